//
// Generated by NVIDIA NVVM Compiler
//
// Compiler Build ID: CL-36424714
// Cuda compilation tools, release 13.0, V13.0.88
// Based on NVVM 20.0.0
//

.version 9.0
.target sm_100
.address_size 64

	// .globl	_Z17init_theta_kerneliPdj
.func  (.param .b64 func_retval0) __internal_accurate_pow
(
	.param .b64 __internal_accurate_pow_param_0
)
;
.global .align 4 .b8 precalc_xorwow_matrix[102400];
.global .align 4 .b8 precalc_xorwow_offset_matrix[102400];
.global .align 4 .b8 mrg32k3aM1[2304];
.global .align 4 .b8 mrg32k3aM2[2304];
.global .align 4 .b8 mrg32k3aM1SubSeq[2016];
.global .align 4 .b8 mrg32k3aM2SubSeq[2016];
.global .align 4 .b8 mrg32k3aM1Seq[2304];
.global .align 4 .b8 mrg32k3aM2Seq[2304];
.const .align 8 .b8 __cr_lgamma_table[72];

.visible .entry _Z17init_theta_kerneliPdj(
	.param .u32 _Z17init_theta_kerneliPdj_param_0,
	.param .u64 .ptr .align 1 _Z17init_theta_kerneliPdj_param_1,
	.param .u32 _Z17init_theta_kerneliPdj_param_2
)
{
	.reg .pred 	%p<4>;
	.reg .b32 	%r<144>;
	.reg .b64 	%rd<8>;
	.reg .b64 	%fd<60>;

	ld.param.u32 	%r26, [_Z17init_theta_kerneliPdj_param_0];
	ld.param.u64 	%rd3, [_Z17init_theta_kerneliPdj_param_1];
	ld.param.u32 	%r25, [_Z17init_theta_kerneliPdj_param_2];
	cvta.to.global.u64 	%rd1, %rd3;
	mov.u32 	%r27, %ctaid.x;
	mov.u32 	%r28, %ntid.x;
	mov.u32 	%r29, %tid.x;
	mad.lo.s32 	%r1, %r27, %r28, %r29;
	setp.ge.s32 	%p1, %r1, %r26;
	@%p1 bra 	$L__BB0_5;
	xor.b32  	%r33, %r25, -1429050551;
	mul.lo.s32 	%r34, %r33, 1099087573;
	add.s32 	%r141, %r34, 5783321;
	xor.b32  	%r138, %r34, 362436069;
	add.s32 	%r137, %r34, 123456789;
	add.s32 	%r136, %r34, -638133224;
	mul.lo.s32 	%r142, %r1, 240;
	mov.b32 	%r140, -589760388;
	mov.b32 	%r139, -123459836;
	mov.f64 	%fd59, 0d0000000000000000;
	mov.b32 	%r135, 0;
$L__BB0_2:
	shr.u32 	%r35, %r137, 2;
	xor.b32  	%r36, %r35, %r137;
	shl.b32 	%r37, %r141, 4;
	shl.b32 	%r38, %r36, 1;
	xor.b32  	%r39, %r37, %r38;
	xor.b32  	%r40, %r39, %r141;
	xor.b32  	%r41, %r40, %r36;
	add.s32 	%r42, %r136, %r41;
	add.s32 	%r43, %r42, 362437;
	mul.hi.u32 	%r44, %r43, 1374389535;
	shr.u32 	%r45, %r44, 5;
	mul.lo.s32 	%r46, %r45, 100;
	sub.s32 	%r47, %r43, %r46;
	cvt.rn.f64.u32 	%fd4, %r47;
	div.rn.f64 	%fd5, %fd4, 0d4059000000000000;
	add.s32 	%r48, %r135, %r142;
	mul.wide.s32 	%rd4, %r48, 8;
	add.s64 	%rd5, %rd1, %rd4;
	st.global.f64 	[%rd5], %fd5;
	add.f64 	%fd6, %fd59, %fd5;
	shr.u32 	%r49, %r138, 2;
	xor.b32  	%r50, %r49, %r138;
	shl.b32 	%r51, %r41, 4;
	shl.b32 	%r52, %r50, 1;
	xor.b32  	%r53, %r51, %r52;
	xor.b32  	%r54, %r53, %r41;
	xor.b32  	%r55, %r54, %r50;
	add.s32 	%r56, %r136, %r55;
	add.s32 	%r57, %r56, 724874;
	mul.hi.u32 	%r58, %r57, 1374389535;
	shr.u32 	%r59, %r58, 5;
	mul.lo.s32 	%r60, %r59, 100;
	sub.s32 	%r61, %r57, %r60;
	cvt.rn.f64.u32 	%fd7, %r61;
	div.rn.f64 	%fd8, %fd7, 0d4059000000000000;
	st.global.f64 	[%rd5+8], %fd8;
	add.f64 	%fd9, %fd6, %fd8;
	shr.u32 	%r62, %r139, 2;
	xor.b32  	%r63, %r62, %r139;
	shl.b32 	%r64, %r55, 4;
	shl.b32 	%r65, %r63, 1;
	xor.b32  	%r66, %r64, %r65;
	xor.b32  	%r67, %r66, %r55;
	xor.b32  	%r68, %r67, %r63;
	add.s32 	%r69, %r136, %r68;
	add.s32 	%r70, %r69, 1087311;
	mul.hi.u32 	%r71, %r70, 1374389535;
	shr.u32 	%r72, %r71, 5;
	mul.lo.s32 	%r73, %r72, 100;
	sub.s32 	%r74, %r70, %r73;
	cvt.rn.f64.u32 	%fd10, %r74;
	div.rn.f64 	%fd11, %fd10, 0d4059000000000000;
	st.global.f64 	[%rd5+16], %fd11;
	add.f64 	%fd12, %fd9, %fd11;
	shr.u32 	%r75, %r140, 2;
	xor.b32  	%r76, %r75, %r140;
	shl.b32 	%r77, %r68, 4;
	shl.b32 	%r78, %r76, 1;
	xor.b32  	%r79, %r77, %r78;
	xor.b32  	%r80, %r79, %r68;
	xor.b32  	%r137, %r80, %r76;
	add.s32 	%r81, %r136, %r137;
	add.s32 	%r82, %r81, 1449748;
	mul.hi.u32 	%r83, %r82, 1374389535;
	shr.u32 	%r84, %r83, 5;
	mul.lo.s32 	%r85, %r84, 100;
	sub.s32 	%r86, %r82, %r85;
	cvt.rn.f64.u32 	%fd13, %r86;
	div.rn.f64 	%fd14, %fd13, 0d4059000000000000;
	st.global.f64 	[%rd5+24], %fd14;
	add.f64 	%fd15, %fd12, %fd14;
	shr.u32 	%r87, %r141, 2;
	xor.b32  	%r88, %r87, %r141;
	shl.b32 	%r89, %r137, 4;
	shl.b32 	%r90, %r88, 1;
	xor.b32  	%r91, %r89, %r90;
	xor.b32  	%r92, %r91, %r137;
	xor.b32  	%r138, %r92, %r88;
	add.s32 	%r93, %r136, %r138;
	add.s32 	%r94, %r93, 1812185;
	mul.hi.u32 	%r95, %r94, 1374389535;
	shr.u32 	%r96, %r95, 5;
	mul.lo.s32 	%r97, %r96, 100;
	sub.s32 	%r98, %r94, %r97;
	cvt.rn.f64.u32 	%fd16, %r98;
	div.rn.f64 	%fd17, %fd16, 0d4059000000000000;
	st.global.f64 	[%rd5+32], %fd17;
	add.f64 	%fd18, %fd15, %fd17;
	shr.u32 	%r99, %r41, 2;
	xor.b32  	%r100, %r99, %r41;
	shl.b32 	%r101, %r138, 4;
	shl.b32 	%r102, %r100, 1;
	xor.b32  	%r103, %r101, %r102;
	xor.b32  	%r104, %r103, %r138;
	xor.b32  	%r139, %r104, %r100;
	add.s32 	%r105, %r136, %r139;
	add.s32 	%r106, %r105, 2174622;
	mul.hi.u32 	%r107, %r106, 1374389535;
	shr.u32 	%r108, %r107, 5;
	mul.lo.s32 	%r109, %r108, 100;
	sub.s32 	%r110, %r106, %r109;
	cvt.rn.f64.u32 	%fd19, %r110;
	div.rn.f64 	%fd20, %fd19, 0d4059000000000000;
	st.global.f64 	[%rd5+40], %fd20;
	add.f64 	%fd21, %fd18, %fd20;
	shr.u32 	%r111, %r55, 2;
	xor.b32  	%r112, %r111, %r55;
	shl.b32 	%r113, %r139, 4;
	shl.b32 	%r114, %r112, 1;
	xor.b32  	%r115, %r113, %r114;
	xor.b32  	%r116, %r115, %r139;
	xor.b32  	%r140, %r116, %r112;
	add.s32 	%r117, %r136, %r140;
	add.s32 	%r118, %r117, 2537059;
	mul.hi.u32 	%r119, %r118, 1374389535;
	shr.u32 	%r120, %r119, 5;
	mul.lo.s32 	%r121, %r120, 100;
	sub.s32 	%r122, %r118, %r121;
	cvt.rn.f64.u32 	%fd22, %r122;
	div.rn.f64 	%fd23, %fd22, 0d4059000000000000;
	st.global.f64 	[%rd5+48], %fd23;
	add.f64 	%fd24, %fd21, %fd23;
	shr.u32 	%r123, %r68, 2;
	xor.b32  	%r124, %r123, %r68;
	shl.b32 	%r125, %r140, 4;
	shl.b32 	%r126, %r124, 1;
	xor.b32  	%r127, %r125, %r126;
	xor.b32  	%r128, %r127, %r140;
	xor.b32  	%r141, %r128, %r124;
	add.s32 	%r136, %r136, 2899496;
	add.s32 	%r129, %r141, %r136;
	mul.hi.u32 	%r130, %r129, 1374389535;
	shr.u32 	%r131, %r130, 5;
	mul.lo.s32 	%r132, %r131, 100;
	sub.s32 	%r133, %r129, %r132;
	cvt.rn.f64.u32 	%fd25, %r133;
	div.rn.f64 	%fd26, %fd25, 0d4059000000000000;
	st.global.f64 	[%rd5+56], %fd26;
	add.f64 	%fd59, %fd24, %fd26;
	add.s32 	%r135, %r135, 8;
	setp.ne.s32 	%p2, %r135, 240;
	@%p2 bra 	$L__BB0_2;
	add.s64 	%rd2, %rd1, 64;
	mov.b32 	%r143, 0;
$L__BB0_4:
	mul.wide.s32 	%rd6, %r142, 8;
	add.s64 	%rd7, %rd2, %rd6;
	ld.global.f64 	%fd27, [%rd7+-64];
	div.rn.f64 	%fd28, %fd27, %fd59;
	st.global.f64 	[%rd7+-64], %fd28;
	ld.global.f64 	%fd29, [%rd7+-56];
	div.rn.f64 	%fd30, %fd29, %fd59;
	st.global.f64 	[%rd7+-56], %fd30;
	ld.global.f64 	%fd31, [%rd7+-48];
	div.rn.f64 	%fd32, %fd31, %fd59;
	st.global.f64 	[%rd7+-48], %fd32;
	ld.global.f64 	%fd33, [%rd7+-40];
	div.rn.f64 	%fd34, %fd33, %fd59;
	st.global.f64 	[%rd7+-40], %fd34;
	ld.global.f64 	%fd35, [%rd7+-32];
	div.rn.f64 	%fd36, %fd35, %fd59;
	st.global.f64 	[%rd7+-32], %fd36;
	ld.global.f64 	%fd37, [%rd7+-24];
	div.rn.f64 	%fd38, %fd37, %fd59;
	st.global.f64 	[%rd7+-24], %fd38;
	ld.global.f64 	%fd39, [%rd7+-16];
	div.rn.f64 	%fd40, %fd39, %fd59;
	st.global.f64 	[%rd7+-16], %fd40;
	ld.global.f64 	%fd41, [%rd7+-8];
	div.rn.f64 	%fd42, %fd41, %fd59;
	st.global.f64 	[%rd7+-8], %fd42;
	ld.global.f64 	%fd43, [%rd7];
	div.rn.f64 	%fd44, %fd43, %fd59;
	st.global.f64 	[%rd7], %fd44;
	ld.global.f64 	%fd45, [%rd7+8];
	div.rn.f64 	%fd46, %fd45, %fd59;
	st.global.f64 	[%rd7+8], %fd46;
	ld.global.f64 	%fd47, [%rd7+16];
	div.rn.f64 	%fd48, %fd47, %fd59;
	st.global.f64 	[%rd7+16], %fd48;
	ld.global.f64 	%fd49, [%rd7+24];
	div.rn.f64 	%fd50, %fd49, %fd59;
	st.global.f64 	[%rd7+24], %fd50;
	ld.global.f64 	%fd51, [%rd7+32];
	div.rn.f64 	%fd52, %fd51, %fd59;
	st.global.f64 	[%rd7+32], %fd52;
	ld.global.f64 	%fd53, [%rd7+40];
	div.rn.f64 	%fd54, %fd53, %fd59;
	st.global.f64 	[%rd7+40], %fd54;
	ld.global.f64 	%fd55, [%rd7+48];
	div.rn.f64 	%fd56, %fd55, %fd59;
	st.global.f64 	[%rd7+48], %fd56;
	ld.global.f64 	%fd57, [%rd7+56];
	div.rn.f64 	%fd58, %fd57, %fd59;
	st.global.f64 	[%rd7+56], %fd58;
	add.s32 	%r143, %r143, 16;
	add.s32 	%r142, %r142, 16;
	setp.ne.s32 	%p3, %r143, 240;
	@%p3 bra 	$L__BB0_4;
$L__BB0_5:
	ret;

}
	// .globl	_Z15init_phi_kerneliPdj
.visible .entry _Z15init_phi_kerneliPdj(
	.param .u32 _Z15init_phi_kerneliPdj_param_0,
	.param .u64 .ptr .align 1 _Z15init_phi_kerneliPdj_param_1,
	.param .u32 _Z15init_phi_kerneliPdj_param_2
)
{
	.reg .pred 	%p<10>;
	.reg .b32 	%r<29>;
	.reg .b64 	%rd<32>;

	ld.param.u32 	%r17, [_Z15init_phi_kerneliPdj_param_0];
	ld.param.u64 	%rd8, [_Z15init_phi_kerneliPdj_param_1];
	cvta.to.global.u64 	%rd1, %rd8;
	mov.u32 	%r1, %tid.x;
	setp.lt.s32 	%p1, %r17, 1;
	@%p1 bra 	$L__BB1_13;
	and.b32  	%r2, %r17, 15;
	setp.lt.u32 	%p2, %r17, 16;
	mov.b32 	%r26, 0;
	@%p2 bra 	$L__BB1_4;
	and.b32  	%r26, %r17, 2147483632;
	neg.s32 	%r24, %r26;
	mul.wide.u32 	%rd9, %r1, 8;
	add.s64 	%rd10, %rd9, %rd1;
	add.s64 	%rd30, %rd10, 15360;
$L__BB1_3:
	.pragma "nounroll";
	mov.b64 	%rd11, 9221120237041090560;
	st.global.u64 	[%rd30+-15360], %rd11;
	st.global.u64 	[%rd30+-13440], %rd11;
	st.global.u64 	[%rd30+-11520], %rd11;
	st.global.u64 	[%rd30+-9600], %rd11;
	st.global.u64 	[%rd30+-7680], %rd11;
	st.global.u64 	[%rd30+-5760], %rd11;
	st.global.u64 	[%rd30+-3840], %rd11;
	st.global.u64 	[%rd30+-1920], %rd11;
	st.global.u64 	[%rd30], %rd11;
	st.global.u64 	[%rd30+1920], %rd11;
	st.global.u64 	[%rd30+3840], %rd11;
	st.global.u64 	[%rd30+5760], %rd11;
	st.global.u64 	[%rd30+7680], %rd11;
	st.global.u64 	[%rd30+9600], %rd11;
	st.global.u64 	[%rd30+11520], %rd11;
	st.global.u64 	[%rd30+13440], %rd11;
	add.s32 	%r24, %r24, 16;
	add.s64 	%rd30, %rd30, 30720;
	setp.ne.s32 	%p3, %r24, 0;
	@%p3 bra 	$L__BB1_3;
$L__BB1_4:
	setp.eq.s32 	%p4, %r2, 0;
	@%p4 bra 	$L__BB1_13;
	and.b32  	%r8, %r17, 7;
	setp.lt.u32 	%p5, %r2, 8;
	@%p5 bra 	$L__BB1_7;
	mul.lo.s32 	%r19, %r26, 240;
	add.s32 	%r20, %r19, %r1;
	mul.wide.u32 	%rd12, %r20, 8;
	add.s64 	%rd13, %rd1, %rd12;
	mov.b64 	%rd14, 9221120237041090560;
	st.global.u64 	[%rd13], %rd14;
	cvt.u64.u32 	%rd15, %r1;
	cvt.u64.u32 	%rd16, %r19;
	add.s64 	%rd17, %rd16, %rd15;
	shl.b64 	%rd18, %rd17, 3;
	add.s64 	%rd19, %rd1, %rd18;
	st.global.u64 	[%rd19+1920], %rd14;
	st.global.u64 	[%rd19+3840], %rd14;
	st.global.u64 	[%rd19+5760], %rd14;
	st.global.u64 	[%rd19+7680], %rd14;
	st.global.u64 	[%rd19+9600], %rd14;
	st.global.u64 	[%rd19+11520], %rd14;
	st.global.u64 	[%rd19+13440], %rd14;
	add.s32 	%r26, %r26, 8;
$L__BB1_7:
	setp.eq.s32 	%p6, %r8, 0;
	@%p6 bra 	$L__BB1_13;
	and.b32  	%r11, %r17, 3;
	setp.lt.u32 	%p7, %r8, 4;
	@%p7 bra 	$L__BB1_10;
	mul.lo.s32 	%r21, %r26, 240;
	add.s32 	%r22, %r21, %r1;
	mul.wide.u32 	%rd20, %r22, 8;
	add.s64 	%rd21, %rd1, %rd20;
	mov.b64 	%rd22, 9221120237041090560;
	st.global.u64 	[%rd21], %rd22;
	cvt.u64.u32 	%rd23, %r1;
	cvt.u64.u32 	%rd24, %r21;
	add.s64 	%rd25, %rd24, %rd23;
	shl.b64 	%rd26, %rd25, 3;
	add.s64 	%rd27, %rd1, %rd26;
	st.global.u64 	[%rd27+1920], %rd22;
	st.global.u64 	[%rd27+3840], %rd22;
	st.global.u64 	[%rd27+5760], %rd22;
	add.s32 	%r26, %r26, 4;
$L__BB1_10:
	setp.eq.s32 	%p8, %r11, 0;
	@%p8 bra 	$L__BB1_13;
	mad.lo.s32 	%r23, %r26, 240, %r1;
	mul.wide.u32 	%rd28, %r23, 8;
	add.s64 	%rd31, %rd1, %rd28;
	neg.s32 	%r28, %r11;
$L__BB1_12:
	.pragma "nounroll";
	mov.b64 	%rd29, 9221120237041090560;
	st.global.u64 	[%rd31], %rd29;
	add.s64 	%rd31, %rd31, 1920;
	add.s32 	%r28, %r28, 1;
	setp.ne.s32 	%p9, %r28, 0;
	@%p9 bra 	$L__BB1_12;
$L__BB1_13:
	ret;

}
	// .globl	_Z20lda_butterfly_kerneliiPiS_S_PdS0_S_d
.visible .entry _Z20lda_butterfly_kerneliiPiS_S_PdS0_S_d(
	.param .u32 _Z20lda_butterfly_kerneliiPiS_S_PdS0_S_d_param_0,
	.param .u32 _Z20lda_butterfly_kerneliiPiS_S_PdS0_S_d_param_1,
	.param .u64 .ptr .align 1 _Z20lda_butterfly_kerneliiPiS_S_PdS0_S_d_param_2,
	.param .u64 .ptr .align 1 _Z20lda_butterfly_kerneliiPiS_S_PdS0_S_d_param_3,
	.param .u64 .ptr .align 1 _Z20lda_butterfly_kerneliiPiS_S_PdS0_S_d_param_4,
	.param .u64 .ptr .align 1 _Z20lda_butterfly_kerneliiPiS_S_PdS0_S_d_param_5,
	.param .u64 .ptr .align 1 _Z20lda_butterfly_kerneliiPiS_S_PdS0_S_d_param_6,
	.param .u64 .ptr .align 1 _Z20lda_butterfly_kerneliiPiS_S_PdS0_S_d_param_7,
	.param .f64 _Z20lda_butterfly_kerneliiPiS_S_PdS0_S_d_param_8
)
{
	.local .align 16 .b8 	__local_depot2[4096];
	.reg .b64 	%SP;
	.reg .b64 	%SPL;
	.reg .pred 	%p<520>;
	.reg .b32 	%r<1163>;
	.reg .b64 	%rd<845>;
	.reg .b64 	%fd<994>;

	mov.u64 	%SPL, __local_depot2;
	ld.param.u64 	%rd83, [_Z20lda_butterfly_kerneliiPiS_S_PdS0_S_d_param_2];
	ld.param.u64 	%rd85, [_Z20lda_butterfly_kerneliiPiS_S_PdS0_S_d_param_4];
	ld.param.u64 	%rd87, [_Z20lda_butterfly_kerneliiPiS_S_PdS0_S_d_param_5];
	ld.param.u64 	%rd88, [_Z20lda_butterfly_kerneliiPiS_S_PdS0_S_d_param_6];
	ld.param.u64 	%rd86, [_Z20lda_butterfly_kerneliiPiS_S_PdS0_S_d_param_7];
	cvta.to.global.u64 	%rd1, %rd88;
	cvta.to.global.u64 	%rd2, %rd87;
	add.u64 	%rd3, %SPL, 0;
	add.u64 	%rd4, %SPL, 1920;
	add.u64 	%rd5, %SPL, 3840;
	mov.u32 	%r183, %ctaid.x;
	mov.u32 	%r1, %tid.x;
	shl.b32 	%r184, %r183, 5;
	add.s32 	%r2, %r184, %r1;
	mul.lo.s32 	%r185, %r2, 240;
	mul.wide.u32 	%rd92, %r185, 8;
	add.s64 	%rd93, %rd1, %rd92;
	ld.global.f64 	%fd1, [%rd93];
	ld.global.f64 	%fd341, [%rd93+8];
	st.local.v2.f64 	[%rd3], {%fd1, %fd341};
	ld.global.f64 	%fd342, [%rd93+16];
	ld.global.f64 	%fd343, [%rd93+24];
	st.local.v2.f64 	[%rd3+16], {%fd342, %fd343};
	ld.global.f64 	%fd344, [%rd93+32];
	ld.global.f64 	%fd345, [%rd93+40];
	st.local.v2.f64 	[%rd3+32], {%fd344, %fd345};
	ld.global.f64 	%fd346, [%rd93+48];
	ld.global.f64 	%fd347, [%rd93+56];
	st.local.v2.f64 	[%rd3+48], {%fd346, %fd347};
	ld.global.f64 	%fd348, [%rd93+64];
	ld.global.f64 	%fd349, [%rd93+72];
	st.local.v2.f64 	[%rd3+64], {%fd348, %fd349};
	ld.global.f64 	%fd350, [%rd93+80];
	ld.global.f64 	%fd351, [%rd93+88];
	st.local.v2.f64 	[%rd3+80], {%fd350, %fd351};
	ld.global.f64 	%fd352, [%rd93+96];
	ld.global.f64 	%fd353, [%rd93+104];
	st.local.v2.f64 	[%rd3+96], {%fd352, %fd353};
	ld.global.f64 	%fd354, [%rd93+112];
	ld.global.f64 	%fd355, [%rd93+120];
	st.local.v2.f64 	[%rd3+112], {%fd354, %fd355};
	mul.lo.s32 	%r3, %r183, 7680;
	mov.b32 	%r1128, 16;
$L__BB2_1:
	add.s32 	%r186, %r1128, %r1;
	add.s32 	%r187, %r186, %r3;
	mul.wide.u32 	%rd94, %r187, 8;
	add.s64 	%rd95, %rd1, %rd94;
	ld.global.f64 	%fd356, [%rd95];
	mul.wide.u32 	%rd96, %r1128, 8;
	add.s64 	%rd97, %rd3, %rd96;
	cvt.u64.u32 	%rd98, %r186;
	cvt.u64.u32 	%rd99, %r3;
	add.s64 	%rd100, %rd98, %rd99;
	shl.b64 	%rd101, %rd100, 3;
	add.s64 	%rd102, %rd1, %rd101;
	ld.global.f64 	%fd357, [%rd102+1920];
	st.local.v2.f64 	[%rd97], {%fd356, %fd357};
	ld.global.f64 	%fd358, [%rd102+3840];
	ld.global.f64 	%fd359, [%rd102+5760];
	st.local.v2.f64 	[%rd97+16], {%fd358, %fd359};
	ld.global.f64 	%fd360, [%rd102+7680];
	ld.global.f64 	%fd361, [%rd102+9600];
	st.local.v2.f64 	[%rd97+32], {%fd360, %fd361};
	ld.global.f64 	%fd362, [%rd102+11520];
	ld.global.f64 	%fd363, [%rd102+13440];
	st.local.v2.f64 	[%rd97+48], {%fd362, %fd363};
	ld.global.f64 	%fd364, [%rd102+15360];
	ld.global.f64 	%fd365, [%rd102+17280];
	st.local.v2.f64 	[%rd97+64], {%fd364, %fd365};
	ld.global.f64 	%fd366, [%rd102+19200];
	ld.global.f64 	%fd367, [%rd102+21120];
	st.local.v2.f64 	[%rd97+80], {%fd366, %fd367};
	ld.global.f64 	%fd368, [%rd102+23040];
	ld.global.f64 	%fd369, [%rd102+24960];
	st.local.v2.f64 	[%rd97+96], {%fd368, %fd369};
	ld.global.f64 	%fd370, [%rd102+26880];
	ld.global.f64 	%fd371, [%rd102+28800];
	st.local.v2.f64 	[%rd97+112], {%fd370, %fd371};
	ld.global.f64 	%fd372, [%rd102+30720];
	ld.global.f64 	%fd373, [%rd102+32640];
	st.local.v2.f64 	[%rd97+128], {%fd372, %fd373};
	ld.global.f64 	%fd374, [%rd102+34560];
	ld.global.f64 	%fd375, [%rd102+36480];
	st.local.v2.f64 	[%rd97+144], {%fd374, %fd375};
	ld.global.f64 	%fd376, [%rd102+38400];
	ld.global.f64 	%fd377, [%rd102+40320];
	st.local.v2.f64 	[%rd97+160], {%fd376, %fd377};
	ld.global.f64 	%fd378, [%rd102+42240];
	ld.global.f64 	%fd379, [%rd102+44160];
	st.local.v2.f64 	[%rd97+176], {%fd378, %fd379};
	ld.global.f64 	%fd380, [%rd102+46080];
	ld.global.f64 	%fd381, [%rd102+48000];
	st.local.v2.f64 	[%rd97+192], {%fd380, %fd381};
	ld.global.f64 	%fd382, [%rd102+49920];
	ld.global.f64 	%fd383, [%rd102+51840];
	st.local.v2.f64 	[%rd97+208], {%fd382, %fd383};
	ld.global.f64 	%fd384, [%rd102+53760];
	ld.global.f64 	%fd385, [%rd102+55680];
	st.local.v2.f64 	[%rd97+224], {%fd384, %fd385};
	ld.global.f64 	%fd386, [%rd102+57600];
	ld.global.f64 	%fd387, [%rd102+59520];
	st.local.v2.f64 	[%rd97+240], {%fd386, %fd387};
	add.s32 	%r5, %r1128, 32;
	setp.lt.u32 	%p9, %r1128, 208;
	mov.u32 	%r1128, %r5;
	@%p9 bra 	$L__BB2_1;
	cvta.to.global.u64 	%rd103, %rd83;
	mul.wide.u32 	%rd104, %r2, 4;
	add.s64 	%rd6, %rd103, %rd104;
	cvta.to.global.u64 	%rd105, %rd85;
	add.s64 	%rd7, %rd105, %rd104;
	mov.f64 	%fd388, 0d4000000000000000;
	{
	.reg .b32 %temp; 
	mov.b64 	{%temp, %r189}, %fd388;
	}
	setp.lt.s32 	%p10, %r189, 0;
	and.b32  	%r6, %r1, 1;
	mov.f64 	%fd389, 0d3FF0000000000000;
	{
	.reg .b32 %temp; 
	mov.b64 	{%temp, %r190}, %fd389;
	}
	and.b32  	%r192, %r190, 2146435072;
	setp.eq.s32 	%p11, %r192, 1072693248;
	and.pred  	%p1, %p10, %p11;
	and.b32  	%r7, %r189, -1048576;
	mov.f64 	%fd390, 0d4008000000000000;
	{
	.reg .b32 %temp; 
	mov.b64 	{%temp, %r193}, %fd390;
	}
	and.b32  	%r195, %r193, 2146435072;
	setp.eq.s32 	%p12, %r195, 1073741824;
	and.pred  	%p2, %p10, %p12;
	mov.f64 	%fd391, 0d4010000000000000;
	{
	.reg .b32 %temp; 
	mov.b64 	{%temp, %r196}, %fd391;
	}
	and.b32  	%r198, %r196, 2146435072;
	setp.eq.s32 	%p13, %r198, 1072693248;
	and.pred  	%p3, %p10, %p13;
	and.b32  	%r8, %r1, 993;
	setp.eq.b32 	%p4, %r6, 1;
	cvta.to.global.u64 	%rd8, %rd86;
	mov.b32 	%r1129, 0;
$L__BB2_3:
	ld.global.u32 	%r10, [%rd6];
	setp.lt.s32 	%p14, %r1129, %r10;
	mov.b32 	%r199, -1;
	vote.sync.any.pred 	%p15, %p14, %r199;
	not.pred 	%p16, %p15;
	@%p16 bra 	$L__BB2_312;
	ld.param.u64 	%rd844, [_Z20lda_butterfly_kerneliiPiS_S_PdS0_S_d_param_3];
	add.s32 	%r202, %r10, -1;
	min.s32 	%r11, %r1129, %r202;
	ld.global.u32 	%r203, [%rd7];
	add.s32 	%r204, %r203, %r11;
	cvta.to.global.u64 	%rd106, %rd844;
	mul.wide.s32 	%rd107, %r204, 4;
	add.s64 	%rd108, %rd106, %rd107;
	ld.global.u32 	%r205, [%rd108];
	shfl.sync.idx.b32	%r206|%p17, %r205, 0, 31, -1;
	shfl.sync.idx.b32	%r207|%p18, %r205, 1, 31, -1;
	shfl.sync.idx.b32	%r208|%p19, %r205, 2, 31, -1;
	shfl.sync.idx.b32	%r209|%p20, %r205, 3, 31, -1;
	shfl.sync.idx.b32	%r210|%p21, %r205, 4, 31, -1;
	shfl.sync.idx.b32	%r211|%p22, %r205, 5, 31, -1;
	shfl.sync.idx.b32	%r212|%p23, %r205, 6, 31, -1;
	shfl.sync.idx.b32	%r213|%p24, %r205, 7, 31, -1;
	shfl.sync.idx.b32	%r214|%p25, %r205, 8, 31, -1;
	shfl.sync.idx.b32	%r215|%p26, %r205, 9, 31, -1;
	shfl.sync.idx.b32	%r216|%p27, %r205, 10, 31, -1;
	shfl.sync.idx.b32	%r217|%p28, %r205, 11, 31, -1;
	shfl.sync.idx.b32	%r218|%p29, %r205, 12, 31, -1;
	shfl.sync.idx.b32	%r219|%p30, %r205, 13, 31, -1;
	shfl.sync.idx.b32	%r220|%p31, %r205, 14, 31, -1;
	shfl.sync.idx.b32	%r221|%p32, %r205, 15, 31, -1;
	shfl.sync.idx.b32	%r222|%p33, %r205, 16, 31, -1;
	shfl.sync.idx.b32	%r223|%p34, %r205, 17, 31, -1;
	shfl.sync.idx.b32	%r224|%p35, %r205, 18, 31, -1;
	shfl.sync.idx.b32	%r225|%p36, %r205, 19, 31, -1;
	shfl.sync.idx.b32	%r226|%p37, %r205, 20, 31, -1;
	shfl.sync.idx.b32	%r227|%p38, %r205, 21, 31, -1;
	shfl.sync.idx.b32	%r228|%p39, %r205, 22, 31, -1;
	shfl.sync.idx.b32	%r229|%p40, %r205, 23, 31, -1;
	shfl.sync.idx.b32	%r230|%p41, %r205, 24, 31, -1;
	shfl.sync.idx.b32	%r231|%p42, %r205, 25, 31, -1;
	shfl.sync.idx.b32	%r232|%p43, %r205, 26, 31, -1;
	shfl.sync.idx.b32	%r233|%p44, %r205, 27, 31, -1;
	shfl.sync.idx.b32	%r234|%p45, %r205, 28, 31, -1;
	shfl.sync.idx.b32	%r235|%p46, %r205, 29, 31, -1;
	shfl.sync.idx.b32	%r236|%p47, %r205, 30, 31, -1;
	shfl.sync.idx.b32	%r237|%p48, %r205, 31, 31, -1;
	mul.lo.s32 	%r238, %r205, 240;
	mul.wide.s32 	%rd109, %r238, 8;
	add.s64 	%rd110, %rd2, %rd109;
	ld.global.f64 	%fd392, [%rd110];
	fma.rn.f64 	%fd393, %fd1, %fd392, 0d0000000000000000;
	ld.local.f64 	%fd394, [%rd3+8];
	ld.global.f64 	%fd395, [%rd110+8];
	fma.rn.f64 	%fd396, %fd394, %fd395, %fd393;
	st.local.v2.f64 	[%rd4], {%fd393, %fd396};
	ld.local.v2.f64 	{%fd397, %fd398}, [%rd3+16];
	ld.global.f64 	%fd399, [%rd110+16];
	fma.rn.f64 	%fd400, %fd397, %fd399, %fd396;
	ld.global.f64 	%fd401, [%rd110+24];
	fma.rn.f64 	%fd402, %fd398, %fd401, %fd400;
	st.local.v2.f64 	[%rd4+16], {%fd400, %fd402};
	ld.local.v2.f64 	{%fd403, %fd404}, [%rd3+32];
	ld.global.f64 	%fd405, [%rd110+32];
	fma.rn.f64 	%fd406, %fd403, %fd405, %fd402;
	ld.global.f64 	%fd407, [%rd110+40];
	fma.rn.f64 	%fd408, %fd404, %fd407, %fd406;
	st.local.v2.f64 	[%rd4+32], {%fd406, %fd408};
	ld.local.v2.f64 	{%fd409, %fd410}, [%rd3+48];
	ld.global.f64 	%fd411, [%rd110+48];
	fma.rn.f64 	%fd412, %fd409, %fd411, %fd408;
	ld.global.f64 	%fd413, [%rd110+56];
	fma.rn.f64 	%fd414, %fd410, %fd413, %fd412;
	st.local.v2.f64 	[%rd4+48], {%fd412, %fd414};
	ld.local.v2.f64 	{%fd415, %fd416}, [%rd3+64];
	ld.global.f64 	%fd417, [%rd110+64];
	fma.rn.f64 	%fd418, %fd415, %fd417, %fd414;
	ld.global.f64 	%fd419, [%rd110+72];
	fma.rn.f64 	%fd420, %fd416, %fd419, %fd418;
	st.local.v2.f64 	[%rd4+64], {%fd418, %fd420};
	ld.local.v2.f64 	{%fd421, %fd422}, [%rd3+80];
	ld.global.f64 	%fd423, [%rd110+80];
	fma.rn.f64 	%fd424, %fd421, %fd423, %fd420;
	ld.global.f64 	%fd425, [%rd110+88];
	fma.rn.f64 	%fd426, %fd422, %fd425, %fd424;
	st.local.v2.f64 	[%rd4+80], {%fd424, %fd426};
	ld.local.v2.f64 	{%fd427, %fd428}, [%rd3+96];
	ld.global.f64 	%fd429, [%rd110+96];
	fma.rn.f64 	%fd430, %fd427, %fd429, %fd426;
	ld.global.f64 	%fd431, [%rd110+104];
	fma.rn.f64 	%fd432, %fd428, %fd431, %fd430;
	st.local.v2.f64 	[%rd4+96], {%fd430, %fd432};
	ld.local.v2.f64 	{%fd433, %fd434}, [%rd3+112];
	ld.global.f64 	%fd435, [%rd110+112];
	fma.rn.f64 	%fd436, %fd433, %fd435, %fd432;
	ld.global.f64 	%fd437, [%rd110+120];
	fma.rn.f64 	%fd873, %fd434, %fd437, %fd436;
	st.local.v2.f64 	[%rd4+112], {%fd436, %fd873};
	mul.lo.s32 	%r12, %r206, 240;
	mul.lo.s32 	%r13, %r207, 240;
	mul.lo.s32 	%r14, %r208, 240;
	mul.lo.s32 	%r15, %r209, 240;
	mul.lo.s32 	%r16, %r210, 240;
	mul.lo.s32 	%r17, %r211, 240;
	mul.lo.s32 	%r18, %r212, 240;
	mul.lo.s32 	%r19, %r213, 240;
	mul.lo.s32 	%r20, %r214, 240;
	mul.lo.s32 	%r21, %r215, 240;
	mul.lo.s32 	%r22, %r216, 240;
	mul.lo.s32 	%r23, %r217, 240;
	mul.lo.s32 	%r24, %r218, 240;
	mul.lo.s32 	%r25, %r219, 240;
	mul.lo.s32 	%r26, %r220, 240;
	mul.lo.s32 	%r27, %r221, 240;
	mul.lo.s32 	%r28, %r222, 240;
	mul.lo.s32 	%r29, %r223, 240;
	mul.lo.s32 	%r30, %r224, 240;
	mul.lo.s32 	%r31, %r225, 240;
	mul.lo.s32 	%r32, %r226, 240;
	mul.lo.s32 	%r33, %r227, 240;
	mul.lo.s32 	%r34, %r228, 240;
	mul.lo.s32 	%r35, %r229, 240;
	mul.lo.s32 	%r36, %r230, 240;
	mul.lo.s32 	%r37, %r231, 240;
	mul.lo.s32 	%r38, %r232, 240;
	mul.lo.s32 	%r39, %r233, 240;
	mul.lo.s32 	%r40, %r234, 240;
	mul.lo.s32 	%r41, %r235, 240;
	mul.lo.s32 	%r42, %r236, 240;
	mul.lo.s32 	%r43, %r237, 240;
	mov.b32 	%r1130, 16;
$L__BB2_5:
	mov.u32 	%r44, %r1130;
	setp.eq.s32 	%p49, %r6, 0;
	add.s32 	%r243, %r44, %r1;
	mul.wide.u32 	%rd111, %r44, 8;
	add.s64 	%rd112, %rd3, %rd111;
	ld.local.v2.f64 	{%fd440, %fd441}, [%rd112];
	add.s32 	%r244, %r243, %r12;
	mul.wide.s32 	%rd113, %r244, 8;
	add.s64 	%rd114, %rd2, %rd113;
	ld.global.f64 	%fd442, [%rd114];
	mul.f64 	%fd875, %fd440, %fd442;
	add.s32 	%r245, %r243, %r13;
	mul.wide.s32 	%rd115, %r245, 8;
	add.s64 	%rd116, %rd2, %rd115;
	ld.global.f64 	%fd443, [%rd116];
	mul.f64 	%fd5, %fd441, %fd443;
	st.local.v2.f64 	[%rd5], {%fd875, %fd5};
	ld.local.v2.f64 	{%fd444, %fd445}, [%rd112+16];
	add.s32 	%r246, %r243, %r14;
	mul.wide.s32 	%rd117, %r246, 8;
	add.s64 	%rd118, %rd2, %rd117;
	ld.global.f64 	%fd446, [%rd118];
	mul.f64 	%fd877, %fd444, %fd446;
	add.s32 	%r247, %r243, %r15;
	mul.wide.s32 	%rd119, %r247, 8;
	add.s64 	%rd120, %rd2, %rd119;
	ld.global.f64 	%fd447, [%rd120];
	mul.f64 	%fd7, %fd445, %fd447;
	st.local.v2.f64 	[%rd5+16], {%fd877, %fd7};
	ld.local.v2.f64 	{%fd448, %fd449}, [%rd112+32];
	add.s32 	%r248, %r243, %r16;
	mul.wide.s32 	%rd121, %r248, 8;
	add.s64 	%rd122, %rd2, %rd121;
	ld.global.f64 	%fd450, [%rd122];
	mul.f64 	%fd879, %fd448, %fd450;
	add.s32 	%r249, %r243, %r17;
	mul.wide.s32 	%rd123, %r249, 8;
	add.s64 	%rd124, %rd2, %rd123;
	ld.global.f64 	%fd451, [%rd124];
	mul.f64 	%fd9, %fd449, %fd451;
	st.local.v2.f64 	[%rd5+32], {%fd879, %fd9};
	ld.local.v2.f64 	{%fd452, %fd453}, [%rd112+48];
	add.s32 	%r250, %r243, %r18;
	mul.wide.s32 	%rd125, %r250, 8;
	add.s64 	%rd126, %rd2, %rd125;
	ld.global.f64 	%fd454, [%rd126];
	mul.f64 	%fd881, %fd452, %fd454;
	add.s32 	%r251, %r243, %r19;
	mul.wide.s32 	%rd127, %r251, 8;
	add.s64 	%rd128, %rd2, %rd127;
	ld.global.f64 	%fd455, [%rd128];
	mul.f64 	%fd11, %fd453, %fd455;
	st.local.v2.f64 	[%rd5+48], {%fd881, %fd11};
	ld.local.v2.f64 	{%fd456, %fd457}, [%rd112+64];
	add.s32 	%r252, %r243, %r20;
	mul.wide.s32 	%rd129, %r252, 8;
	add.s64 	%rd130, %rd2, %rd129;
	ld.global.f64 	%fd458, [%rd130];
	mul.f64 	%fd883, %fd456, %fd458;
	add.s32 	%r253, %r243, %r21;
	mul.wide.s32 	%rd131, %r253, 8;
	add.s64 	%rd132, %rd2, %rd131;
	ld.global.f64 	%fd459, [%rd132];
	mul.f64 	%fd13, %fd457, %fd459;
	st.local.v2.f64 	[%rd5+64], {%fd883, %fd13};
	ld.local.v2.f64 	{%fd460, %fd461}, [%rd112+80];
	add.s32 	%r254, %r243, %r22;
	mul.wide.s32 	%rd133, %r254, 8;
	add.s64 	%rd134, %rd2, %rd133;
	ld.global.f64 	%fd462, [%rd134];
	mul.f64 	%fd885, %fd460, %fd462;
	add.s32 	%r255, %r243, %r23;
	mul.wide.s32 	%rd135, %r255, 8;
	add.s64 	%rd136, %rd2, %rd135;
	ld.global.f64 	%fd463, [%rd136];
	mul.f64 	%fd15, %fd461, %fd463;
	st.local.v2.f64 	[%rd5+80], {%fd885, %fd15};
	ld.local.v2.f64 	{%fd464, %fd465}, [%rd112+96];
	add.s32 	%r256, %r243, %r24;
	mul.wide.s32 	%rd137, %r256, 8;
	add.s64 	%rd138, %rd2, %rd137;
	ld.global.f64 	%fd466, [%rd138];
	mul.f64 	%fd887, %fd464, %fd466;
	add.s32 	%r257, %r243, %r25;
	mul.wide.s32 	%rd139, %r257, 8;
	add.s64 	%rd140, %rd2, %rd139;
	ld.global.f64 	%fd467, [%rd140];
	mul.f64 	%fd17, %fd465, %fd467;
	st.local.v2.f64 	[%rd5+96], {%fd887, %fd17};
	ld.local.v2.f64 	{%fd468, %fd469}, [%rd112+112];
	add.s32 	%r258, %r243, %r26;
	mul.wide.s32 	%rd141, %r258, 8;
	add.s64 	%rd142, %rd2, %rd141;
	ld.global.f64 	%fd470, [%rd142];
	mul.f64 	%fd889, %fd468, %fd470;
	add.s32 	%r259, %r243, %r27;
	mul.wide.s32 	%rd143, %r259, 8;
	add.s64 	%rd144, %rd2, %rd143;
	ld.global.f64 	%fd471, [%rd144];
	mul.f64 	%fd19, %fd469, %fd471;
	st.local.v2.f64 	[%rd5+112], {%fd889, %fd19};
	ld.local.v2.f64 	{%fd472, %fd473}, [%rd112+128];
	add.s32 	%r260, %r243, %r28;
	mul.wide.s32 	%rd145, %r260, 8;
	add.s64 	%rd146, %rd2, %rd145;
	ld.global.f64 	%fd474, [%rd146];
	mul.f64 	%fd891, %fd472, %fd474;
	add.s32 	%r261, %r243, %r29;
	mul.wide.s32 	%rd147, %r261, 8;
	add.s64 	%rd148, %rd2, %rd147;
	ld.global.f64 	%fd475, [%rd148];
	mul.f64 	%fd21, %fd473, %fd475;
	st.local.v2.f64 	[%rd5+128], {%fd891, %fd21};
	ld.local.v2.f64 	{%fd476, %fd477}, [%rd112+144];
	add.s32 	%r262, %r243, %r30;
	mul.wide.s32 	%rd149, %r262, 8;
	add.s64 	%rd150, %rd2, %rd149;
	ld.global.f64 	%fd478, [%rd150];
	mul.f64 	%fd893, %fd476, %fd478;
	add.s32 	%r263, %r243, %r31;
	mul.wide.s32 	%rd151, %r263, 8;
	add.s64 	%rd152, %rd2, %rd151;
	ld.global.f64 	%fd479, [%rd152];
	mul.f64 	%fd23, %fd477, %fd479;
	st.local.v2.f64 	[%rd5+144], {%fd893, %fd23};
	ld.local.v2.f64 	{%fd480, %fd481}, [%rd112+160];
	add.s32 	%r264, %r243, %r32;
	mul.wide.s32 	%rd153, %r264, 8;
	add.s64 	%rd154, %rd2, %rd153;
	ld.global.f64 	%fd482, [%rd154];
	mul.f64 	%fd895, %fd480, %fd482;
	add.s32 	%r265, %r243, %r33;
	mul.wide.s32 	%rd155, %r265, 8;
	add.s64 	%rd156, %rd2, %rd155;
	ld.global.f64 	%fd483, [%rd156];
	mul.f64 	%fd25, %fd481, %fd483;
	st.local.v2.f64 	[%rd5+160], {%fd895, %fd25};
	ld.local.v2.f64 	{%fd484, %fd485}, [%rd112+176];
	add.s32 	%r266, %r243, %r34;
	mul.wide.s32 	%rd157, %r266, 8;
	add.s64 	%rd158, %rd2, %rd157;
	ld.global.f64 	%fd486, [%rd158];
	mul.f64 	%fd897, %fd484, %fd486;
	add.s32 	%r267, %r243, %r35;
	mul.wide.s32 	%rd159, %r267, 8;
	add.s64 	%rd160, %rd2, %rd159;
	ld.global.f64 	%fd487, [%rd160];
	mul.f64 	%fd27, %fd485, %fd487;
	st.local.v2.f64 	[%rd5+176], {%fd897, %fd27};
	ld.local.v2.f64 	{%fd488, %fd489}, [%rd112+192];
	add.s32 	%r268, %r243, %r36;
	mul.wide.s32 	%rd161, %r268, 8;
	add.s64 	%rd162, %rd2, %rd161;
	ld.global.f64 	%fd490, [%rd162];
	mul.f64 	%fd899, %fd488, %fd490;
	add.s32 	%r269, %r243, %r37;
	mul.wide.s32 	%rd163, %r269, 8;
	add.s64 	%rd164, %rd2, %rd163;
	ld.global.f64 	%fd491, [%rd164];
	mul.f64 	%fd29, %fd489, %fd491;
	st.local.v2.f64 	[%rd5+192], {%fd899, %fd29};
	ld.local.v2.f64 	{%fd492, %fd493}, [%rd112+208];
	add.s32 	%r270, %r243, %r38;
	mul.wide.s32 	%rd165, %r270, 8;
	add.s64 	%rd166, %rd2, %rd165;
	ld.global.f64 	%fd494, [%rd166];
	mul.f64 	%fd901, %fd492, %fd494;
	add.s32 	%r271, %r243, %r39;
	mul.wide.s32 	%rd167, %r271, 8;
	add.s64 	%rd168, %rd2, %rd167;
	ld.global.f64 	%fd495, [%rd168];
	mul.f64 	%fd31, %fd493, %fd495;
	st.local.v2.f64 	[%rd5+208], {%fd901, %fd31};
	ld.local.v2.f64 	{%fd496, %fd497}, [%rd112+224];
	add.s32 	%r272, %r243, %r40;
	mul.wide.s32 	%rd169, %r272, 8;
	add.s64 	%rd170, %rd2, %rd169;
	ld.global.f64 	%fd498, [%rd170];
	mul.f64 	%fd903, %fd496, %fd498;
	add.s32 	%r273, %r243, %r41;
	mul.wide.s32 	%rd171, %r273, 8;
	add.s64 	%rd172, %rd2, %rd171;
	ld.global.f64 	%fd499, [%rd172];
	mul.f64 	%fd33, %fd497, %fd499;
	st.local.v2.f64 	[%rd5+224], {%fd903, %fd33};
	ld.local.v2.f64 	{%fd500, %fd501}, [%rd112+240];
	add.s32 	%r274, %r243, %r42;
	mul.wide.s32 	%rd173, %r274, 8;
	add.s64 	%rd174, %rd2, %rd173;
	ld.global.f64 	%fd502, [%rd174];
	mul.f64 	%fd904, %fd500, %fd502;
	add.s32 	%r275, %r243, %r43;
	mul.wide.s32 	%rd175, %r275, 8;
	add.s64 	%rd176, %rd2, %rd175;
	ld.global.f64 	%fd503, [%rd176];
	mul.f64 	%fd35, %fd501, %fd503;
	st.local.v2.f64 	[%rd5+240], {%fd904, %fd35};
	selp.f64 	%fd438, %fd5, %fd875, %p49;
	// begin inline asm
	mov.b64 {%r239,%r240}, %fd438;
	// end inline asm
	shfl.sync.bfly.b32	%r242|%p50, %r240, 1, 31, -1;
	shfl.sync.bfly.b32	%r241|%p51, %r239, 1, 31, -1;
	// begin inline asm
	mov.b64 %fd439, {%r241,%r242};
	// end inline asm
	mov.f64 	%fd874, %fd7;
	@%p49 bra 	$L__BB2_7;
	st.local.f64 	[%rd5], %fd5;
	mov.f64 	%fd874, %fd877;
	mov.f64 	%fd875, %fd5;
$L__BB2_7:
	setp.eq.s32 	%p52, %r6, 0;
	add.f64 	%fd506, %fd439, %fd875;
	st.local.f64 	[%rd5+8], %fd506;
	mul.wide.u32 	%rd177, %r44, 8;
	add.s64 	%rd9, %rd4, %rd177;
	st.local.f64 	[%rd9], %fd875;
	// begin inline asm
	mov.b64 {%r276,%r277}, %fd874;
	// end inline asm
	shfl.sync.bfly.b32	%r279|%p53, %r277, 1, 31, -1;
	shfl.sync.bfly.b32	%r278|%p54, %r276, 1, 31, -1;
	// begin inline asm
	mov.b64 %fd505, {%r278,%r279};
	// end inline asm
	mov.f64 	%fd876, %fd9;
	@%p52 bra 	$L__BB2_9;
	st.local.f64 	[%rd5+16], %fd7;
	mov.f64 	%fd876, %fd879;
	mov.f64 	%fd877, %fd7;
$L__BB2_9:
	setp.eq.s32 	%p55, %r6, 0;
	add.f64 	%fd509, %fd505, %fd877;
	st.local.f64 	[%rd5+24], %fd509;
	st.local.f64 	[%rd9+16], %fd877;
	// begin inline asm
	mov.b64 {%r280,%r281}, %fd876;
	// end inline asm
	shfl.sync.bfly.b32	%r283|%p56, %r281, 1, 31, -1;
	shfl.sync.bfly.b32	%r282|%p57, %r280, 1, 31, -1;
	// begin inline asm
	mov.b64 %fd508, {%r282,%r283};
	// end inline asm
	mov.f64 	%fd878, %fd11;
	@%p55 bra 	$L__BB2_11;
	st.local.f64 	[%rd5+32], %fd9;
	mov.f64 	%fd878, %fd881;
	mov.f64 	%fd879, %fd9;
$L__BB2_11:
	setp.eq.s32 	%p58, %r6, 0;
	add.f64 	%fd512, %fd508, %fd879;
	st.local.f64 	[%rd5+40], %fd512;
	st.local.f64 	[%rd9+32], %fd879;
	// begin inline asm
	mov.b64 {%r284,%r285}, %fd878;
	// end inline asm
	shfl.sync.bfly.b32	%r287|%p59, %r285, 1, 31, -1;
	shfl.sync.bfly.b32	%r286|%p60, %r284, 1, 31, -1;
	// begin inline asm
	mov.b64 %fd511, {%r286,%r287};
	// end inline asm
	mov.f64 	%fd880, %fd13;
	@%p58 bra 	$L__BB2_13;
	st.local.f64 	[%rd5+48], %fd11;
	mov.f64 	%fd880, %fd883;
	mov.f64 	%fd881, %fd11;
$L__BB2_13:
	setp.eq.s32 	%p61, %r6, 0;
	add.f64 	%fd515, %fd511, %fd881;
	st.local.f64 	[%rd5+56], %fd515;
	st.local.f64 	[%rd9+48], %fd881;
	// begin inline asm
	mov.b64 {%r288,%r289}, %fd880;
	// end inline asm
	shfl.sync.bfly.b32	%r291|%p62, %r289, 1, 31, -1;
	shfl.sync.bfly.b32	%r290|%p63, %r288, 1, 31, -1;
	// begin inline asm
	mov.b64 %fd514, {%r290,%r291};
	// end inline asm
	mov.f64 	%fd882, %fd15;
	@%p61 bra 	$L__BB2_15;
	st.local.f64 	[%rd5+64], %fd13;
	mov.f64 	%fd882, %fd885;
	mov.f64 	%fd883, %fd13;
$L__BB2_15:
	setp.eq.s32 	%p64, %r6, 0;
	add.f64 	%fd518, %fd514, %fd883;
	st.local.f64 	[%rd5+72], %fd518;
	st.local.f64 	[%rd9+64], %fd883;
	// begin inline asm
	mov.b64 {%r292,%r293}, %fd882;
	// end inline asm
	shfl.sync.bfly.b32	%r295|%p65, %r293, 1, 31, -1;
	shfl.sync.bfly.b32	%r294|%p66, %r292, 1, 31, -1;
	// begin inline asm
	mov.b64 %fd517, {%r294,%r295};
	// end inline asm
	mov.f64 	%fd884, %fd17;
	@%p64 bra 	$L__BB2_17;
	st.local.f64 	[%rd5+80], %fd15;
	mov.f64 	%fd884, %fd887;
	mov.f64 	%fd885, %fd15;
$L__BB2_17:
	setp.eq.s32 	%p67, %r6, 0;
	add.f64 	%fd521, %fd517, %fd885;
	st.local.f64 	[%rd5+88], %fd521;
	st.local.f64 	[%rd9+80], %fd885;
	// begin inline asm
	mov.b64 {%r296,%r297}, %fd884;
	// end inline asm
	shfl.sync.bfly.b32	%r299|%p68, %r297, 1, 31, -1;
	shfl.sync.bfly.b32	%r298|%p69, %r296, 1, 31, -1;
	// begin inline asm
	mov.b64 %fd520, {%r298,%r299};
	// end inline asm
	mov.f64 	%fd886, %fd19;
	@%p67 bra 	$L__BB2_19;
	st.local.f64 	[%rd5+96], %fd17;
	mov.f64 	%fd886, %fd889;
	mov.f64 	%fd887, %fd17;
$L__BB2_19:
	setp.eq.s32 	%p70, %r6, 0;
	add.f64 	%fd524, %fd520, %fd887;
	st.local.f64 	[%rd5+104], %fd524;
	st.local.f64 	[%rd9+96], %fd887;
	// begin inline asm
	mov.b64 {%r300,%r301}, %fd886;
	// end inline asm
	shfl.sync.bfly.b32	%r303|%p71, %r301, 1, 31, -1;
	shfl.sync.bfly.b32	%r302|%p72, %r300, 1, 31, -1;
	// begin inline asm
	mov.b64 %fd523, {%r302,%r303};
	// end inline asm
	mov.f64 	%fd888, %fd21;
	@%p70 bra 	$L__BB2_21;
	st.local.f64 	[%rd5+112], %fd19;
	mov.f64 	%fd888, %fd891;
	mov.f64 	%fd889, %fd19;
$L__BB2_21:
	setp.eq.s32 	%p73, %r6, 0;
	add.f64 	%fd527, %fd523, %fd889;
	st.local.f64 	[%rd5+120], %fd527;
	st.local.f64 	[%rd9+112], %fd889;
	// begin inline asm
	mov.b64 {%r304,%r305}, %fd888;
	// end inline asm
	shfl.sync.bfly.b32	%r307|%p74, %r305, 1, 31, -1;
	shfl.sync.bfly.b32	%r306|%p75, %r304, 1, 31, -1;
	// begin inline asm
	mov.b64 %fd526, {%r306,%r307};
	// end inline asm
	mov.f64 	%fd890, %fd23;
	@%p73 bra 	$L__BB2_23;
	st.local.f64 	[%rd5+128], %fd21;
	mov.f64 	%fd890, %fd893;
	mov.f64 	%fd891, %fd21;
$L__BB2_23:
	setp.eq.s32 	%p76, %r6, 0;
	add.f64 	%fd530, %fd526, %fd891;
	st.local.f64 	[%rd5+136], %fd530;
	st.local.f64 	[%rd9+128], %fd891;
	// begin inline asm
	mov.b64 {%r308,%r309}, %fd890;
	// end inline asm
	shfl.sync.bfly.b32	%r311|%p77, %r309, 1, 31, -1;
	shfl.sync.bfly.b32	%r310|%p78, %r308, 1, 31, -1;
	// begin inline asm
	mov.b64 %fd529, {%r310,%r311};
	// end inline asm
	mov.f64 	%fd892, %fd25;
	@%p76 bra 	$L__BB2_25;
	st.local.f64 	[%rd5+144], %fd23;
	mov.f64 	%fd892, %fd895;
	mov.f64 	%fd893, %fd23;
$L__BB2_25:
	setp.eq.s32 	%p79, %r6, 0;
	add.f64 	%fd533, %fd529, %fd893;
	st.local.f64 	[%rd5+152], %fd533;
	st.local.f64 	[%rd9+144], %fd893;
	// begin inline asm
	mov.b64 {%r312,%r313}, %fd892;
	// end inline asm
	shfl.sync.bfly.b32	%r315|%p80, %r313, 1, 31, -1;
	shfl.sync.bfly.b32	%r314|%p81, %r312, 1, 31, -1;
	// begin inline asm
	mov.b64 %fd532, {%r314,%r315};
	// end inline asm
	mov.f64 	%fd894, %fd27;
	@%p79 bra 	$L__BB2_27;
	st.local.f64 	[%rd5+160], %fd25;
	mov.f64 	%fd894, %fd897;
	mov.f64 	%fd895, %fd25;
$L__BB2_27:
	setp.eq.s32 	%p82, %r6, 0;
	add.f64 	%fd536, %fd532, %fd895;
	st.local.f64 	[%rd5+168], %fd536;
	st.local.f64 	[%rd9+160], %fd895;
	// begin inline asm
	mov.b64 {%r316,%r317}, %fd894;
	// end inline asm
	shfl.sync.bfly.b32	%r319|%p83, %r317, 1, 31, -1;
	shfl.sync.bfly.b32	%r318|%p84, %r316, 1, 31, -1;
	// begin inline asm
	mov.b64 %fd535, {%r318,%r319};
	// end inline asm
	mov.f64 	%fd896, %fd29;
	@%p82 bra 	$L__BB2_29;
	st.local.f64 	[%rd5+176], %fd27;
	mov.f64 	%fd896, %fd899;
	mov.f64 	%fd897, %fd27;
$L__BB2_29:
	setp.eq.s32 	%p85, %r6, 0;
	add.f64 	%fd539, %fd535, %fd897;
	st.local.f64 	[%rd5+184], %fd539;
	st.local.f64 	[%rd9+176], %fd897;
	// begin inline asm
	mov.b64 {%r320,%r321}, %fd896;
	// end inline asm
	shfl.sync.bfly.b32	%r323|%p86, %r321, 1, 31, -1;
	shfl.sync.bfly.b32	%r322|%p87, %r320, 1, 31, -1;
	// begin inline asm
	mov.b64 %fd538, {%r322,%r323};
	// end inline asm
	mov.f64 	%fd898, %fd31;
	@%p85 bra 	$L__BB2_31;
	st.local.f64 	[%rd5+192], %fd29;
	mov.f64 	%fd898, %fd901;
	mov.f64 	%fd899, %fd29;
$L__BB2_31:
	setp.eq.s32 	%p88, %r6, 0;
	add.f64 	%fd542, %fd538, %fd899;
	st.local.f64 	[%rd5+200], %fd542;
	st.local.f64 	[%rd9+192], %fd899;
	// begin inline asm
	mov.b64 {%r324,%r325}, %fd898;
	// end inline asm
	shfl.sync.bfly.b32	%r327|%p89, %r325, 1, 31, -1;
	shfl.sync.bfly.b32	%r326|%p90, %r324, 1, 31, -1;
	// begin inline asm
	mov.b64 %fd541, {%r326,%r327};
	// end inline asm
	mov.f64 	%fd900, %fd33;
	@%p88 bra 	$L__BB2_33;
	st.local.f64 	[%rd5+208], %fd31;
	mov.f64 	%fd900, %fd903;
	mov.f64 	%fd901, %fd31;
$L__BB2_33:
	setp.eq.s32 	%p91, %r6, 0;
	add.f64 	%fd545, %fd541, %fd901;
	st.local.f64 	[%rd5+216], %fd545;
	st.local.f64 	[%rd9+208], %fd901;
	// begin inline asm
	mov.b64 {%r328,%r329}, %fd900;
	// end inline asm
	shfl.sync.bfly.b32	%r331|%p92, %r329, 1, 31, -1;
	shfl.sync.bfly.b32	%r330|%p93, %r328, 1, 31, -1;
	// begin inline asm
	mov.b64 %fd544, {%r330,%r331};
	// end inline asm
	mov.f64 	%fd902, %fd35;
	@%p91 bra 	$L__BB2_35;
	st.local.f64 	[%rd5+224], %fd33;
	mov.f64 	%fd902, %fd904;
	mov.f64 	%fd903, %fd33;
$L__BB2_35:
	setp.eq.s32 	%p94, %r6, 0;
	add.f64 	%fd548, %fd544, %fd903;
	st.local.f64 	[%rd5+232], %fd548;
	st.local.f64 	[%rd9+224], %fd903;
	// begin inline asm
	mov.b64 {%r332,%r333}, %fd902;
	// end inline asm
	shfl.sync.bfly.b32	%r335|%p95, %r333, 1, 31, -1;
	shfl.sync.bfly.b32	%r334|%p96, %r332, 1, 31, -1;
	// begin inline asm
	mov.b64 %fd547, {%r334,%r335};
	// end inline asm
	@%p94 bra 	$L__BB2_37;
	st.local.f64 	[%rd5+240], %fd35;
	mov.f64 	%fd904, %fd35;
$L__BB2_37:
	add.f64 	%fd549, %fd547, %fd904;
	st.local.f64 	[%rd5+248], %fd549;
	st.local.f64 	[%rd9+240], %fd904;
	{ // callseq 0, 0
	.param .b64 param0;
	st.param.f64 	[param0], 0d3FF0000000000000;
	.param .b64 retval0;
	call.uni (retval0), 
	__internal_accurate_pow, 
	(
	param0
	);
	ld.param.f64 	%fd550, [retval0];
	} // callseq 0
	neg.f64 	%fd552, %fd550;
	selp.f64 	%fd553, %fd552, %fd550, %p1;
	cvt.rzi.s32.f64 	%r45, %fd553;
	shl.b32 	%r46, %r45, 1;
	div.s32 	%r47, 32, %r46;
	setp.lt.s32 	%p97, %r47, 1;
	@%p97 bra 	$L__BB2_87;
	and.b32  	%r48, %r45, %r2;
	and.b32  	%r49, %r45, %r1;
	and.b32  	%r50, %r47, 3;
	setp.lt.u32 	%p98, %r47, 4;
	mov.b32 	%r1136, 0;
	@%p98 bra 	$L__BB2_65;
	and.b32  	%r1136, %r47, 2147483644;
	neg.s32 	%r1135, %r1136;
	shl.b32 	%r53, %r45, 3;
	shl.b32 	%r1133, %r45, 2;
	mul.lo.s32 	%r1132, %r45, 6;
	mov.b32 	%r1131, 0;
	mov.u32 	%r1134, %r46;
$L__BB2_40:
	setp.eq.s32 	%p99, %r48, 0;
	cvt.s64.s32 	%rd178, %r1131;
	cvt.s64.s32 	%rd10, %r45;
	add.s64 	%rd11, %rd10, %rd178;
	shl.b64 	%rd179, %rd11, 3;
	add.s64 	%rd12, %rd5, %rd179;
	@%p99 bra 	$L__BB2_42;
	ld.local.f64 	%fd905, [%rd12+-8];
	bra.uni 	$L__BB2_43;
$L__BB2_42:
	shl.b64 	%rd180, %rd10, 3;
	add.s64 	%rd181, %rd12, %rd180;
	ld.local.f64 	%fd905, [%rd181+-8];
$L__BB2_43:
	setp.ne.s32 	%p100, %r49, 0;
	// begin inline asm
	mov.b64 {%r338,%r339}, %fd905;
	// end inline asm
	shfl.sync.bfly.b32	%r341|%p101, %r339, %r45, 31, -1;
	shfl.sync.bfly.b32	%r340|%p102, %r338, %r45, 31, -1;
	// begin inline asm
	mov.b64 %fd555, {%r340,%r341};
	// end inline asm
	@%p100 bra 	$L__BB2_45;
	ld.local.f64 	%fd906, [%rd12+-8];
	bra.uni 	$L__BB2_46;
$L__BB2_45:
	shl.b64 	%rd182, %rd10, 3;
	add.s64 	%rd183, %rd12, %rd182;
	ld.local.f64 	%fd906, [%rd183+-8];
	st.local.f64 	[%rd12+-8], %fd906;
$L__BB2_46:
	setp.eq.s32 	%p103, %r48, 0;
	add.f64 	%fd556, %fd555, %fd906;
	shl.b64 	%rd13, %rd10, 3;
	add.s64 	%rd184, %rd12, %rd13;
	st.local.f64 	[%rd184+-8], %fd556;
	ld.local.f64 	%fd557, [%rd12+-8];
	add.s64 	%rd186, %rd9, %rd179;
	st.local.f64 	[%rd186+-8], %fd557;
	cvt.s64.s32 	%rd187, %r1134;
	add.s64 	%rd14, %rd10, %rd187;
	shl.b64 	%rd188, %rd14, 3;
	add.s64 	%rd15, %rd5, %rd188;
	@%p103 bra 	$L__BB2_48;
	ld.local.f64 	%fd907, [%rd15+-8];
	bra.uni 	$L__BB2_49;
$L__BB2_48:
	shl.b64 	%rd189, %rd10, 3;
	add.s64 	%rd190, %rd15, %rd189;
	ld.local.f64 	%fd907, [%rd190+-8];
$L__BB2_49:
	setp.ne.s32 	%p104, %r49, 0;
	// begin inline asm
	mov.b64 {%r342,%r343}, %fd907;
	// end inline asm
	shfl.sync.bfly.b32	%r345|%p105, %r343, %r45, 31, -1;
	shfl.sync.bfly.b32	%r344|%p106, %r342, %r45, 31, -1;
	// begin inline asm
	mov.b64 %fd559, {%r344,%r345};
	// end inline asm
	@%p104 bra 	$L__BB2_51;
	ld.local.f64 	%fd908, [%rd15+-8];
	bra.uni 	$L__BB2_52;
$L__BB2_51:
	shl.b64 	%rd191, %rd10, 3;
	add.s64 	%rd192, %rd15, %rd191;
	ld.local.f64 	%fd908, [%rd192+-8];
	st.local.f64 	[%rd15+-8], %fd908;
$L__BB2_52:
	setp.eq.s32 	%p107, %r48, 0;
	add.f64 	%fd560, %fd559, %fd908;
	add.s64 	%rd193, %rd15, %rd13;
	st.local.f64 	[%rd193+-8], %fd560;
	ld.local.f64 	%fd561, [%rd15+-8];
	add.s64 	%rd195, %rd9, %rd188;
	st.local.f64 	[%rd195+-8], %fd561;
	cvt.s64.s32 	%rd196, %r1133;
	add.s64 	%rd16, %rd10, %rd196;
	shl.b64 	%rd197, %rd16, 3;
	add.s64 	%rd17, %rd5, %rd197;
	@%p107 bra 	$L__BB2_54;
	ld.local.f64 	%fd909, [%rd17+-8];
	bra.uni 	$L__BB2_55;
$L__BB2_54:
	shl.b64 	%rd198, %rd10, 3;
	add.s64 	%rd199, %rd17, %rd198;
	ld.local.f64 	%fd909, [%rd199+-8];
$L__BB2_55:
	setp.ne.s32 	%p108, %r49, 0;
	// begin inline asm
	mov.b64 {%r346,%r347}, %fd909;
	// end inline asm
	shfl.sync.bfly.b32	%r349|%p109, %r347, %r45, 31, -1;
	shfl.sync.bfly.b32	%r348|%p110, %r346, %r45, 31, -1;
	// begin inline asm
	mov.b64 %fd563, {%r348,%r349};
	// end inline asm
	@%p108 bra 	$L__BB2_57;
	ld.local.f64 	%fd910, [%rd17+-8];
	bra.uni 	$L__BB2_58;
$L__BB2_57:
	shl.b64 	%rd200, %rd10, 3;
	add.s64 	%rd201, %rd17, %rd200;
	ld.local.f64 	%fd910, [%rd201+-8];
	st.local.f64 	[%rd17+-8], %fd910;
$L__BB2_58:
	setp.eq.s32 	%p111, %r48, 0;
	add.f64 	%fd564, %fd563, %fd910;
	add.s64 	%rd202, %rd17, %rd13;
	st.local.f64 	[%rd202+-8], %fd564;
	ld.local.f64 	%fd565, [%rd17+-8];
	add.s64 	%rd204, %rd9, %rd197;
	st.local.f64 	[%rd204+-8], %fd565;
	cvt.s64.s32 	%rd205, %r1132;
	add.s64 	%rd18, %rd10, %rd205;
	shl.b64 	%rd206, %rd18, 3;
	add.s64 	%rd19, %rd5, %rd206;
	@%p111 bra 	$L__BB2_60;
	ld.local.f64 	%fd911, [%rd19+-8];
	bra.uni 	$L__BB2_61;
$L__BB2_60:
	shl.b64 	%rd207, %rd10, 3;
	add.s64 	%rd208, %rd19, %rd207;
	ld.local.f64 	%fd911, [%rd208+-8];
$L__BB2_61:
	setp.ne.s32 	%p112, %r49, 0;
	// begin inline asm
	mov.b64 {%r350,%r351}, %fd911;
	// end inline asm
	shfl.sync.bfly.b32	%r353|%p113, %r351, %r45, 31, -1;
	shfl.sync.bfly.b32	%r352|%p114, %r350, %r45, 31, -1;
	// begin inline asm
	mov.b64 %fd567, {%r352,%r353};
	// end inline asm
	@%p112 bra 	$L__BB2_63;
	ld.local.f64 	%fd912, [%rd19+-8];
	bra.uni 	$L__BB2_64;
$L__BB2_63:
	shl.b64 	%rd209, %rd10, 3;
	add.s64 	%rd210, %rd19, %rd209;
	ld.local.f64 	%fd912, [%rd210+-8];
	st.local.f64 	[%rd19+-8], %fd912;
$L__BB2_64:
	add.f64 	%fd568, %fd567, %fd912;
	add.s64 	%rd211, %rd19, %rd13;
	st.local.f64 	[%rd211+-8], %fd568;
	ld.local.f64 	%fd569, [%rd19+-8];
	add.s64 	%rd213, %rd9, %rd206;
	st.local.f64 	[%rd213+-8], %fd569;
	add.s32 	%r1135, %r1135, 4;
	add.s32 	%r1134, %r1134, %r53;
	add.s32 	%r1133, %r1133, %r53;
	add.s32 	%r1132, %r1132, %r53;
	add.s32 	%r1131, %r1131, %r53;
	setp.ne.s32 	%p115, %r1135, 0;
	@%p115 bra 	$L__BB2_40;
$L__BB2_65:
	setp.eq.s32 	%p116, %r50, 0;
	@%p116 bra 	$L__BB2_87;
	setp.eq.s32 	%p117, %r48, 0;
	mul.lo.s32 	%r67, %r1136, %r46;
	cvt.s64.s32 	%rd214, %r67;
	cvt.s64.s32 	%rd20, %r45;
	add.s64 	%rd21, %rd20, %rd214;
	shl.b64 	%rd215, %rd21, 3;
	add.s64 	%rd22, %rd5, %rd215;
	@%p117 bra 	$L__BB2_68;
	ld.local.f64 	%fd913, [%rd22+-8];
	bra.uni 	$L__BB2_69;
$L__BB2_68:
	shl.b64 	%rd216, %rd20, 3;
	add.s64 	%rd217, %rd22, %rd216;
	ld.local.f64 	%fd913, [%rd217+-8];
$L__BB2_69:
	setp.ne.s32 	%p118, %r49, 0;
	// begin inline asm
	mov.b64 {%r354,%r355}, %fd913;
	// end inline asm
	shfl.sync.bfly.b32	%r357|%p119, %r355, %r45, 31, -1;
	shfl.sync.bfly.b32	%r356|%p120, %r354, %r45, 31, -1;
	// begin inline asm
	mov.b64 %fd571, {%r356,%r357};
	// end inline asm
	@%p118 bra 	$L__BB2_71;
	ld.local.f64 	%fd914, [%rd22+-8];
	bra.uni 	$L__BB2_72;
$L__BB2_71:
	shl.b64 	%rd218, %rd20, 3;
	add.s64 	%rd219, %rd22, %rd218;
	ld.local.f64 	%fd914, [%rd219+-8];
	st.local.f64 	[%rd22+-8], %fd914;
$L__BB2_72:
	add.f64 	%fd572, %fd571, %fd914;
	shl.b64 	%rd23, %rd20, 3;
	add.s64 	%rd220, %rd22, %rd23;
	st.local.f64 	[%rd220+-8], %fd572;
	ld.local.f64 	%fd573, [%rd22+-8];
	add.s64 	%rd222, %rd9, %rd215;
	st.local.f64 	[%rd222+-8], %fd573;
	setp.eq.s32 	%p121, %r50, 1;
	@%p121 bra 	$L__BB2_87;
	setp.eq.s32 	%p122, %r48, 0;
	add.s32 	%r68, %r67, %r46;
	cvt.s64.s32 	%rd223, %r68;
	add.s64 	%rd24, %rd20, %rd223;
	shl.b64 	%rd224, %rd24, 3;
	add.s64 	%rd25, %rd5, %rd224;
	@%p122 bra 	$L__BB2_75;
	ld.local.f64 	%fd915, [%rd25+-8];
	bra.uni 	$L__BB2_76;
$L__BB2_75:
	add.s64 	%rd226, %rd25, %rd23;
	ld.local.f64 	%fd915, [%rd226+-8];
$L__BB2_76:
	setp.ne.s32 	%p123, %r49, 0;
	// begin inline asm
	mov.b64 {%r358,%r359}, %fd915;
	// end inline asm
	shfl.sync.bfly.b32	%r361|%p124, %r359, %r45, 31, -1;
	shfl.sync.bfly.b32	%r360|%p125, %r358, %r45, 31, -1;
	// begin inline asm
	mov.b64 %fd575, {%r360,%r361};
	// end inline asm
	@%p123 bra 	$L__BB2_78;
	ld.local.f64 	%fd916, [%rd25+-8];
	bra.uni 	$L__BB2_79;
$L__BB2_78:
	shl.b64 	%rd227, %rd20, 3;
	add.s64 	%rd228, %rd25, %rd227;
	ld.local.f64 	%fd916, [%rd228+-8];
	st.local.f64 	[%rd25+-8], %fd916;
$L__BB2_79:
	add.f64 	%fd576, %fd575, %fd916;
	add.s64 	%rd229, %rd25, %rd23;
	st.local.f64 	[%rd229+-8], %fd576;
	ld.local.f64 	%fd577, [%rd25+-8];
	add.s64 	%rd231, %rd9, %rd224;
	st.local.f64 	[%rd231+-8], %fd577;
	setp.eq.s32 	%p126, %r50, 2;
	@%p126 bra 	$L__BB2_87;
	setp.eq.s32 	%p127, %r48, 0;
	add.s32 	%r362, %r68, %r46;
	cvt.s64.s32 	%rd232, %r362;
	add.s64 	%rd26, %rd20, %rd232;
	shl.b64 	%rd233, %rd26, 3;
	add.s64 	%rd27, %rd5, %rd233;
	@%p127 bra 	$L__BB2_82;
	ld.local.f64 	%fd917, [%rd27+-8];
	bra.uni 	$L__BB2_83;
$L__BB2_82:
	shl.b64 	%rd234, %rd20, 3;
	add.s64 	%rd235, %rd27, %rd234;
	ld.local.f64 	%fd917, [%rd235+-8];
$L__BB2_83:
	setp.ne.s32 	%p128, %r49, 0;
	// begin inline asm
	mov.b64 {%r363,%r364}, %fd917;
	// end inline asm
	shfl.sync.bfly.b32	%r366|%p129, %r364, %r45, 31, -1;
	shfl.sync.bfly.b32	%r365|%p130, %r363, %r45, 31, -1;
	// begin inline asm
	mov.b64 %fd579, {%r365,%r366};
	// end inline asm
	@%p128 bra 	$L__BB2_85;
	ld.local.f64 	%fd918, [%rd27+-8];
	bra.uni 	$L__BB2_86;
$L__BB2_85:
	shl.b64 	%rd236, %rd20, 3;
	add.s64 	%rd237, %rd27, %rd236;
	ld.local.f64 	%fd918, [%rd237+-8];
	st.local.f64 	[%rd27+-8], %fd918;
$L__BB2_86:
	add.f64 	%fd580, %fd579, %fd918;
	add.s64 	%rd238, %rd27, %rd23;
	st.local.f64 	[%rd238+-8], %fd580;
	ld.local.f64 	%fd581, [%rd27+-8];
	add.s64 	%rd240, %rd9, %rd233;
	st.local.f64 	[%rd240+-8], %fd581;
$L__BB2_87:
	setp.eq.s32 	%p131, %r7, -1085276160;
	{ // callseq 1, 0
	.param .b64 param0;
	st.param.f64 	[param0], 0d4000000000000000;
	.param .b64 retval0;
	call.uni (retval0), 
	__internal_accurate_pow, 
	(
	param0
	);
	ld.param.f64 	%fd582, [retval0];
	} // callseq 1
	neg.f64 	%fd584, %fd582;
	selp.f64 	%fd585, %fd584, %fd582, %p131;
	cvt.rzi.s32.f64 	%r69, %fd585;
	shl.b32 	%r70, %r69, 1;
	div.s32 	%r71, 32, %r70;
	setp.lt.s32 	%p132, %r71, 1;
	@%p132 bra 	$L__BB2_137;
	and.b32  	%r72, %r69, %r2;
	and.b32  	%r73, %r69, %r1;
	and.b32  	%r74, %r71, 3;
	setp.lt.u32 	%p133, %r71, 4;
	mov.b32 	%r1138, 0;
	@%p133 bra 	$L__BB2_115;
	and.b32  	%r1138, %r71, 2147483644;
	mov.b32 	%r1137, 0;
$L__BB2_90:
	setp.eq.s32 	%p134, %r72, 0;
	mul.lo.s32 	%r77, %r1137, %r70;
	cvt.s64.s32 	%rd241, %r77;
	cvt.s64.s32 	%rd28, %r69;
	add.s64 	%rd29, %rd28, %rd241;
	shl.b64 	%rd242, %rd29, 3;
	add.s64 	%rd30, %rd5, %rd242;
	@%p134 bra 	$L__BB2_92;
	ld.local.f64 	%fd919, [%rd30+-8];
	bra.uni 	$L__BB2_93;
$L__BB2_92:
	shl.b64 	%rd243, %rd28, 3;
	add.s64 	%rd244, %rd30, %rd243;
	ld.local.f64 	%fd919, [%rd244+-8];
$L__BB2_93:
	setp.ne.s32 	%p135, %r73, 0;
	// begin inline asm
	mov.b64 {%r369,%r370}, %fd919;
	// end inline asm
	shfl.sync.bfly.b32	%r372|%p136, %r370, %r69, 31, -1;
	shfl.sync.bfly.b32	%r371|%p137, %r369, %r69, 31, -1;
	// begin inline asm
	mov.b64 %fd587, {%r371,%r372};
	// end inline asm
	@%p135 bra 	$L__BB2_95;
	ld.local.f64 	%fd920, [%rd30+-8];
	bra.uni 	$L__BB2_96;
$L__BB2_95:
	shl.b64 	%rd245, %rd28, 3;
	add.s64 	%rd246, %rd30, %rd245;
	ld.local.f64 	%fd920, [%rd246+-8];
	st.local.f64 	[%rd30+-8], %fd920;
$L__BB2_96:
	setp.eq.s32 	%p138, %r72, 0;
	add.f64 	%fd588, %fd587, %fd920;
	shl.b64 	%rd31, %rd28, 3;
	add.s64 	%rd247, %rd30, %rd31;
	st.local.f64 	[%rd247+-8], %fd588;
	ld.local.f64 	%fd589, [%rd30+-8];
	add.s64 	%rd249, %rd9, %rd242;
	st.local.f64 	[%rd249+-8], %fd589;
	add.s32 	%r78, %r77, %r70;
	cvt.s64.s32 	%rd250, %r78;
	add.s64 	%rd32, %rd28, %rd250;
	shl.b64 	%rd251, %rd32, 3;
	add.s64 	%rd33, %rd5, %rd251;
	@%p138 bra 	$L__BB2_98;
	ld.local.f64 	%fd921, [%rd33+-8];
	bra.uni 	$L__BB2_99;
$L__BB2_98:
	shl.b64 	%rd252, %rd28, 3;
	add.s64 	%rd253, %rd33, %rd252;
	ld.local.f64 	%fd921, [%rd253+-8];
$L__BB2_99:
	setp.ne.s32 	%p139, %r73, 0;
	// begin inline asm
	mov.b64 {%r373,%r374}, %fd921;
	// end inline asm
	shfl.sync.bfly.b32	%r376|%p140, %r374, %r69, 31, -1;
	shfl.sync.bfly.b32	%r375|%p141, %r373, %r69, 31, -1;
	// begin inline asm
	mov.b64 %fd591, {%r375,%r376};
	// end inline asm
	@%p139 bra 	$L__BB2_101;
	ld.local.f64 	%fd922, [%rd33+-8];
	bra.uni 	$L__BB2_102;
$L__BB2_101:
	shl.b64 	%rd254, %rd28, 3;
	add.s64 	%rd255, %rd33, %rd254;
	ld.local.f64 	%fd922, [%rd255+-8];
	st.local.f64 	[%rd33+-8], %fd922;
$L__BB2_102:
	setp.eq.s32 	%p142, %r72, 0;
	add.f64 	%fd592, %fd591, %fd922;
	add.s64 	%rd256, %rd33, %rd31;
	st.local.f64 	[%rd256+-8], %fd592;
	ld.local.f64 	%fd593, [%rd33+-8];
	add.s64 	%rd258, %rd9, %rd251;
	st.local.f64 	[%rd258+-8], %fd593;
	add.s32 	%r79, %r78, %r70;
	cvt.s64.s32 	%rd259, %r79;
	add.s64 	%rd34, %rd28, %rd259;
	shl.b64 	%rd260, %rd34, 3;
	add.s64 	%rd35, %rd5, %rd260;
	@%p142 bra 	$L__BB2_104;
	ld.local.f64 	%fd923, [%rd35+-8];
	bra.uni 	$L__BB2_105;
$L__BB2_104:
	shl.b64 	%rd261, %rd28, 3;
	add.s64 	%rd262, %rd35, %rd261;
	ld.local.f64 	%fd923, [%rd262+-8];
$L__BB2_105:
	setp.ne.s32 	%p143, %r73, 0;
	// begin inline asm
	mov.b64 {%r377,%r378}, %fd923;
	// end inline asm
	shfl.sync.bfly.b32	%r380|%p144, %r378, %r69, 31, -1;
	shfl.sync.bfly.b32	%r379|%p145, %r377, %r69, 31, -1;
	// begin inline asm
	mov.b64 %fd595, {%r379,%r380};
	// end inline asm
	@%p143 bra 	$L__BB2_107;
	ld.local.f64 	%fd924, [%rd35+-8];
	bra.uni 	$L__BB2_108;
$L__BB2_107:
	shl.b64 	%rd263, %rd28, 3;
	add.s64 	%rd264, %rd35, %rd263;
	ld.local.f64 	%fd924, [%rd264+-8];
	st.local.f64 	[%rd35+-8], %fd924;
$L__BB2_108:
	setp.eq.s32 	%p146, %r72, 0;
	add.f64 	%fd596, %fd595, %fd924;
	add.s64 	%rd265, %rd35, %rd31;
	st.local.f64 	[%rd265+-8], %fd596;
	ld.local.f64 	%fd597, [%rd35+-8];
	add.s64 	%rd267, %rd9, %rd260;
	st.local.f64 	[%rd267+-8], %fd597;
	add.s32 	%r381, %r79, %r70;
	cvt.s64.s32 	%rd268, %r381;
	add.s64 	%rd36, %rd28, %rd268;
	shl.b64 	%rd269, %rd36, 3;
	add.s64 	%rd37, %rd5, %rd269;
	@%p146 bra 	$L__BB2_110;
	ld.local.f64 	%fd925, [%rd37+-8];
	bra.uni 	$L__BB2_111;
$L__BB2_110:
	shl.b64 	%rd270, %rd28, 3;
	add.s64 	%rd271, %rd37, %rd270;
	ld.local.f64 	%fd925, [%rd271+-8];
$L__BB2_111:
	setp.ne.s32 	%p147, %r73, 0;
	// begin inline asm
	mov.b64 {%r382,%r383}, %fd925;
	// end inline asm
	shfl.sync.bfly.b32	%r385|%p148, %r383, %r69, 31, -1;
	shfl.sync.bfly.b32	%r384|%p149, %r382, %r69, 31, -1;
	// begin inline asm
	mov.b64 %fd599, {%r384,%r385};
	// end inline asm
	@%p147 bra 	$L__BB2_113;
	ld.local.f64 	%fd926, [%rd37+-8];
	bra.uni 	$L__BB2_114;
$L__BB2_113:
	shl.b64 	%rd272, %rd28, 3;
	add.s64 	%rd273, %rd37, %rd272;
	ld.local.f64 	%fd926, [%rd273+-8];
	st.local.f64 	[%rd37+-8], %fd926;
$L__BB2_114:
	add.f64 	%fd600, %fd599, %fd926;
	add.s64 	%rd274, %rd37, %rd31;
	st.local.f64 	[%rd274+-8], %fd600;
	ld.local.f64 	%fd601, [%rd37+-8];
	add.s64 	%rd276, %rd9, %rd269;
	st.local.f64 	[%rd276+-8], %fd601;
	add.s32 	%r1137, %r1137, 4;
	setp.ne.s32 	%p150, %r1137, %r1138;
	@%p150 bra 	$L__BB2_90;
$L__BB2_115:
	setp.eq.s32 	%p151, %r74, 0;
	@%p151 bra 	$L__BB2_137;
	setp.eq.s32 	%p152, %r72, 0;
	mul.lo.s32 	%r82, %r1138, %r70;
	cvt.s64.s32 	%rd277, %r82;
	cvt.s64.s32 	%rd38, %r69;
	add.s64 	%rd39, %rd38, %rd277;
	shl.b64 	%rd278, %rd39, 3;
	add.s64 	%rd40, %rd5, %rd278;
	@%p152 bra 	$L__BB2_118;
	ld.local.f64 	%fd927, [%rd40+-8];
	bra.uni 	$L__BB2_119;
$L__BB2_118:
	shl.b64 	%rd279, %rd38, 3;
	add.s64 	%rd280, %rd40, %rd279;
	ld.local.f64 	%fd927, [%rd280+-8];
$L__BB2_119:
	setp.ne.s32 	%p153, %r73, 0;
	// begin inline asm
	mov.b64 {%r386,%r387}, %fd927;
	// end inline asm
	shfl.sync.bfly.b32	%r389|%p154, %r387, %r69, 31, -1;
	shfl.sync.bfly.b32	%r388|%p155, %r386, %r69, 31, -1;
	// begin inline asm
	mov.b64 %fd603, {%r388,%r389};
	// end inline asm
	@%p153 bra 	$L__BB2_121;
	ld.local.f64 	%fd928, [%rd40+-8];
	bra.uni 	$L__BB2_122;
$L__BB2_121:
	shl.b64 	%rd281, %rd38, 3;
	add.s64 	%rd282, %rd40, %rd281;
	ld.local.f64 	%fd928, [%rd282+-8];
	st.local.f64 	[%rd40+-8], %fd928;
$L__BB2_122:
	add.f64 	%fd604, %fd603, %fd928;
	shl.b64 	%rd41, %rd38, 3;
	add.s64 	%rd283, %rd40, %rd41;
	st.local.f64 	[%rd283+-8], %fd604;
	ld.local.f64 	%fd605, [%rd40+-8];
	add.s64 	%rd285, %rd9, %rd278;
	st.local.f64 	[%rd285+-8], %fd605;
	setp.eq.s32 	%p156, %r74, 1;
	@%p156 bra 	$L__BB2_137;
	setp.eq.s32 	%p157, %r72, 0;
	add.s32 	%r83, %r82, %r70;
	cvt.s64.s32 	%rd286, %r83;
	add.s64 	%rd42, %rd38, %rd286;
	shl.b64 	%rd287, %rd42, 3;
	add.s64 	%rd43, %rd5, %rd287;
	@%p157 bra 	$L__BB2_125;
	ld.local.f64 	%fd929, [%rd43+-8];
	bra.uni 	$L__BB2_126;
$L__BB2_125:
	shl.b64 	%rd288, %rd38, 3;
	add.s64 	%rd289, %rd43, %rd288;
	ld.local.f64 	%fd929, [%rd289+-8];
$L__BB2_126:
	setp.ne.s32 	%p158, %r73, 0;
	// begin inline asm
	mov.b64 {%r390,%r391}, %fd929;
	// end inline asm
	shfl.sync.bfly.b32	%r393|%p159, %r391, %r69, 31, -1;
	shfl.sync.bfly.b32	%r392|%p160, %r390, %r69, 31, -1;
	// begin inline asm
	mov.b64 %fd607, {%r392,%r393};
	// end inline asm
	@%p158 bra 	$L__BB2_128;
	ld.local.f64 	%fd930, [%rd43+-8];
	bra.uni 	$L__BB2_129;
$L__BB2_128:
	shl.b64 	%rd290, %rd38, 3;
	add.s64 	%rd291, %rd43, %rd290;
	ld.local.f64 	%fd930, [%rd291+-8];
	st.local.f64 	[%rd43+-8], %fd930;
$L__BB2_129:
	add.f64 	%fd608, %fd607, %fd930;
	add.s64 	%rd292, %rd43, %rd41;
	st.local.f64 	[%rd292+-8], %fd608;
	ld.local.f64 	%fd609, [%rd43+-8];
	add.s64 	%rd294, %rd9, %rd287;
	st.local.f64 	[%rd294+-8], %fd609;
	setp.eq.s32 	%p161, %r74, 2;
	@%p161 bra 	$L__BB2_137;
	setp.eq.s32 	%p162, %r72, 0;
	add.s32 	%r394, %r83, %r70;
	cvt.s64.s32 	%rd295, %r394;
	add.s64 	%rd44, %rd38, %rd295;
	shl.b64 	%rd296, %rd44, 3;
	add.s64 	%rd45, %rd5, %rd296;
	@%p162 bra 	$L__BB2_132;
	ld.local.f64 	%fd931, [%rd45+-8];
	bra.uni 	$L__BB2_133;
$L__BB2_132:
	shl.b64 	%rd297, %rd38, 3;
	add.s64 	%rd298, %rd45, %rd297;
	ld.local.f64 	%fd931, [%rd298+-8];
$L__BB2_133:
	setp.ne.s32 	%p163, %r73, 0;
	// begin inline asm
	mov.b64 {%r395,%r396}, %fd931;
	// end inline asm
	shfl.sync.bfly.b32	%r398|%p164, %r396, %r69, 31, -1;
	shfl.sync.bfly.b32	%r397|%p165, %r395, %r69, 31, -1;
	// begin inline asm
	mov.b64 %fd611, {%r397,%r398};
	// end inline asm
	@%p163 bra 	$L__BB2_135;
	ld.local.f64 	%fd932, [%rd45+-8];
	bra.uni 	$L__BB2_136;
$L__BB2_135:
	shl.b64 	%rd299, %rd38, 3;
	add.s64 	%rd300, %rd45, %rd299;
	ld.local.f64 	%fd932, [%rd300+-8];
	st.local.f64 	[%rd45+-8], %fd932;
$L__BB2_136:
	add.f64 	%fd612, %fd611, %fd932;
	add.s64 	%rd301, %rd45, %rd41;
	st.local.f64 	[%rd301+-8], %fd612;
	ld.local.f64 	%fd613, [%rd45+-8];
	add.s64 	%rd303, %rd9, %rd296;
	st.local.f64 	[%rd303+-8], %fd613;
$L__BB2_137:
	{ // callseq 2, 0
	.param .b64 param0;
	st.param.f64 	[param0], 0d4008000000000000;
	.param .b64 retval0;
	call.uni (retval0), 
	__internal_accurate_pow, 
	(
	param0
	);
	ld.param.f64 	%fd614, [retval0];
	} // callseq 2
	neg.f64 	%fd616, %fd614;
	selp.f64 	%fd617, %fd616, %fd614, %p2;
	cvt.rzi.s32.f64 	%r84, %fd617;
	shl.b32 	%r85, %r84, 1;
	div.s32 	%r86, 32, %r85;
	setp.lt.s32 	%p166, %r86, 1;
	@%p166 bra 	$L__BB2_187;
	and.b32  	%r87, %r84, %r2;
	and.b32  	%r88, %r84, %r1;
	and.b32  	%r89, %r86, 3;
	setp.lt.u32 	%p167, %r86, 4;
	mov.b32 	%r1140, 0;
	@%p167 bra 	$L__BB2_165;
	and.b32  	%r1140, %r86, 2147483644;
	mov.b32 	%r1139, 0;
$L__BB2_140:
	setp.eq.s32 	%p168, %r87, 0;
	mul.lo.s32 	%r92, %r1139, %r85;
	cvt.s64.s32 	%rd304, %r92;
	cvt.s64.s32 	%rd46, %r84;
	add.s64 	%rd47, %rd46, %rd304;
	shl.b64 	%rd305, %rd47, 3;
	add.s64 	%rd48, %rd5, %rd305;
	@%p168 bra 	$L__BB2_142;
	ld.local.f64 	%fd933, [%rd48+-8];
	bra.uni 	$L__BB2_143;
$L__BB2_142:
	shl.b64 	%rd306, %rd46, 3;
	add.s64 	%rd307, %rd48, %rd306;
	ld.local.f64 	%fd933, [%rd307+-8];
$L__BB2_143:
	setp.ne.s32 	%p169, %r88, 0;
	// begin inline asm
	mov.b64 {%r401,%r402}, %fd933;
	// end inline asm
	shfl.sync.bfly.b32	%r404|%p170, %r402, %r84, 31, -1;
	shfl.sync.bfly.b32	%r403|%p171, %r401, %r84, 31, -1;
	// begin inline asm
	mov.b64 %fd619, {%r403,%r404};
	// end inline asm
	@%p169 bra 	$L__BB2_145;
	ld.local.f64 	%fd934, [%rd48+-8];
	bra.uni 	$L__BB2_146;
$L__BB2_145:
	shl.b64 	%rd308, %rd46, 3;
	add.s64 	%rd309, %rd48, %rd308;
	ld.local.f64 	%fd934, [%rd309+-8];
	st.local.f64 	[%rd48+-8], %fd934;
$L__BB2_146:
	setp.eq.s32 	%p172, %r87, 0;
	add.f64 	%fd620, %fd619, %fd934;
	shl.b64 	%rd49, %rd46, 3;
	add.s64 	%rd310, %rd48, %rd49;
	st.local.f64 	[%rd310+-8], %fd620;
	ld.local.f64 	%fd621, [%rd48+-8];
	add.s64 	%rd312, %rd9, %rd305;
	st.local.f64 	[%rd312+-8], %fd621;
	add.s32 	%r93, %r92, %r85;
	cvt.s64.s32 	%rd313, %r93;
	add.s64 	%rd50, %rd46, %rd313;
	shl.b64 	%rd314, %rd50, 3;
	add.s64 	%rd51, %rd5, %rd314;
	@%p172 bra 	$L__BB2_148;
	ld.local.f64 	%fd935, [%rd51+-8];
	bra.uni 	$L__BB2_149;
$L__BB2_148:
	shl.b64 	%rd315, %rd46, 3;
	add.s64 	%rd316, %rd51, %rd315;
	ld.local.f64 	%fd935, [%rd316+-8];
$L__BB2_149:
	setp.ne.s32 	%p173, %r88, 0;
	// begin inline asm
	mov.b64 {%r405,%r406}, %fd935;
	// end inline asm
	shfl.sync.bfly.b32	%r408|%p174, %r406, %r84, 31, -1;
	shfl.sync.bfly.b32	%r407|%p175, %r405, %r84, 31, -1;
	// begin inline asm
	mov.b64 %fd623, {%r407,%r408};
	// end inline asm
	@%p173 bra 	$L__BB2_151;
	ld.local.f64 	%fd936, [%rd51+-8];
	bra.uni 	$L__BB2_152;
$L__BB2_151:
	shl.b64 	%rd317, %rd46, 3;
	add.s64 	%rd318, %rd51, %rd317;
	ld.local.f64 	%fd936, [%rd318+-8];
	st.local.f64 	[%rd51+-8], %fd936;
$L__BB2_152:
	setp.eq.s32 	%p176, %r87, 0;
	add.f64 	%fd624, %fd623, %fd936;
	add.s64 	%rd319, %rd51, %rd49;
	st.local.f64 	[%rd319+-8], %fd624;
	ld.local.f64 	%fd625, [%rd51+-8];
	add.s64 	%rd321, %rd9, %rd314;
	st.local.f64 	[%rd321+-8], %fd625;
	add.s32 	%r94, %r93, %r85;
	cvt.s64.s32 	%rd322, %r94;
	add.s64 	%rd52, %rd46, %rd322;
	shl.b64 	%rd323, %rd52, 3;
	add.s64 	%rd53, %rd5, %rd323;
	@%p176 bra 	$L__BB2_154;
	ld.local.f64 	%fd937, [%rd53+-8];
	bra.uni 	$L__BB2_155;
$L__BB2_154:
	shl.b64 	%rd324, %rd46, 3;
	add.s64 	%rd325, %rd53, %rd324;
	ld.local.f64 	%fd937, [%rd325+-8];
$L__BB2_155:
	setp.ne.s32 	%p177, %r88, 0;
	// begin inline asm
	mov.b64 {%r409,%r410}, %fd937;
	// end inline asm
	shfl.sync.bfly.b32	%r412|%p178, %r410, %r84, 31, -1;
	shfl.sync.bfly.b32	%r411|%p179, %r409, %r84, 31, -1;
	// begin inline asm
	mov.b64 %fd627, {%r411,%r412};
	// end inline asm
	@%p177 bra 	$L__BB2_157;
	ld.local.f64 	%fd938, [%rd53+-8];
	bra.uni 	$L__BB2_158;
$L__BB2_157:
	shl.b64 	%rd326, %rd46, 3;
	add.s64 	%rd327, %rd53, %rd326;
	ld.local.f64 	%fd938, [%rd327+-8];
	st.local.f64 	[%rd53+-8], %fd938;
$L__BB2_158:
	setp.eq.s32 	%p180, %r87, 0;
	add.f64 	%fd628, %fd627, %fd938;
	add.s64 	%rd328, %rd53, %rd49;
	st.local.f64 	[%rd328+-8], %fd628;
	ld.local.f64 	%fd629, [%rd53+-8];
	add.s64 	%rd330, %rd9, %rd323;
	st.local.f64 	[%rd330+-8], %fd629;
	add.s32 	%r413, %r94, %r85;
	cvt.s64.s32 	%rd331, %r413;
	add.s64 	%rd54, %rd46, %rd331;
	shl.b64 	%rd332, %rd54, 3;
	add.s64 	%rd55, %rd5, %rd332;
	@%p180 bra 	$L__BB2_160;
	ld.local.f64 	%fd939, [%rd55+-8];
	bra.uni 	$L__BB2_161;
$L__BB2_160:
	shl.b64 	%rd333, %rd46, 3;
	add.s64 	%rd334, %rd55, %rd333;
	ld.local.f64 	%fd939, [%rd334+-8];
$L__BB2_161:
	setp.ne.s32 	%p181, %r88, 0;
	// begin inline asm
	mov.b64 {%r414,%r415}, %fd939;
	// end inline asm
	shfl.sync.bfly.b32	%r417|%p182, %r415, %r84, 31, -1;
	shfl.sync.bfly.b32	%r416|%p183, %r414, %r84, 31, -1;
	// begin inline asm
	mov.b64 %fd631, {%r416,%r417};
	// end inline asm
	@%p181 bra 	$L__BB2_163;
	ld.local.f64 	%fd940, [%rd55+-8];
	bra.uni 	$L__BB2_164;
$L__BB2_163:
	shl.b64 	%rd335, %rd46, 3;
	add.s64 	%rd336, %rd55, %rd335;
	ld.local.f64 	%fd940, [%rd336+-8];
	st.local.f64 	[%rd55+-8], %fd940;
$L__BB2_164:
	add.f64 	%fd632, %fd631, %fd940;
	add.s64 	%rd337, %rd55, %rd49;
	st.local.f64 	[%rd337+-8], %fd632;
	ld.local.f64 	%fd633, [%rd55+-8];
	add.s64 	%rd339, %rd9, %rd332;
	st.local.f64 	[%rd339+-8], %fd633;
	add.s32 	%r1139, %r1139, 4;
	setp.ne.s32 	%p184, %r1139, %r1140;
	@%p184 bra 	$L__BB2_140;
$L__BB2_165:
	setp.eq.s32 	%p185, %r89, 0;
	@%p185 bra 	$L__BB2_187;
	setp.eq.s32 	%p186, %r87, 0;
	mul.lo.s32 	%r97, %r1140, %r85;
	cvt.s64.s32 	%rd340, %r97;
	cvt.s64.s32 	%rd56, %r84;
	add.s64 	%rd57, %rd56, %rd340;
	shl.b64 	%rd341, %rd57, 3;
	add.s64 	%rd58, %rd5, %rd341;
	@%p186 bra 	$L__BB2_168;
	ld.local.f64 	%fd941, [%rd58+-8];
	bra.uni 	$L__BB2_169;
$L__BB2_168:
	shl.b64 	%rd342, %rd56, 3;
	add.s64 	%rd343, %rd58, %rd342;
	ld.local.f64 	%fd941, [%rd343+-8];
$L__BB2_169:
	setp.ne.s32 	%p187, %r88, 0;
	// begin inline asm
	mov.b64 {%r418,%r419}, %fd941;
	// end inline asm
	shfl.sync.bfly.b32	%r421|%p188, %r419, %r84, 31, -1;
	shfl.sync.bfly.b32	%r420|%p189, %r418, %r84, 31, -1;
	// begin inline asm
	mov.b64 %fd635, {%r420,%r421};
	// end inline asm
	@%p187 bra 	$L__BB2_171;
	ld.local.f64 	%fd942, [%rd58+-8];
	bra.uni 	$L__BB2_172;
$L__BB2_171:
	shl.b64 	%rd344, %rd56, 3;
	add.s64 	%rd345, %rd58, %rd344;
	ld.local.f64 	%fd942, [%rd345+-8];
	st.local.f64 	[%rd58+-8], %fd942;
$L__BB2_172:
	add.f64 	%fd636, %fd635, %fd942;
	shl.b64 	%rd59, %rd56, 3;
	add.s64 	%rd346, %rd58, %rd59;
	st.local.f64 	[%rd346+-8], %fd636;
	ld.local.f64 	%fd637, [%rd58+-8];
	add.s64 	%rd348, %rd9, %rd341;
	st.local.f64 	[%rd348+-8], %fd637;
	setp.eq.s32 	%p190, %r89, 1;
	@%p190 bra 	$L__BB2_187;
	setp.eq.s32 	%p191, %r87, 0;
	add.s32 	%r98, %r97, %r85;
	cvt.s64.s32 	%rd349, %r98;
	add.s64 	%rd60, %rd56, %rd349;
	shl.b64 	%rd350, %rd60, 3;
	add.s64 	%rd61, %rd5, %rd350;
	@%p191 bra 	$L__BB2_175;
	ld.local.f64 	%fd943, [%rd61+-8];
	bra.uni 	$L__BB2_176;
$L__BB2_175:
	shl.b64 	%rd351, %rd56, 3;
	add.s64 	%rd352, %rd61, %rd351;
	ld.local.f64 	%fd943, [%rd352+-8];
$L__BB2_176:
	setp.ne.s32 	%p192, %r88, 0;
	// begin inline asm
	mov.b64 {%r422,%r423}, %fd943;
	// end inline asm
	shfl.sync.bfly.b32	%r425|%p193, %r423, %r84, 31, -1;
	shfl.sync.bfly.b32	%r424|%p194, %r422, %r84, 31, -1;
	// begin inline asm
	mov.b64 %fd639, {%r424,%r425};
	// end inline asm
	@%p192 bra 	$L__BB2_178;
	ld.local.f64 	%fd944, [%rd61+-8];
	bra.uni 	$L__BB2_179;
$L__BB2_178:
	shl.b64 	%rd353, %rd56, 3;
	add.s64 	%rd354, %rd61, %rd353;
	ld.local.f64 	%fd944, [%rd354+-8];
	st.local.f64 	[%rd61+-8], %fd944;
$L__BB2_179:
	add.f64 	%fd640, %fd639, %fd944;
	add.s64 	%rd355, %rd61, %rd59;
	st.local.f64 	[%rd355+-8], %fd640;
	ld.local.f64 	%fd641, [%rd61+-8];
	add.s64 	%rd357, %rd9, %rd350;
	st.local.f64 	[%rd357+-8], %fd641;
	setp.eq.s32 	%p195, %r89, 2;
	@%p195 bra 	$L__BB2_187;
	setp.eq.s32 	%p196, %r87, 0;
	add.s32 	%r426, %r98, %r85;
	cvt.s64.s32 	%rd358, %r426;
	add.s64 	%rd62, %rd56, %rd358;
	shl.b64 	%rd359, %rd62, 3;
	add.s64 	%rd63, %rd5, %rd359;
	@%p196 bra 	$L__BB2_182;
	ld.local.f64 	%fd945, [%rd63+-8];
	bra.uni 	$L__BB2_183;
$L__BB2_182:
	shl.b64 	%rd360, %rd56, 3;
	add.s64 	%rd361, %rd63, %rd360;
	ld.local.f64 	%fd945, [%rd361+-8];
$L__BB2_183:
	setp.ne.s32 	%p197, %r88, 0;
	// begin inline asm
	mov.b64 {%r427,%r428}, %fd945;
	// end inline asm
	shfl.sync.bfly.b32	%r430|%p198, %r428, %r84, 31, -1;
	shfl.sync.bfly.b32	%r429|%p199, %r427, %r84, 31, -1;
	// begin inline asm
	mov.b64 %fd643, {%r429,%r430};
	// end inline asm
	@%p197 bra 	$L__BB2_185;
	ld.local.f64 	%fd946, [%rd63+-8];
	bra.uni 	$L__BB2_186;
$L__BB2_185:
	shl.b64 	%rd362, %rd56, 3;
	add.s64 	%rd363, %rd63, %rd362;
	ld.local.f64 	%fd946, [%rd363+-8];
	st.local.f64 	[%rd63+-8], %fd946;
$L__BB2_186:
	add.f64 	%fd644, %fd643, %fd946;
	add.s64 	%rd364, %rd63, %rd59;
	st.local.f64 	[%rd364+-8], %fd644;
	ld.local.f64 	%fd645, [%rd63+-8];
	add.s64 	%rd366, %rd9, %rd359;
	st.local.f64 	[%rd366+-8], %fd645;
$L__BB2_187:
	{ // callseq 3, 0
	.param .b64 param0;
	st.param.f64 	[param0], 0d4010000000000000;
	.param .b64 retval0;
	call.uni (retval0), 
	__internal_accurate_pow, 
	(
	param0
	);
	ld.param.f64 	%fd646, [retval0];
	} // callseq 3
	neg.f64 	%fd648, %fd646;
	selp.f64 	%fd649, %fd648, %fd646, %p3;
	cvt.rzi.s32.f64 	%r99, %fd649;
	shl.b32 	%r100, %r99, 1;
	div.s32 	%r101, 32, %r100;
	setp.lt.s32 	%p200, %r101, 1;
	@%p200 bra 	$L__BB2_237;
	and.b32  	%r102, %r99, %r2;
	and.b32  	%r103, %r99, %r1;
	and.b32  	%r104, %r101, 3;
	setp.lt.u32 	%p201, %r101, 4;
	mov.b32 	%r1142, 0;
	@%p201 bra 	$L__BB2_215;
	and.b32  	%r1142, %r101, 2147483644;
	mov.b32 	%r1141, 0;
$L__BB2_190:
	setp.eq.s32 	%p202, %r102, 0;
	mul.lo.s32 	%r107, %r1141, %r100;
	cvt.s64.s32 	%rd367, %r107;
	cvt.s64.s32 	%rd64, %r99;
	add.s64 	%rd65, %rd64, %rd367;
	shl.b64 	%rd368, %rd65, 3;
	add.s64 	%rd66, %rd5, %rd368;
	@%p202 bra 	$L__BB2_192;
	ld.local.f64 	%fd947, [%rd66+-8];
	bra.uni 	$L__BB2_193;
$L__BB2_192:
	shl.b64 	%rd369, %rd64, 3;
	add.s64 	%rd370, %rd66, %rd369;
	ld.local.f64 	%fd947, [%rd370+-8];
$L__BB2_193:
	setp.ne.s32 	%p203, %r103, 0;
	// begin inline asm
	mov.b64 {%r433,%r434}, %fd947;
	// end inline asm
	shfl.sync.bfly.b32	%r436|%p204, %r434, %r99, 31, -1;
	shfl.sync.bfly.b32	%r435|%p205, %r433, %r99, 31, -1;
	// begin inline asm
	mov.b64 %fd651, {%r435,%r436};
	// end inline asm
	@%p203 bra 	$L__BB2_195;
	ld.local.f64 	%fd948, [%rd66+-8];
	bra.uni 	$L__BB2_196;
$L__BB2_195:
	shl.b64 	%rd371, %rd64, 3;
	add.s64 	%rd372, %rd66, %rd371;
	ld.local.f64 	%fd948, [%rd372+-8];
	st.local.f64 	[%rd66+-8], %fd948;
$L__BB2_196:
	setp.eq.s32 	%p206, %r102, 0;
	add.f64 	%fd652, %fd651, %fd948;
	shl.b64 	%rd67, %rd64, 3;
	add.s64 	%rd373, %rd66, %rd67;
	st.local.f64 	[%rd373+-8], %fd652;
	ld.local.f64 	%fd653, [%rd66+-8];
	add.s64 	%rd375, %rd9, %rd368;
	st.local.f64 	[%rd375+-8], %fd653;
	add.s32 	%r108, %r107, %r100;
	cvt.s64.s32 	%rd376, %r108;
	add.s64 	%rd68, %rd64, %rd376;
	shl.b64 	%rd377, %rd68, 3;
	add.s64 	%rd69, %rd5, %rd377;
	@%p206 bra 	$L__BB2_198;
	ld.local.f64 	%fd949, [%rd69+-8];
	bra.uni 	$L__BB2_199;
$L__BB2_198:
	shl.b64 	%rd378, %rd64, 3;
	add.s64 	%rd379, %rd69, %rd378;
	ld.local.f64 	%fd949, [%rd379+-8];
$L__BB2_199:
	setp.ne.s32 	%p207, %r103, 0;
	// begin inline asm
	mov.b64 {%r437,%r438}, %fd949;
	// end inline asm
	shfl.sync.bfly.b32	%r440|%p208, %r438, %r99, 31, -1;
	shfl.sync.bfly.b32	%r439|%p209, %r437, %r99, 31, -1;
	// begin inline asm
	mov.b64 %fd655, {%r439,%r440};
	// end inline asm
	@%p207 bra 	$L__BB2_201;
	ld.local.f64 	%fd950, [%rd69+-8];
	bra.uni 	$L__BB2_202;
$L__BB2_201:
	shl.b64 	%rd380, %rd64, 3;
	add.s64 	%rd381, %rd69, %rd380;
	ld.local.f64 	%fd950, [%rd381+-8];
	st.local.f64 	[%rd69+-8], %fd950;
$L__BB2_202:
	setp.eq.s32 	%p210, %r102, 0;
	add.f64 	%fd656, %fd655, %fd950;
	add.s64 	%rd382, %rd69, %rd67;
	st.local.f64 	[%rd382+-8], %fd656;
	ld.local.f64 	%fd657, [%rd69+-8];
	add.s64 	%rd384, %rd9, %rd377;
	st.local.f64 	[%rd384+-8], %fd657;
	add.s32 	%r109, %r108, %r100;
	cvt.s64.s32 	%rd385, %r109;
	add.s64 	%rd70, %rd64, %rd385;
	shl.b64 	%rd386, %rd70, 3;
	add.s64 	%rd71, %rd5, %rd386;
	@%p210 bra 	$L__BB2_204;
	ld.local.f64 	%fd951, [%rd71+-8];
	bra.uni 	$L__BB2_205;
$L__BB2_204:
	shl.b64 	%rd387, %rd64, 3;
	add.s64 	%rd388, %rd71, %rd387;
	ld.local.f64 	%fd951, [%rd388+-8];
$L__BB2_205:
	setp.ne.s32 	%p211, %r103, 0;
	// begin inline asm
	mov.b64 {%r441,%r442}, %fd951;
	// end inline asm
	shfl.sync.bfly.b32	%r444|%p212, %r442, %r99, 31, -1;
	shfl.sync.bfly.b32	%r443|%p213, %r441, %r99, 31, -1;
	// begin inline asm
	mov.b64 %fd659, {%r443,%r444};
	// end inline asm
	@%p211 bra 	$L__BB2_207;
	ld.local.f64 	%fd952, [%rd71+-8];
	bra.uni 	$L__BB2_208;
$L__BB2_207:
	shl.b64 	%rd389, %rd64, 3;
	add.s64 	%rd390, %rd71, %rd389;
	ld.local.f64 	%fd952, [%rd390+-8];
	st.local.f64 	[%rd71+-8], %fd952;
$L__BB2_208:
	setp.eq.s32 	%p214, %r102, 0;
	add.f64 	%fd660, %fd659, %fd952;
	add.s64 	%rd391, %rd71, %rd67;
	st.local.f64 	[%rd391+-8], %fd660;
	ld.local.f64 	%fd661, [%rd71+-8];
	add.s64 	%rd393, %rd9, %rd386;
	st.local.f64 	[%rd393+-8], %fd661;
	add.s32 	%r445, %r109, %r100;
	cvt.s64.s32 	%rd394, %r445;
	add.s64 	%rd72, %rd64, %rd394;
	shl.b64 	%rd395, %rd72, 3;
	add.s64 	%rd73, %rd5, %rd395;
	@%p214 bra 	$L__BB2_210;
	ld.local.f64 	%fd953, [%rd73+-8];
	bra.uni 	$L__BB2_211;
$L__BB2_210:
	shl.b64 	%rd396, %rd64, 3;
	add.s64 	%rd397, %rd73, %rd396;
	ld.local.f64 	%fd953, [%rd397+-8];
$L__BB2_211:
	setp.ne.s32 	%p215, %r103, 0;
	// begin inline asm
	mov.b64 {%r446,%r447}, %fd953;
	// end inline asm
	shfl.sync.bfly.b32	%r449|%p216, %r447, %r99, 31, -1;
	shfl.sync.bfly.b32	%r448|%p217, %r446, %r99, 31, -1;
	// begin inline asm
	mov.b64 %fd663, {%r448,%r449};
	// end inline asm
	@%p215 bra 	$L__BB2_213;
	ld.local.f64 	%fd954, [%rd73+-8];
	bra.uni 	$L__BB2_214;
$L__BB2_213:
	shl.b64 	%rd398, %rd64, 3;
	add.s64 	%rd399, %rd73, %rd398;
	ld.local.f64 	%fd954, [%rd399+-8];
	st.local.f64 	[%rd73+-8], %fd954;
$L__BB2_214:
	add.f64 	%fd664, %fd663, %fd954;
	add.s64 	%rd400, %rd73, %rd67;
	st.local.f64 	[%rd400+-8], %fd664;
	ld.local.f64 	%fd665, [%rd73+-8];
	add.s64 	%rd402, %rd9, %rd395;
	st.local.f64 	[%rd402+-8], %fd665;
	add.s32 	%r1141, %r1141, 4;
	setp.ne.s32 	%p218, %r1141, %r1142;
	@%p218 bra 	$L__BB2_190;
$L__BB2_215:
	setp.eq.s32 	%p219, %r104, 0;
	@%p219 bra 	$L__BB2_237;
	setp.eq.s32 	%p220, %r102, 0;
	mul.lo.s32 	%r112, %r1142, %r100;
	cvt.s64.s32 	%rd403, %r112;
	cvt.s64.s32 	%rd74, %r99;
	add.s64 	%rd75, %rd74, %rd403;
	shl.b64 	%rd404, %rd75, 3;
	add.s64 	%rd76, %rd5, %rd404;
	@%p220 bra 	$L__BB2_218;
	ld.local.f64 	%fd955, [%rd76+-8];
	bra.uni 	$L__BB2_219;
$L__BB2_218:
	shl.b64 	%rd405, %rd74, 3;
	add.s64 	%rd406, %rd76, %rd405;
	ld.local.f64 	%fd955, [%rd406+-8];
$L__BB2_219:
	setp.ne.s32 	%p221, %r103, 0;
	// begin inline asm
	mov.b64 {%r450,%r451}, %fd955;
	// end inline asm
	shfl.sync.bfly.b32	%r453|%p222, %r451, %r99, 31, -1;
	shfl.sync.bfly.b32	%r452|%p223, %r450, %r99, 31, -1;
	// begin inline asm
	mov.b64 %fd667, {%r452,%r453};
	// end inline asm
	@%p221 bra 	$L__BB2_221;
	ld.local.f64 	%fd956, [%rd76+-8];
	bra.uni 	$L__BB2_222;
$L__BB2_221:
	shl.b64 	%rd407, %rd74, 3;
	add.s64 	%rd408, %rd76, %rd407;
	ld.local.f64 	%fd956, [%rd408+-8];
	st.local.f64 	[%rd76+-8], %fd956;
$L__BB2_222:
	add.f64 	%fd668, %fd667, %fd956;
	shl.b64 	%rd77, %rd74, 3;
	add.s64 	%rd409, %rd76, %rd77;
	st.local.f64 	[%rd409+-8], %fd668;
	ld.local.f64 	%fd669, [%rd76+-8];
	add.s64 	%rd411, %rd9, %rd404;
	st.local.f64 	[%rd411+-8], %fd669;
	setp.eq.s32 	%p224, %r104, 1;
	@%p224 bra 	$L__BB2_237;
	setp.eq.s32 	%p225, %r102, 0;
	add.s32 	%r113, %r112, %r100;
	cvt.s64.s32 	%rd412, %r113;
	add.s64 	%rd78, %rd74, %rd412;
	shl.b64 	%rd413, %rd78, 3;
	add.s64 	%rd79, %rd5, %rd413;
	@%p225 bra 	$L__BB2_225;
	ld.local.f64 	%fd957, [%rd79+-8];
	bra.uni 	$L__BB2_226;
$L__BB2_225:
	shl.b64 	%rd414, %rd74, 3;
	add.s64 	%rd415, %rd79, %rd414;
	ld.local.f64 	%fd957, [%rd415+-8];
$L__BB2_226:
	setp.ne.s32 	%p226, %r103, 0;
	// begin inline asm
	mov.b64 {%r454,%r455}, %fd957;
	// end inline asm
	shfl.sync.bfly.b32	%r457|%p227, %r455, %r99, 31, -1;
	shfl.sync.bfly.b32	%r456|%p228, %r454, %r99, 31, -1;
	// begin inline asm
	mov.b64 %fd671, {%r456,%r457};
	// end inline asm
	@%p226 bra 	$L__BB2_228;
	ld.local.f64 	%fd958, [%rd79+-8];
	bra.uni 	$L__BB2_229;
$L__BB2_228:
	shl.b64 	%rd416, %rd74, 3;
	add.s64 	%rd417, %rd79, %rd416;
	ld.local.f64 	%fd958, [%rd417+-8];
	st.local.f64 	[%rd79+-8], %fd958;
$L__BB2_229:
	add.f64 	%fd672, %fd671, %fd958;
	add.s64 	%rd418, %rd79, %rd77;
	st.local.f64 	[%rd418+-8], %fd672;
	ld.local.f64 	%fd673, [%rd79+-8];
	add.s64 	%rd420, %rd9, %rd413;
	st.local.f64 	[%rd420+-8], %fd673;
	setp.eq.s32 	%p229, %r104, 2;
	@%p229 bra 	$L__BB2_237;
	setp.eq.s32 	%p230, %r102, 0;
	add.s32 	%r458, %r113, %r100;
	cvt.s64.s32 	%rd421, %r458;
	add.s64 	%rd80, %rd74, %rd421;
	shl.b64 	%rd422, %rd80, 3;
	add.s64 	%rd81, %rd5, %rd422;
	@%p230 bra 	$L__BB2_232;
	ld.local.f64 	%fd959, [%rd81+-8];
	bra.uni 	$L__BB2_233;
$L__BB2_232:
	shl.b64 	%rd423, %rd74, 3;
	add.s64 	%rd424, %rd81, %rd423;
	ld.local.f64 	%fd959, [%rd424+-8];
$L__BB2_233:
	setp.ne.s32 	%p231, %r103, 0;
	// begin inline asm
	mov.b64 {%r459,%r460}, %fd959;
	// end inline asm
	shfl.sync.bfly.b32	%r462|%p232, %r460, %r99, 31, -1;
	shfl.sync.bfly.b32	%r461|%p233, %r459, %r99, 31, -1;
	// begin inline asm
	mov.b64 %fd675, {%r461,%r462};
	// end inline asm
	@%p231 bra 	$L__BB2_235;
	ld.local.f64 	%fd960, [%rd81+-8];
	bra.uni 	$L__BB2_236;
$L__BB2_235:
	shl.b64 	%rd425, %rd74, 3;
	add.s64 	%rd426, %rd81, %rd425;
	ld.local.f64 	%fd960, [%rd426+-8];
	st.local.f64 	[%rd81+-8], %fd960;
$L__BB2_236:
	add.f64 	%fd676, %fd675, %fd960;
	add.s64 	%rd427, %rd81, %rd77;
	st.local.f64 	[%rd427+-8], %fd676;
	ld.local.f64 	%fd677, [%rd81+-8];
	add.s64 	%rd429, %rd9, %rd422;
	st.local.f64 	[%rd429+-8], %fd677;
$L__BB2_237:
	ld.local.f64 	%fd678, [%rd5+248];
	add.f64 	%fd873, %fd873, %fd678;
	st.local.f64 	[%rd4+248], %fd873;
	add.s32 	%r1130, %r44, 32;
	setp.lt.u32 	%p234, %r44, 208;
	@%p234 bra 	$L__BB2_5;
	ld.param.f64 	%fd872, [_Z20lda_butterfly_kerneliiPiS_S_PdS0_S_d_param_8];
	mul.f64 	%fd280, %fd872, %fd873;
	mov.b32 	%r1144, 0;
	mov.b32 	%r1143, 6;
$L__BB2_239:
	add.s32 	%r465, %r1143, %r1144;
	shr.u32 	%r466, %r465, 31;
	add.s32 	%r467, %r465, %r466;
	shr.s32 	%r468, %r467, 1;
	shl.b32 	%r469, %r468, 5;
	mul.wide.s32 	%rd430, %r469, 8;
	add.s64 	%rd431, %rd4, %rd430;
	ld.local.f64 	%fd679, [%rd431+376];
	setp.lt.f64 	%p235, %fd280, %fd679;
	add.s32 	%r470, %r468, 1;
	selp.b32 	%r1144, %r1144, %r470, %p235;
	selp.b32 	%r1143, %r468, %r1143, %p235;
	setp.lt.s32 	%p236, %r1144, %r1143;
	@%p236 bra 	$L__BB2_239;
	shl.b32 	%r119, %r1144, 5;
	or.b32  	%r120, %r119, 16;
	setp.lt.s32 	%p237, %r1144, 0;
	mul.wide.u32 	%rd432, %r119, 8;
	add.s64 	%rd82, %rd4, %rd432;
	mov.f64 	%fd961, 0d0000000000000000;
	@%p237 bra 	$L__BB2_242;
	ld.local.f64 	%fd961, [%rd82+120];
$L__BB2_242:
	setp.lt.s32 	%p238, %r101, 1;
	mul.wide.s32 	%rd433, %r119, 8;
	add.s64 	%rd434, %rd4, %rd433;
	ld.local.f64 	%fd283, [%rd434+376];
	mul.lo.s32 	%r471, %r99, 30;
	and.b32  	%r121, %r471, 30;
	mov.f64 	%fd969, 0d0000000000000000;
	@%p238 bra 	$L__BB2_254;
	add.s32 	%r122, %r99, -1;
	not.b32 	%r473, %r121;
	and.b32  	%r123, %r1, %r473;
	xor.b32  	%r474, %r122, %r1;
	setp.ne.s32 	%p239, %r121, 0;
	and.b32  	%r475, %r474, 1;
	setp.eq.b32 	%p240, %r475, 1;
	not.pred 	%p241, %p240;
	or.pred  	%p5, %p239, %p241;
	and.b32  	%r124, %r101, 7;
	setp.lt.u32 	%p242, %r101, 8;
	mov.b32 	%r1147, 0;
	mov.f64 	%fd969, 0d0000000000000000;
	@%p242 bra 	$L__BB2_246;
	and.b32  	%r1147, %r101, 2147483640;
	mov.b32 	%r1145, 0;
	mov.f64 	%fd969, 0d0000000000000000;
$L__BB2_245:
	.pragma "nounroll";
	mul.lo.s32 	%r509, %r1145, %r100;
	add.s32 	%r510, %r509, %r122;
	and.b32  	%r511, %r510, %r121;
	add.s32 	%r512, %r511, %r123;
	shfl.sync.idx.b32	%r513|%p243, %r120, %r512, 31, -1;
	cvt.s64.s32 	%rd435, %r513;
	cvt.s64.s32 	%rd436, %r509;
	cvt.s64.s32 	%rd437, %r99;
	add.s64 	%rd438, %rd436, %rd437;
	add.s64 	%rd439, %rd438, %rd435;
	shl.b64 	%rd440, %rd439, 3;
	add.s64 	%rd441, %rd4, %rd440;
	ld.local.f64 	%fd685, [%rd441+-8];
	// begin inline asm
	mov.b64 {%r477,%r478}, %fd685;
	// end inline asm
	shfl.sync.bfly.b32	%r480|%p244, %r478, 0, 31, -1;
	shfl.sync.bfly.b32	%r479|%p245, %r477, 0, 31, -1;
	// begin inline asm
	mov.b64 %fd686, {%r479,%r480};
	// end inline asm
	add.s32 	%r514, %r509, %r100;
	add.s32 	%r515, %r510, %r100;
	and.b32  	%r516, %r515, %r121;
	add.s32 	%r517, %r516, %r123;
	shfl.sync.idx.b32	%r518|%p246, %r120, %r517, 31, -1;
	cvt.s64.s32 	%rd442, %r518;
	cvt.s64.s32 	%rd443, %r514;
	add.s64 	%rd444, %rd443, %rd437;
	add.s64 	%rd445, %rd444, %rd442;
	shl.b64 	%rd446, %rd445, 3;
	add.s64 	%rd447, %rd4, %rd446;
	ld.local.f64 	%fd687, [%rd447+-8];
	// begin inline asm
	mov.b64 {%r481,%r482}, %fd687;
	// end inline asm
	shfl.sync.bfly.b32	%r484|%p247, %r482, 0, 31, -1;
	shfl.sync.bfly.b32	%r483|%p248, %r481, 0, 31, -1;
	// begin inline asm
	mov.b64 %fd688, {%r483,%r484};
	// end inline asm
	add.s32 	%r519, %r514, %r100;
	add.s32 	%r520, %r515, %r100;
	and.b32  	%r521, %r520, %r121;
	add.s32 	%r522, %r521, %r123;
	shfl.sync.idx.b32	%r523|%p249, %r120, %r522, 31, -1;
	cvt.s64.s32 	%rd448, %r523;
	cvt.s64.s32 	%rd449, %r519;
	add.s64 	%rd450, %rd449, %rd437;
	add.s64 	%rd451, %rd450, %rd448;
	shl.b64 	%rd452, %rd451, 3;
	add.s64 	%rd453, %rd4, %rd452;
	ld.local.f64 	%fd689, [%rd453+-8];
	// begin inline asm
	mov.b64 {%r485,%r486}, %fd689;
	// end inline asm
	shfl.sync.bfly.b32	%r488|%p250, %r486, 0, 31, -1;
	shfl.sync.bfly.b32	%r487|%p251, %r485, 0, 31, -1;
	// begin inline asm
	mov.b64 %fd690, {%r487,%r488};
	// end inline asm
	add.s32 	%r524, %r519, %r100;
	add.s32 	%r525, %r520, %r100;
	and.b32  	%r526, %r525, %r121;
	add.s32 	%r527, %r526, %r123;
	shfl.sync.idx.b32	%r528|%p252, %r120, %r527, 31, -1;
	cvt.s64.s32 	%rd454, %r528;
	cvt.s64.s32 	%rd455, %r524;
	add.s64 	%rd456, %rd455, %rd437;
	add.s64 	%rd457, %rd456, %rd454;
	shl.b64 	%rd458, %rd457, 3;
	add.s64 	%rd459, %rd4, %rd458;
	ld.local.f64 	%fd691, [%rd459+-8];
	// begin inline asm
	mov.b64 {%r489,%r490}, %fd691;
	// end inline asm
	shfl.sync.bfly.b32	%r492|%p253, %r490, 0, 31, -1;
	shfl.sync.bfly.b32	%r491|%p254, %r489, 0, 31, -1;
	// begin inline asm
	mov.b64 %fd692, {%r491,%r492};
	// end inline asm
	add.s32 	%r529, %r524, %r100;
	add.s32 	%r530, %r525, %r100;
	and.b32  	%r531, %r530, %r121;
	add.s32 	%r532, %r531, %r123;
	shfl.sync.idx.b32	%r533|%p255, %r120, %r532, 31, -1;
	cvt.s64.s32 	%rd460, %r533;
	cvt.s64.s32 	%rd461, %r529;
	add.s64 	%rd462, %rd461, %rd437;
	add.s64 	%rd463, %rd462, %rd460;
	shl.b64 	%rd464, %rd463, 3;
	add.s64 	%rd465, %rd4, %rd464;
	ld.local.f64 	%fd693, [%rd465+-8];
	// begin inline asm
	mov.b64 {%r493,%r494}, %fd693;
	// end inline asm
	shfl.sync.bfly.b32	%r496|%p256, %r494, 0, 31, -1;
	shfl.sync.bfly.b32	%r495|%p257, %r493, 0, 31, -1;
	// begin inline asm
	mov.b64 %fd694, {%r495,%r496};
	// end inline asm
	add.s32 	%r534, %r529, %r100;
	add.s32 	%r535, %r530, %r100;
	and.b32  	%r536, %r535, %r121;
	add.s32 	%r537, %r536, %r123;
	shfl.sync.idx.b32	%r538|%p258, %r120, %r537, 31, -1;
	cvt.s64.s32 	%rd466, %r538;
	cvt.s64.s32 	%rd467, %r534;
	add.s64 	%rd468, %rd467, %rd437;
	add.s64 	%rd469, %rd468, %rd466;
	shl.b64 	%rd470, %rd469, 3;
	add.s64 	%rd471, %rd4, %rd470;
	ld.local.f64 	%fd695, [%rd471+-8];
	// begin inline asm
	mov.b64 {%r497,%r498}, %fd695;
	// end inline asm
	shfl.sync.bfly.b32	%r500|%p259, %r498, 0, 31, -1;
	shfl.sync.bfly.b32	%r499|%p260, %r497, 0, 31, -1;
	// begin inline asm
	mov.b64 %fd696, {%r499,%r500};
	// end inline asm
	add.s32 	%r539, %r534, %r100;
	add.s32 	%r540, %r535, %r100;
	and.b32  	%r541, %r540, %r121;
	add.s32 	%r542, %r541, %r123;
	shfl.sync.idx.b32	%r543|%p261, %r120, %r542, 31, -1;
	cvt.s64.s32 	%rd472, %r543;
	cvt.s64.s32 	%rd473, %r539;
	add.s64 	%rd474, %rd473, %rd437;
	add.s64 	%rd475, %rd474, %rd472;
	shl.b64 	%rd476, %rd475, 3;
	add.s64 	%rd477, %rd4, %rd476;
	ld.local.f64 	%fd697, [%rd477+-8];
	// begin inline asm
	mov.b64 {%r501,%r502}, %fd697;
	// end inline asm
	shfl.sync.bfly.b32	%r504|%p262, %r502, 0, 31, -1;
	shfl.sync.bfly.b32	%r503|%p263, %r501, 0, 31, -1;
	// begin inline asm
	mov.b64 %fd698, {%r503,%r504};
	// end inline asm
	add.s32 	%r544, %r539, %r100;
	add.s32 	%r545, %r540, %r100;
	and.b32  	%r546, %r545, %r121;
	add.s32 	%r547, %r546, %r123;
	shfl.sync.idx.b32	%r548|%p264, %r120, %r547, 31, -1;
	cvt.s64.s32 	%rd478, %r548;
	cvt.s64.s32 	%rd479, %r544;
	add.s64 	%rd480, %rd479, %rd437;
	add.s64 	%rd481, %rd480, %rd478;
	shl.b64 	%rd482, %rd481, 3;
	add.s64 	%rd483, %rd4, %rd482;
	ld.local.f64 	%fd699, [%rd483+-8];
	// begin inline asm
	mov.b64 {%r505,%r506}, %fd699;
	// end inline asm
	shfl.sync.bfly.b32	%r508|%p265, %r506, 0, 31, -1;
	shfl.sync.bfly.b32	%r507|%p266, %r505, 0, 31, -1;
	// begin inline asm
	mov.b64 %fd700, {%r507,%r508};
	// end inline asm
	selp.f64 	%fd969, %fd969, %fd700, %p5;
	add.s32 	%r1145, %r1145, 8;
	setp.ne.s32 	%p267, %r1145, %r1147;
	@%p267 bra 	$L__BB2_245;
$L__BB2_246:
	setp.eq.s32 	%p268, %r124, 0;
	@%p268 bra 	$L__BB2_254;
	and.b32  	%r129, %r101, 3;
	setp.lt.u32 	%p269, %r124, 4;
	@%p269 bra 	$L__BB2_249;
	mul.lo.s32 	%r565, %r1147, %r100;
	add.s32 	%r566, %r565, %r122;
	and.b32  	%r567, %r566, %r121;
	add.s32 	%r568, %r567, %r123;
	shfl.sync.idx.b32	%r569|%p270, %r120, %r568, 31, -1;
	cvt.s64.s32 	%rd484, %r569;
	cvt.s64.s32 	%rd485, %r565;
	cvt.s64.s32 	%rd486, %r99;
	add.s64 	%rd487, %rd485, %rd486;
	add.s64 	%rd488, %rd487, %rd484;
	shl.b64 	%rd489, %rd488, 3;
	add.s64 	%rd490, %rd4, %rd489;
	ld.local.f64 	%fd702, [%rd490+-8];
	// begin inline asm
	mov.b64 {%r549,%r550}, %fd702;
	// end inline asm
	shfl.sync.bfly.b32	%r552|%p271, %r550, 0, 31, -1;
	shfl.sync.bfly.b32	%r551|%p272, %r549, 0, 31, -1;
	// begin inline asm
	mov.b64 %fd703, {%r551,%r552};
	// end inline asm
	add.s32 	%r570, %r565, %r100;
	add.s32 	%r571, %r566, %r100;
	and.b32  	%r572, %r571, %r121;
	add.s32 	%r573, %r572, %r123;
	shfl.sync.idx.b32	%r574|%p273, %r120, %r573, 31, -1;
	cvt.s64.s32 	%rd491, %r574;
	cvt.s64.s32 	%rd492, %r570;
	add.s64 	%rd493, %rd492, %rd486;
	add.s64 	%rd494, %rd493, %rd491;
	shl.b64 	%rd495, %rd494, 3;
	add.s64 	%rd496, %rd4, %rd495;
	ld.local.f64 	%fd704, [%rd496+-8];
	// begin inline asm
	mov.b64 {%r553,%r554}, %fd704;
	// end inline asm
	shfl.sync.bfly.b32	%r556|%p274, %r554, 0, 31, -1;
	shfl.sync.bfly.b32	%r555|%p275, %r553, 0, 31, -1;
	// begin inline asm
	mov.b64 %fd705, {%r555,%r556};
	// end inline asm
	add.s32 	%r575, %r570, %r100;
	add.s32 	%r576, %r571, %r100;
	and.b32  	%r577, %r576, %r121;
	add.s32 	%r578, %r577, %r123;
	shfl.sync.idx.b32	%r579|%p276, %r120, %r578, 31, -1;
	cvt.s64.s32 	%rd497, %r579;
	cvt.s64.s32 	%rd498, %r575;
	add.s64 	%rd499, %rd498, %rd486;
	add.s64 	%rd500, %rd499, %rd497;
	shl.b64 	%rd501, %rd500, 3;
	add.s64 	%rd502, %rd4, %rd501;
	ld.local.f64 	%fd706, [%rd502+-8];
	// begin inline asm
	mov.b64 {%r557,%r558}, %fd706;
	// end inline asm
	shfl.sync.bfly.b32	%r560|%p277, %r558, 0, 31, -1;
	shfl.sync.bfly.b32	%r559|%p278, %r557, 0, 31, -1;
	// begin inline asm
	mov.b64 %fd707, {%r559,%r560};
	// end inline asm
	add.s32 	%r580, %r575, %r100;
	add.s32 	%r581, %r576, %r100;
	and.b32  	%r582, %r581, %r121;
	add.s32 	%r583, %r582, %r123;
	shfl.sync.idx.b32	%r584|%p279, %r120, %r583, 31, -1;
	cvt.s64.s32 	%rd503, %r584;
	cvt.s64.s32 	%rd504, %r580;
	add.s64 	%rd505, %rd504, %rd486;
	add.s64 	%rd506, %rd505, %rd503;
	shl.b64 	%rd507, %rd506, 3;
	add.s64 	%rd508, %rd4, %rd507;
	ld.local.f64 	%fd708, [%rd508+-8];
	// begin inline asm
	mov.b64 {%r561,%r562}, %fd708;
	// end inline asm
	shfl.sync.bfly.b32	%r564|%p280, %r562, 0, 31, -1;
	shfl.sync.bfly.b32	%r563|%p281, %r561, 0, 31, -1;
	// begin inline asm
	mov.b64 %fd709, {%r563,%r564};
	// end inline asm
	selp.f64 	%fd969, %fd969, %fd709, %p5;
	add.s32 	%r1147, %r1147, 4;
$L__BB2_249:
	setp.eq.s32 	%p282, %r129, 0;
	@%p282 bra 	$L__BB2_254;
	setp.eq.s32 	%p283, %r129, 1;
	@%p283 bra 	$L__BB2_252;
	mul.lo.s32 	%r593, %r1147, %r100;
	add.s32 	%r594, %r593, %r122;
	and.b32  	%r595, %r594, %r121;
	add.s32 	%r596, %r595, %r123;
	shfl.sync.idx.b32	%r597|%p284, %r120, %r596, 31, -1;
	cvt.s64.s32 	%rd509, %r597;
	cvt.s64.s32 	%rd510, %r593;
	cvt.s64.s32 	%rd511, %r99;
	add.s64 	%rd512, %rd510, %rd511;
	add.s64 	%rd513, %rd512, %rd509;
	shl.b64 	%rd514, %rd513, 3;
	add.s64 	%rd515, %rd4, %rd514;
	ld.local.f64 	%fd711, [%rd515+-8];
	// begin inline asm
	mov.b64 {%r585,%r586}, %fd711;
	// end inline asm
	shfl.sync.bfly.b32	%r588|%p285, %r586, 0, 31, -1;
	shfl.sync.bfly.b32	%r587|%p286, %r585, 0, 31, -1;
	// begin inline asm
	mov.b64 %fd712, {%r587,%r588};
	// end inline asm
	add.s32 	%r598, %r593, %r100;
	add.s32 	%r599, %r594, %r100;
	and.b32  	%r600, %r599, %r121;
	add.s32 	%r601, %r600, %r123;
	shfl.sync.idx.b32	%r602|%p287, %r120, %r601, 31, -1;
	cvt.s64.s32 	%rd516, %r602;
	cvt.s64.s32 	%rd517, %r598;
	add.s64 	%rd518, %rd517, %rd511;
	add.s64 	%rd519, %rd518, %rd516;
	shl.b64 	%rd520, %rd519, 3;
	add.s64 	%rd521, %rd4, %rd520;
	ld.local.f64 	%fd713, [%rd521+-8];
	// begin inline asm
	mov.b64 {%r589,%r590}, %fd713;
	// end inline asm
	shfl.sync.bfly.b32	%r592|%p288, %r590, 0, 31, -1;
	shfl.sync.bfly.b32	%r591|%p289, %r589, 0, 31, -1;
	// begin inline asm
	mov.b64 %fd714, {%r591,%r592};
	// end inline asm
	selp.f64 	%fd969, %fd969, %fd714, %p5;
	add.s32 	%r1147, %r1147, 2;
$L__BB2_252:
	and.b32  	%r603, %r101, 1;
	setp.eq.b32 	%p290, %r603, 1;
	not.pred 	%p291, %p290;
	@%p291 bra 	$L__BB2_254;
	mul.lo.s32 	%r608, %r1147, %r100;
	add.s32 	%r609, %r608, %r122;
	and.b32  	%r610, %r609, %r121;
	add.s32 	%r611, %r610, %r123;
	shfl.sync.idx.b32	%r612|%p292, %r120, %r611, 31, -1;
	cvt.s64.s32 	%rd522, %r612;
	cvt.s64.s32 	%rd523, %r608;
	cvt.s64.s32 	%rd524, %r99;
	add.s64 	%rd525, %rd523, %rd524;
	add.s64 	%rd526, %rd525, %rd522;
	shl.b64 	%rd527, %rd526, 3;
	add.s64 	%rd528, %rd4, %rd527;
	ld.local.f64 	%fd715, [%rd528+-8];
	// begin inline asm
	mov.b64 {%r604,%r605}, %fd715;
	// end inline asm
	shfl.sync.bfly.b32	%r607|%p293, %r605, 0, 31, -1;
	shfl.sync.bfly.b32	%r606|%p294, %r604, 0, 31, -1;
	// begin inline asm
	mov.b64 %fd716, {%r606,%r607};
	// end inline asm
	selp.f64 	%fd969, %fd969, %fd716, %p5;
$L__BB2_254:
	setp.lt.s32 	%p295, %r86, 1;
	and.b32  	%r613, %r99, %r1;
	setp.eq.s32 	%p296, %r613, 0;
	sub.f64 	%fd718, %fd283, %fd969;
	add.f64 	%fd719, %fd961, %fd969;
	selp.f64 	%fd720, %fd719, %fd718, %p296;
	setp.geu.f64 	%p297, %fd280, %fd720;
	selp.s32 	%r614, -1, 0, %p297;
	xor.b32  	%r615, %r1, %r614;
	selp.f64 	%fd296, %fd720, %fd961, %p297;
	selp.f64 	%fd297, %fd283, %fd720, %p297;
	and.b32  	%r134, %r615, %r99;
	mul.lo.s32 	%r616, %r84, 30;
	and.b32  	%r135, %r616, 30;
	mov.f64 	%fd977, 0d0000000000000000;
	@%p295 bra 	$L__BB2_266;
	add.s32 	%r136, %r84, -1;
	not.b32 	%r618, %r135;
	and.b32  	%r137, %r1, %r618;
	xor.b32  	%r619, %r136, %r1;
	setp.ne.s32 	%p298, %r135, 0;
	and.b32  	%r620, %r619, 1;
	setp.eq.b32 	%p299, %r620, 1;
	not.pred 	%p300, %p299;
	or.pred  	%p6, %p298, %p300;
	and.b32  	%r138, %r86, 7;
	setp.lt.u32 	%p301, %r86, 8;
	mov.b32 	%r1151, 0;
	mov.f64 	%fd977, 0d0000000000000000;
	@%p301 bra 	$L__BB2_258;
	and.b32  	%r1151, %r86, 2147483640;
	mov.b32 	%r1149, 0;
	mov.f64 	%fd977, 0d0000000000000000;
$L__BB2_257:
	.pragma "nounroll";
	mul.lo.s32 	%r654, %r1149, %r85;
	add.s32 	%r655, %r654, %r136;
	and.b32  	%r656, %r655, %r135;
	add.s32 	%r657, %r656, %r137;
	shfl.sync.idx.b32	%r658|%p302, %r120, %r657, 31, -1;
	cvt.s64.s32 	%rd529, %r658;
	cvt.s64.s32 	%rd530, %r654;
	cvt.s64.s32 	%rd531, %r84;
	add.s64 	%rd532, %rd530, %rd531;
	add.s64 	%rd533, %rd532, %rd529;
	shl.b64 	%rd534, %rd533, 3;
	add.s64 	%rd535, %rd4, %rd534;
	ld.local.f64 	%fd724, [%rd535+-8];
	// begin inline asm
	mov.b64 {%r622,%r623}, %fd724;
	// end inline asm
	shfl.sync.bfly.b32	%r625|%p303, %r623, %r134, 31, -1;
	shfl.sync.bfly.b32	%r624|%p304, %r622, %r134, 31, -1;
	// begin inline asm
	mov.b64 %fd725, {%r624,%r625};
	// end inline asm
	add.s32 	%r659, %r654, %r85;
	add.s32 	%r660, %r655, %r85;
	and.b32  	%r661, %r660, %r135;
	add.s32 	%r662, %r661, %r137;
	shfl.sync.idx.b32	%r663|%p305, %r120, %r662, 31, -1;
	cvt.s64.s32 	%rd536, %r663;
	cvt.s64.s32 	%rd537, %r659;
	add.s64 	%rd538, %rd537, %rd531;
	add.s64 	%rd539, %rd538, %rd536;
	shl.b64 	%rd540, %rd539, 3;
	add.s64 	%rd541, %rd4, %rd540;
	ld.local.f64 	%fd726, [%rd541+-8];
	// begin inline asm
	mov.b64 {%r626,%r627}, %fd726;
	// end inline asm
	shfl.sync.bfly.b32	%r629|%p306, %r627, %r134, 31, -1;
	shfl.sync.bfly.b32	%r628|%p307, %r626, %r134, 31, -1;
	// begin inline asm
	mov.b64 %fd727, {%r628,%r629};
	// end inline asm
	add.s32 	%r664, %r659, %r85;
	add.s32 	%r665, %r660, %r85;
	and.b32  	%r666, %r665, %r135;
	add.s32 	%r667, %r666, %r137;
	shfl.sync.idx.b32	%r668|%p308, %r120, %r667, 31, -1;
	cvt.s64.s32 	%rd542, %r668;
	cvt.s64.s32 	%rd543, %r664;
	add.s64 	%rd544, %rd543, %rd531;
	add.s64 	%rd545, %rd544, %rd542;
	shl.b64 	%rd546, %rd545, 3;
	add.s64 	%rd547, %rd4, %rd546;
	ld.local.f64 	%fd728, [%rd547+-8];
	// begin inline asm
	mov.b64 {%r630,%r631}, %fd728;
	// end inline asm
	shfl.sync.bfly.b32	%r633|%p309, %r631, %r134, 31, -1;
	shfl.sync.bfly.b32	%r632|%p310, %r630, %r134, 31, -1;
	// begin inline asm
	mov.b64 %fd729, {%r632,%r633};
	// end inline asm
	add.s32 	%r669, %r664, %r85;
	add.s32 	%r670, %r665, %r85;
	and.b32  	%r671, %r670, %r135;
	add.s32 	%r672, %r671, %r137;
	shfl.sync.idx.b32	%r673|%p311, %r120, %r672, 31, -1;
	cvt.s64.s32 	%rd548, %r673;
	cvt.s64.s32 	%rd549, %r669;
	add.s64 	%rd550, %rd549, %rd531;
	add.s64 	%rd551, %rd550, %rd548;
	shl.b64 	%rd552, %rd551, 3;
	add.s64 	%rd553, %rd4, %rd552;
	ld.local.f64 	%fd730, [%rd553+-8];
	// begin inline asm
	mov.b64 {%r634,%r635}, %fd730;
	// end inline asm
	shfl.sync.bfly.b32	%r637|%p312, %r635, %r134, 31, -1;
	shfl.sync.bfly.b32	%r636|%p313, %r634, %r134, 31, -1;
	// begin inline asm
	mov.b64 %fd731, {%r636,%r637};
	// end inline asm
	add.s32 	%r674, %r669, %r85;
	add.s32 	%r675, %r670, %r85;
	and.b32  	%r676, %r675, %r135;
	add.s32 	%r677, %r676, %r137;
	shfl.sync.idx.b32	%r678|%p314, %r120, %r677, 31, -1;
	cvt.s64.s32 	%rd554, %r678;
	cvt.s64.s32 	%rd555, %r674;
	add.s64 	%rd556, %rd555, %rd531;
	add.s64 	%rd557, %rd556, %rd554;
	shl.b64 	%rd558, %rd557, 3;
	add.s64 	%rd559, %rd4, %rd558;
	ld.local.f64 	%fd732, [%rd559+-8];
	// begin inline asm
	mov.b64 {%r638,%r639}, %fd732;
	// end inline asm
	shfl.sync.bfly.b32	%r641|%p315, %r639, %r134, 31, -1;
	shfl.sync.bfly.b32	%r640|%p316, %r638, %r134, 31, -1;
	// begin inline asm
	mov.b64 %fd733, {%r640,%r641};
	// end inline asm
	add.s32 	%r679, %r674, %r85;
	add.s32 	%r680, %r675, %r85;
	and.b32  	%r681, %r680, %r135;
	add.s32 	%r682, %r681, %r137;
	shfl.sync.idx.b32	%r683|%p317, %r120, %r682, 31, -1;
	cvt.s64.s32 	%rd560, %r683;
	cvt.s64.s32 	%rd561, %r679;
	add.s64 	%rd562, %rd561, %rd531;
	add.s64 	%rd563, %rd562, %rd560;
	shl.b64 	%rd564, %rd563, 3;
	add.s64 	%rd565, %rd4, %rd564;
	ld.local.f64 	%fd734, [%rd565+-8];
	// begin inline asm
	mov.b64 {%r642,%r643}, %fd734;
	// end inline asm
	shfl.sync.bfly.b32	%r645|%p318, %r643, %r134, 31, -1;
	shfl.sync.bfly.b32	%r644|%p319, %r642, %r134, 31, -1;
	// begin inline asm
	mov.b64 %fd735, {%r644,%r645};
	// end inline asm
	add.s32 	%r684, %r679, %r85;
	add.s32 	%r685, %r680, %r85;
	and.b32  	%r686, %r685, %r135;
	add.s32 	%r687, %r686, %r137;
	shfl.sync.idx.b32	%r688|%p320, %r120, %r687, 31, -1;
	cvt.s64.s32 	%rd566, %r688;
	cvt.s64.s32 	%rd567, %r684;
	add.s64 	%rd568, %rd567, %rd531;
	add.s64 	%rd569, %rd568, %rd566;
	shl.b64 	%rd570, %rd569, 3;
	add.s64 	%rd571, %rd4, %rd570;
	ld.local.f64 	%fd736, [%rd571+-8];
	// begin inline asm
	mov.b64 {%r646,%r647}, %fd736;
	// end inline asm
	shfl.sync.bfly.b32	%r649|%p321, %r647, %r134, 31, -1;
	shfl.sync.bfly.b32	%r648|%p322, %r646, %r134, 31, -1;
	// begin inline asm
	mov.b64 %fd737, {%r648,%r649};
	// end inline asm
	add.s32 	%r689, %r684, %r85;
	add.s32 	%r690, %r685, %r85;
	and.b32  	%r691, %r690, %r135;
	add.s32 	%r692, %r691, %r137;
	shfl.sync.idx.b32	%r693|%p323, %r120, %r692, 31, -1;
	cvt.s64.s32 	%rd572, %r693;
	cvt.s64.s32 	%rd573, %r689;
	add.s64 	%rd574, %rd573, %rd531;
	add.s64 	%rd575, %rd574, %rd572;
	shl.b64 	%rd576, %rd575, 3;
	add.s64 	%rd577, %rd4, %rd576;
	ld.local.f64 	%fd738, [%rd577+-8];
	// begin inline asm
	mov.b64 {%r650,%r651}, %fd738;
	// end inline asm
	shfl.sync.bfly.b32	%r653|%p324, %r651, %r134, 31, -1;
	shfl.sync.bfly.b32	%r652|%p325, %r650, %r134, 31, -1;
	// begin inline asm
	mov.b64 %fd739, {%r652,%r653};
	// end inline asm
	selp.f64 	%fd977, %fd977, %fd739, %p6;
	add.s32 	%r1149, %r1149, 8;
	setp.ne.s32 	%p326, %r1149, %r1151;
	@%p326 bra 	$L__BB2_257;
$L__BB2_258:
	setp.eq.s32 	%p327, %r138, 0;
	@%p327 bra 	$L__BB2_266;
	and.b32  	%r143, %r86, 3;
	setp.lt.u32 	%p328, %r138, 4;
	@%p328 bra 	$L__BB2_261;
	mul.lo.s32 	%r710, %r1151, %r85;
	add.s32 	%r711, %r710, %r136;
	and.b32  	%r712, %r711, %r135;
	add.s32 	%r713, %r712, %r137;
	shfl.sync.idx.b32	%r714|%p329, %r120, %r713, 31, -1;
	cvt.s64.s32 	%rd578, %r714;
	cvt.s64.s32 	%rd579, %r710;
	cvt.s64.s32 	%rd580, %r84;
	add.s64 	%rd581, %rd579, %rd580;
	add.s64 	%rd582, %rd581, %rd578;
	shl.b64 	%rd583, %rd582, 3;
	add.s64 	%rd584, %rd4, %rd583;
	ld.local.f64 	%fd741, [%rd584+-8];
	// begin inline asm
	mov.b64 {%r694,%r695}, %fd741;
	// end inline asm
	shfl.sync.bfly.b32	%r697|%p330, %r695, %r134, 31, -1;
	shfl.sync.bfly.b32	%r696|%p331, %r694, %r134, 31, -1;
	// begin inline asm
	mov.b64 %fd742, {%r696,%r697};
	// end inline asm
	add.s32 	%r715, %r710, %r85;
	add.s32 	%r716, %r711, %r85;
	and.b32  	%r717, %r716, %r135;
	add.s32 	%r718, %r717, %r137;
	shfl.sync.idx.b32	%r719|%p332, %r120, %r718, 31, -1;
	cvt.s64.s32 	%rd585, %r719;
	cvt.s64.s32 	%rd586, %r715;
	add.s64 	%rd587, %rd586, %rd580;
	add.s64 	%rd588, %rd587, %rd585;
	shl.b64 	%rd589, %rd588, 3;
	add.s64 	%rd590, %rd4, %rd589;
	ld.local.f64 	%fd743, [%rd590+-8];
	// begin inline asm
	mov.b64 {%r698,%r699}, %fd743;
	// end inline asm
	shfl.sync.bfly.b32	%r701|%p333, %r699, %r134, 31, -1;
	shfl.sync.bfly.b32	%r700|%p334, %r698, %r134, 31, -1;
	// begin inline asm
	mov.b64 %fd744, {%r700,%r701};
	// end inline asm
	add.s32 	%r720, %r715, %r85;
	add.s32 	%r721, %r716, %r85;
	and.b32  	%r722, %r721, %r135;
	add.s32 	%r723, %r722, %r137;
	shfl.sync.idx.b32	%r724|%p335, %r120, %r723, 31, -1;
	cvt.s64.s32 	%rd591, %r724;
	cvt.s64.s32 	%rd592, %r720;
	add.s64 	%rd593, %rd592, %rd580;
	add.s64 	%rd594, %rd593, %rd591;
	shl.b64 	%rd595, %rd594, 3;
	add.s64 	%rd596, %rd4, %rd595;
	ld.local.f64 	%fd745, [%rd596+-8];
	// begin inline asm
	mov.b64 {%r702,%r703}, %fd745;
	// end inline asm
	shfl.sync.bfly.b32	%r705|%p336, %r703, %r134, 31, -1;
	shfl.sync.bfly.b32	%r704|%p337, %r702, %r134, 31, -1;
	// begin inline asm
	mov.b64 %fd746, {%r704,%r705};
	// end inline asm
	add.s32 	%r725, %r720, %r85;
	add.s32 	%r726, %r721, %r85;
	and.b32  	%r727, %r726, %r135;
	add.s32 	%r728, %r727, %r137;
	shfl.sync.idx.b32	%r729|%p338, %r120, %r728, 31, -1;
	cvt.s64.s32 	%rd597, %r729;
	cvt.s64.s32 	%rd598, %r725;
	add.s64 	%rd599, %rd598, %rd580;
	add.s64 	%rd600, %rd599, %rd597;
	shl.b64 	%rd601, %rd600, 3;
	add.s64 	%rd602, %rd4, %rd601;
	ld.local.f64 	%fd747, [%rd602+-8];
	// begin inline asm
	mov.b64 {%r706,%r707}, %fd747;
	// end inline asm
	shfl.sync.bfly.b32	%r709|%p339, %r707, %r134, 31, -1;
	shfl.sync.bfly.b32	%r708|%p340, %r706, %r134, 31, -1;
	// begin inline asm
	mov.b64 %fd748, {%r708,%r709};
	// end inline asm
	selp.f64 	%fd977, %fd977, %fd748, %p6;
	add.s32 	%r1151, %r1151, 4;
$L__BB2_261:
	setp.eq.s32 	%p341, %r143, 0;
	@%p341 bra 	$L__BB2_266;
	setp.eq.s32 	%p342, %r143, 1;
	@%p342 bra 	$L__BB2_264;
	mul.lo.s32 	%r738, %r1151, %r85;
	add.s32 	%r739, %r738, %r136;
	and.b32  	%r740, %r739, %r135;
	add.s32 	%r741, %r740, %r137;
	shfl.sync.idx.b32	%r742|%p343, %r120, %r741, 31, -1;
	cvt.s64.s32 	%rd603, %r742;
	cvt.s64.s32 	%rd604, %r738;
	cvt.s64.s32 	%rd605, %r84;
	add.s64 	%rd606, %rd604, %rd605;
	add.s64 	%rd607, %rd606, %rd603;
	shl.b64 	%rd608, %rd607, 3;
	add.s64 	%rd609, %rd4, %rd608;
	ld.local.f64 	%fd750, [%rd609+-8];
	// begin inline asm
	mov.b64 {%r730,%r731}, %fd750;
	// end inline asm
	shfl.sync.bfly.b32	%r733|%p344, %r731, %r134, 31, -1;
	shfl.sync.bfly.b32	%r732|%p345, %r730, %r134, 31, -1;
	// begin inline asm
	mov.b64 %fd751, {%r732,%r733};
	// end inline asm
	add.s32 	%r743, %r738, %r85;
	add.s32 	%r744, %r739, %r85;
	and.b32  	%r745, %r744, %r135;
	add.s32 	%r746, %r745, %r137;
	shfl.sync.idx.b32	%r747|%p346, %r120, %r746, 31, -1;
	cvt.s64.s32 	%rd610, %r747;
	cvt.s64.s32 	%rd611, %r743;
	add.s64 	%rd612, %rd611, %rd605;
	add.s64 	%rd613, %rd612, %rd610;
	shl.b64 	%rd614, %rd613, 3;
	add.s64 	%rd615, %rd4, %rd614;
	ld.local.f64 	%fd752, [%rd615+-8];
	// begin inline asm
	mov.b64 {%r734,%r735}, %fd752;
	// end inline asm
	shfl.sync.bfly.b32	%r737|%p347, %r735, %r134, 31, -1;
	shfl.sync.bfly.b32	%r736|%p348, %r734, %r134, 31, -1;
	// begin inline asm
	mov.b64 %fd753, {%r736,%r737};
	// end inline asm
	selp.f64 	%fd977, %fd977, %fd753, %p6;
	add.s32 	%r1151, %r1151, 2;
$L__BB2_264:
	and.b32  	%r748, %r86, 1;
	setp.eq.b32 	%p349, %r748, 1;
	not.pred 	%p350, %p349;
	@%p350 bra 	$L__BB2_266;
	mul.lo.s32 	%r753, %r1151, %r85;
	add.s32 	%r754, %r753, %r136;
	and.b32  	%r755, %r754, %r135;
	add.s32 	%r756, %r755, %r137;
	shfl.sync.idx.b32	%r757|%p351, %r120, %r756, 31, -1;
	cvt.s64.s32 	%rd616, %r757;
	cvt.s64.s32 	%rd617, %r753;
	cvt.s64.s32 	%rd618, %r84;
	add.s64 	%rd619, %rd617, %rd618;
	add.s64 	%rd620, %rd619, %rd616;
	shl.b64 	%rd621, %rd620, 3;
	add.s64 	%rd622, %rd4, %rd621;
	ld.local.f64 	%fd754, [%rd622+-8];
	// begin inline asm
	mov.b64 {%r749,%r750}, %fd754;
	// end inline asm
	shfl.sync.bfly.b32	%r752|%p352, %r750, %r134, 31, -1;
	shfl.sync.bfly.b32	%r751|%p353, %r749, %r134, 31, -1;
	// begin inline asm
	mov.b64 %fd755, {%r751,%r752};
	// end inline asm
	selp.f64 	%fd977, %fd977, %fd755, %p6;
$L__BB2_266:
	setp.lt.s32 	%p354, %r71, 1;
	and.b32  	%r758, %r84, %r1;
	setp.eq.s32 	%p355, %r758, 0;
	sub.f64 	%fd757, %fd297, %fd977;
	add.f64 	%fd758, %fd296, %fd977;
	selp.f64 	%fd759, %fd758, %fd757, %p355;
	setp.geu.f64 	%p356, %fd280, %fd759;
	selp.s32 	%r759, -1, 0, %p356;
	xor.b32  	%r760, %r1, %r759;
	selp.f64 	%fd310, %fd759, %fd296, %p356;
	selp.f64 	%fd311, %fd297, %fd759, %p356;
	and.b32  	%r761, %r760, %r84;
	xor.b32  	%r148, %r761, %r134;
	mul.lo.s32 	%r762, %r69, 30;
	and.b32  	%r149, %r762, 30;
	mov.f64 	%fd985, 0d0000000000000000;
	@%p354 bra 	$L__BB2_278;
	add.s32 	%r150, %r69, -1;
	not.b32 	%r764, %r149;
	and.b32  	%r151, %r1, %r764;
	xor.b32  	%r765, %r150, %r1;
	setp.ne.s32 	%p357, %r149, 0;
	and.b32  	%r766, %r765, 1;
	setp.eq.b32 	%p358, %r766, 1;
	not.pred 	%p359, %p358;
	or.pred  	%p7, %p357, %p359;
	and.b32  	%r152, %r71, 7;
	setp.lt.u32 	%p360, %r71, 8;
	mov.b32 	%r1155, 0;
	mov.f64 	%fd985, 0d0000000000000000;
	@%p360 bra 	$L__BB2_270;
	and.b32  	%r1155, %r71, 2147483640;
	mov.b32 	%r1153, 0;
	mov.f64 	%fd985, 0d0000000000000000;
$L__BB2_269:
	.pragma "nounroll";
	mul.lo.s32 	%r800, %r1153, %r70;
	add.s32 	%r801, %r800, %r150;
	and.b32  	%r802, %r801, %r149;
	add.s32 	%r803, %r802, %r151;
	shfl.sync.idx.b32	%r804|%p361, %r120, %r803, 31, -1;
	cvt.s64.s32 	%rd623, %r804;
	cvt.s64.s32 	%rd624, %r800;
	cvt.s64.s32 	%rd625, %r69;
	add.s64 	%rd626, %rd624, %rd625;
	add.s64 	%rd627, %rd626, %rd623;
	shl.b64 	%rd628, %rd627, 3;
	add.s64 	%rd629, %rd4, %rd628;
	ld.local.f64 	%fd763, [%rd629+-8];
	// begin inline asm
	mov.b64 {%r768,%r769}, %fd763;
	// end inline asm
	shfl.sync.bfly.b32	%r771|%p362, %r769, %r148, 31, -1;
	shfl.sync.bfly.b32	%r770|%p363, %r768, %r148, 31, -1;
	// begin inline asm
	mov.b64 %fd764, {%r770,%r771};
	// end inline asm
	add.s32 	%r805, %r800, %r70;
	add.s32 	%r806, %r801, %r70;
	and.b32  	%r807, %r806, %r149;
	add.s32 	%r808, %r807, %r151;
	shfl.sync.idx.b32	%r809|%p364, %r120, %r808, 31, -1;
	cvt.s64.s32 	%rd630, %r809;
	cvt.s64.s32 	%rd631, %r805;
	add.s64 	%rd632, %rd631, %rd625;
	add.s64 	%rd633, %rd632, %rd630;
	shl.b64 	%rd634, %rd633, 3;
	add.s64 	%rd635, %rd4, %rd634;
	ld.local.f64 	%fd765, [%rd635+-8];
	// begin inline asm
	mov.b64 {%r772,%r773}, %fd765;
	// end inline asm
	shfl.sync.bfly.b32	%r775|%p365, %r773, %r148, 31, -1;
	shfl.sync.bfly.b32	%r774|%p366, %r772, %r148, 31, -1;
	// begin inline asm
	mov.b64 %fd766, {%r774,%r775};
	// end inline asm
	add.s32 	%r810, %r805, %r70;
	add.s32 	%r811, %r806, %r70;
	and.b32  	%r812, %r811, %r149;
	add.s32 	%r813, %r812, %r151;
	shfl.sync.idx.b32	%r814|%p367, %r120, %r813, 31, -1;
	cvt.s64.s32 	%rd636, %r814;
	cvt.s64.s32 	%rd637, %r810;
	add.s64 	%rd638, %rd637, %rd625;
	add.s64 	%rd639, %rd638, %rd636;
	shl.b64 	%rd640, %rd639, 3;
	add.s64 	%rd641, %rd4, %rd640;
	ld.local.f64 	%fd767, [%rd641+-8];
	// begin inline asm
	mov.b64 {%r776,%r777}, %fd767;
	// end inline asm
	shfl.sync.bfly.b32	%r779|%p368, %r777, %r148, 31, -1;
	shfl.sync.bfly.b32	%r778|%p369, %r776, %r148, 31, -1;
	// begin inline asm
	mov.b64 %fd768, {%r778,%r779};
	// end inline asm
	add.s32 	%r815, %r810, %r70;
	add.s32 	%r816, %r811, %r70;
	and.b32  	%r817, %r816, %r149;
	add.s32 	%r818, %r817, %r151;
	shfl.sync.idx.b32	%r819|%p370, %r120, %r818, 31, -1;
	cvt.s64.s32 	%rd642, %r819;
	cvt.s64.s32 	%rd643, %r815;
	add.s64 	%rd644, %rd643, %rd625;
	add.s64 	%rd645, %rd644, %rd642;
	shl.b64 	%rd646, %rd645, 3;
	add.s64 	%rd647, %rd4, %rd646;
	ld.local.f64 	%fd769, [%rd647+-8];
	// begin inline asm
	mov.b64 {%r780,%r781}, %fd769;
	// end inline asm
	shfl.sync.bfly.b32	%r783|%p371, %r781, %r148, 31, -1;
	shfl.sync.bfly.b32	%r782|%p372, %r780, %r148, 31, -1;
	// begin inline asm
	mov.b64 %fd770, {%r782,%r783};
	// end inline asm
	add.s32 	%r820, %r815, %r70;
	add.s32 	%r821, %r816, %r70;
	and.b32  	%r822, %r821, %r149;
	add.s32 	%r823, %r822, %r151;
	shfl.sync.idx.b32	%r824|%p373, %r120, %r823, 31, -1;
	cvt.s64.s32 	%rd648, %r824;
	cvt.s64.s32 	%rd649, %r820;
	add.s64 	%rd650, %rd649, %rd625;
	add.s64 	%rd651, %rd650, %rd648;
	shl.b64 	%rd652, %rd651, 3;
	add.s64 	%rd653, %rd4, %rd652;
	ld.local.f64 	%fd771, [%rd653+-8];
	// begin inline asm
	mov.b64 {%r784,%r785}, %fd771;
	// end inline asm
	shfl.sync.bfly.b32	%r787|%p374, %r785, %r148, 31, -1;
	shfl.sync.bfly.b32	%r786|%p375, %r784, %r148, 31, -1;
	// begin inline asm
	mov.b64 %fd772, {%r786,%r787};
	// end inline asm
	add.s32 	%r825, %r820, %r70;
	add.s32 	%r826, %r821, %r70;
	and.b32  	%r827, %r826, %r149;
	add.s32 	%r828, %r827, %r151;
	shfl.sync.idx.b32	%r829|%p376, %r120, %r828, 31, -1;
	cvt.s64.s32 	%rd654, %r829;
	cvt.s64.s32 	%rd655, %r825;
	add.s64 	%rd656, %rd655, %rd625;
	add.s64 	%rd657, %rd656, %rd654;
	shl.b64 	%rd658, %rd657, 3;
	add.s64 	%rd659, %rd4, %rd658;
	ld.local.f64 	%fd773, [%rd659+-8];
	// begin inline asm
	mov.b64 {%r788,%r789}, %fd773;
	// end inline asm
	shfl.sync.bfly.b32	%r791|%p377, %r789, %r148, 31, -1;
	shfl.sync.bfly.b32	%r790|%p378, %r788, %r148, 31, -1;
	// begin inline asm
	mov.b64 %fd774, {%r790,%r791};
	// end inline asm
	add.s32 	%r830, %r825, %r70;
	add.s32 	%r831, %r826, %r70;
	and.b32  	%r832, %r831, %r149;
	add.s32 	%r833, %r832, %r151;
	shfl.sync.idx.b32	%r834|%p379, %r120, %r833, 31, -1;
	cvt.s64.s32 	%rd660, %r834;
	cvt.s64.s32 	%rd661, %r830;
	add.s64 	%rd662, %rd661, %rd625;
	add.s64 	%rd663, %rd662, %rd660;
	shl.b64 	%rd664, %rd663, 3;
	add.s64 	%rd665, %rd4, %rd664;
	ld.local.f64 	%fd775, [%rd665+-8];
	// begin inline asm
	mov.b64 {%r792,%r793}, %fd775;
	// end inline asm
	shfl.sync.bfly.b32	%r795|%p380, %r793, %r148, 31, -1;
	shfl.sync.bfly.b32	%r794|%p381, %r792, %r148, 31, -1;
	// begin inline asm
	mov.b64 %fd776, {%r794,%r795};
	// end inline asm
	add.s32 	%r835, %r830, %r70;
	add.s32 	%r836, %r831, %r70;
	and.b32  	%r837, %r836, %r149;
	add.s32 	%r838, %r837, %r151;
	shfl.sync.idx.b32	%r839|%p382, %r120, %r838, 31, -1;
	cvt.s64.s32 	%rd666, %r839;
	cvt.s64.s32 	%rd667, %r835;
	add.s64 	%rd668, %rd667, %rd625;
	add.s64 	%rd669, %rd668, %rd666;
	shl.b64 	%rd670, %rd669, 3;
	add.s64 	%rd671, %rd4, %rd670;
	ld.local.f64 	%fd777, [%rd671+-8];
	// begin inline asm
	mov.b64 {%r796,%r797}, %fd777;
	// end inline asm
	shfl.sync.bfly.b32	%r799|%p383, %r797, %r148, 31, -1;
	shfl.sync.bfly.b32	%r798|%p384, %r796, %r148, 31, -1;
	// begin inline asm
	mov.b64 %fd778, {%r798,%r799};
	// end inline asm
	selp.f64 	%fd985, %fd985, %fd778, %p7;
	add.s32 	%r1153, %r1153, 8;
	setp.ne.s32 	%p385, %r1153, %r1155;
	@%p385 bra 	$L__BB2_269;
$L__BB2_270:
	setp.eq.s32 	%p386, %r152, 0;
	@%p386 bra 	$L__BB2_278;
	and.b32  	%r157, %r71, 3;
	setp.lt.u32 	%p387, %r152, 4;
	@%p387 bra 	$L__BB2_273;
	mul.lo.s32 	%r856, %r1155, %r70;
	add.s32 	%r857, %r856, %r150;
	and.b32  	%r858, %r857, %r149;
	add.s32 	%r859, %r858, %r151;
	shfl.sync.idx.b32	%r860|%p388, %r120, %r859, 31, -1;
	cvt.s64.s32 	%rd672, %r860;
	cvt.s64.s32 	%rd673, %r856;
	cvt.s64.s32 	%rd674, %r69;
	add.s64 	%rd675, %rd673, %rd674;
	add.s64 	%rd676, %rd675, %rd672;
	shl.b64 	%rd677, %rd676, 3;
	add.s64 	%rd678, %rd4, %rd677;
	ld.local.f64 	%fd780, [%rd678+-8];
	// begin inline asm
	mov.b64 {%r840,%r841}, %fd780;
	// end inline asm
	shfl.sync.bfly.b32	%r843|%p389, %r841, %r148, 31, -1;
	shfl.sync.bfly.b32	%r842|%p390, %r840, %r148, 31, -1;
	// begin inline asm
	mov.b64 %fd781, {%r842,%r843};
	// end inline asm
	add.s32 	%r861, %r856, %r70;
	add.s32 	%r862, %r857, %r70;
	and.b32  	%r863, %r862, %r149;
	add.s32 	%r864, %r863, %r151;
	shfl.sync.idx.b32	%r865|%p391, %r120, %r864, 31, -1;
	cvt.s64.s32 	%rd679, %r865;
	cvt.s64.s32 	%rd680, %r861;
	add.s64 	%rd681, %rd680, %rd674;
	add.s64 	%rd682, %rd681, %rd679;
	shl.b64 	%rd683, %rd682, 3;
	add.s64 	%rd684, %rd4, %rd683;
	ld.local.f64 	%fd782, [%rd684+-8];
	// begin inline asm
	mov.b64 {%r844,%r845}, %fd782;
	// end inline asm
	shfl.sync.bfly.b32	%r847|%p392, %r845, %r148, 31, -1;
	shfl.sync.bfly.b32	%r846|%p393, %r844, %r148, 31, -1;
	// begin inline asm
	mov.b64 %fd783, {%r846,%r847};
	// end inline asm
	add.s32 	%r866, %r861, %r70;
	add.s32 	%r867, %r862, %r70;
	and.b32  	%r868, %r867, %r149;
	add.s32 	%r869, %r868, %r151;
	shfl.sync.idx.b32	%r870|%p394, %r120, %r869, 31, -1;
	cvt.s64.s32 	%rd685, %r870;
	cvt.s64.s32 	%rd686, %r866;
	add.s64 	%rd687, %rd686, %rd674;
	add.s64 	%rd688, %rd687, %rd685;
	shl.b64 	%rd689, %rd688, 3;
	add.s64 	%rd690, %rd4, %rd689;
	ld.local.f64 	%fd784, [%rd690+-8];
	// begin inline asm
	mov.b64 {%r848,%r849}, %fd784;
	// end inline asm
	shfl.sync.bfly.b32	%r851|%p395, %r849, %r148, 31, -1;
	shfl.sync.bfly.b32	%r850|%p396, %r848, %r148, 31, -1;
	// begin inline asm
	mov.b64 %fd785, {%r850,%r851};
	// end inline asm
	add.s32 	%r871, %r866, %r70;
	add.s32 	%r872, %r867, %r70;
	and.b32  	%r873, %r872, %r149;
	add.s32 	%r874, %r873, %r151;
	shfl.sync.idx.b32	%r875|%p397, %r120, %r874, 31, -1;
	cvt.s64.s32 	%rd691, %r875;
	cvt.s64.s32 	%rd692, %r871;
	add.s64 	%rd693, %rd692, %rd674;
	add.s64 	%rd694, %rd693, %rd691;
	shl.b64 	%rd695, %rd694, 3;
	add.s64 	%rd696, %rd4, %rd695;
	ld.local.f64 	%fd786, [%rd696+-8];
	// begin inline asm
	mov.b64 {%r852,%r853}, %fd786;
	// end inline asm
	shfl.sync.bfly.b32	%r855|%p398, %r853, %r148, 31, -1;
	shfl.sync.bfly.b32	%r854|%p399, %r852, %r148, 31, -1;
	// begin inline asm
	mov.b64 %fd787, {%r854,%r855};
	// end inline asm
	selp.f64 	%fd985, %fd985, %fd787, %p7;
	add.s32 	%r1155, %r1155, 4;
$L__BB2_273:
	setp.eq.s32 	%p400, %r157, 0;
	@%p400 bra 	$L__BB2_278;
	setp.eq.s32 	%p401, %r157, 1;
	@%p401 bra 	$L__BB2_276;
	mul.lo.s32 	%r884, %r1155, %r70;
	add.s32 	%r885, %r884, %r150;
	and.b32  	%r886, %r885, %r149;
	add.s32 	%r887, %r886, %r151;
	shfl.sync.idx.b32	%r888|%p402, %r120, %r887, 31, -1;
	cvt.s64.s32 	%rd697, %r888;
	cvt.s64.s32 	%rd698, %r884;
	cvt.s64.s32 	%rd699, %r69;
	add.s64 	%rd700, %rd698, %rd699;
	add.s64 	%rd701, %rd700, %rd697;
	shl.b64 	%rd702, %rd701, 3;
	add.s64 	%rd703, %rd4, %rd702;
	ld.local.f64 	%fd789, [%rd703+-8];
	// begin inline asm
	mov.b64 {%r876,%r877}, %fd789;
	// end inline asm
	shfl.sync.bfly.b32	%r879|%p403, %r877, %r148, 31, -1;
	shfl.sync.bfly.b32	%r878|%p404, %r876, %r148, 31, -1;
	// begin inline asm
	mov.b64 %fd790, {%r878,%r879};
	// end inline asm
	add.s32 	%r889, %r884, %r70;
	add.s32 	%r890, %r885, %r70;
	and.b32  	%r891, %r890, %r149;
	add.s32 	%r892, %r891, %r151;
	shfl.sync.idx.b32	%r893|%p405, %r120, %r892, 31, -1;
	cvt.s64.s32 	%rd704, %r893;
	cvt.s64.s32 	%rd705, %r889;
	add.s64 	%rd706, %rd705, %rd699;
	add.s64 	%rd707, %rd706, %rd704;
	shl.b64 	%rd708, %rd707, 3;
	add.s64 	%rd709, %rd4, %rd708;
	ld.local.f64 	%fd791, [%rd709+-8];
	// begin inline asm
	mov.b64 {%r880,%r881}, %fd791;
	// end inline asm
	shfl.sync.bfly.b32	%r883|%p406, %r881, %r148, 31, -1;
	shfl.sync.bfly.b32	%r882|%p407, %r880, %r148, 31, -1;
	// begin inline asm
	mov.b64 %fd792, {%r882,%r883};
	// end inline asm
	selp.f64 	%fd985, %fd985, %fd792, %p7;
	add.s32 	%r1155, %r1155, 2;
$L__BB2_276:
	and.b32  	%r894, %r71, 1;
	setp.eq.b32 	%p408, %r894, 1;
	not.pred 	%p409, %p408;
	@%p409 bra 	$L__BB2_278;
	mul.lo.s32 	%r899, %r1155, %r70;
	add.s32 	%r900, %r899, %r150;
	and.b32  	%r901, %r900, %r149;
	add.s32 	%r902, %r901, %r151;
	shfl.sync.idx.b32	%r903|%p410, %r120, %r902, 31, -1;
	cvt.s64.s32 	%rd710, %r903;
	cvt.s64.s32 	%rd711, %r899;
	cvt.s64.s32 	%rd712, %r69;
	add.s64 	%rd713, %rd711, %rd712;
	add.s64 	%rd714, %rd713, %rd710;
	shl.b64 	%rd715, %rd714, 3;
	add.s64 	%rd716, %rd4, %rd715;
	ld.local.f64 	%fd793, [%rd716+-8];
	// begin inline asm
	mov.b64 {%r895,%r896}, %fd793;
	// end inline asm
	shfl.sync.bfly.b32	%r898|%p411, %r896, %r148, 31, -1;
	shfl.sync.bfly.b32	%r897|%p412, %r895, %r148, 31, -1;
	// begin inline asm
	mov.b64 %fd794, {%r897,%r898};
	// end inline asm
	selp.f64 	%fd985, %fd985, %fd794, %p7;
$L__BB2_278:
	setp.lt.s32 	%p413, %r47, 1;
	and.b32  	%r904, %r69, %r1;
	setp.eq.s32 	%p414, %r904, 0;
	sub.f64 	%fd796, %fd311, %fd985;
	add.f64 	%fd797, %fd310, %fd985;
	selp.f64 	%fd798, %fd797, %fd796, %p414;
	setp.geu.f64 	%p415, %fd280, %fd798;
	selp.s32 	%r905, -1, 0, %p415;
	xor.b32  	%r906, %r1, %r905;
	selp.f64 	%fd324, %fd798, %fd310, %p415;
	selp.f64 	%fd325, %fd311, %fd798, %p415;
	and.b32  	%r907, %r906, %r69;
	xor.b32  	%r162, %r907, %r148;
	mul.lo.s32 	%r908, %r45, 30;
	and.b32  	%r163, %r908, 30;
	mov.f64 	%fd993, 0d0000000000000000;
	@%p413 bra 	$L__BB2_290;
	add.s32 	%r164, %r45, -1;
	not.b32 	%r910, %r163;
	and.b32  	%r165, %r1, %r910;
	xor.b32  	%r911, %r164, %r1;
	setp.ne.s32 	%p416, %r163, 0;
	and.b32  	%r912, %r911, 1;
	setp.eq.b32 	%p417, %r912, 1;
	not.pred 	%p418, %p417;
	or.pred  	%p8, %p416, %p418;
	and.b32  	%r166, %r47, 7;
	setp.lt.u32 	%p419, %r47, 8;
	mov.b32 	%r1159, 0;
	mov.f64 	%fd993, 0d0000000000000000;
	@%p419 bra 	$L__BB2_282;
	and.b32  	%r1159, %r47, 2147483640;
	mov.b32 	%r1157, 0;
	mov.f64 	%fd993, 0d0000000000000000;
$L__BB2_281:
	.pragma "nounroll";
	mul.lo.s32 	%r946, %r1157, %r46;
	add.s32 	%r947, %r946, %r164;
	and.b32  	%r948, %r947, %r163;
	add.s32 	%r949, %r948, %r165;
	shfl.sync.idx.b32	%r950|%p420, %r120, %r949, 31, -1;
	cvt.s64.s32 	%rd717, %r950;
	cvt.s64.s32 	%rd718, %r946;
	cvt.s64.s32 	%rd719, %r45;
	add.s64 	%rd720, %rd718, %rd719;
	add.s64 	%rd721, %rd720, %rd717;
	shl.b64 	%rd722, %rd721, 3;
	add.s64 	%rd723, %rd4, %rd722;
	ld.local.f64 	%fd802, [%rd723+-8];
	// begin inline asm
	mov.b64 {%r914,%r915}, %fd802;
	// end inline asm
	shfl.sync.bfly.b32	%r917|%p421, %r915, %r162, 31, -1;
	shfl.sync.bfly.b32	%r916|%p422, %r914, %r162, 31, -1;
	// begin inline asm
	mov.b64 %fd803, {%r916,%r917};
	// end inline asm
	add.s32 	%r951, %r946, %r46;
	add.s32 	%r952, %r947, %r46;
	and.b32  	%r953, %r952, %r163;
	add.s32 	%r954, %r953, %r165;
	shfl.sync.idx.b32	%r955|%p423, %r120, %r954, 31, -1;
	cvt.s64.s32 	%rd724, %r955;
	cvt.s64.s32 	%rd725, %r951;
	add.s64 	%rd726, %rd725, %rd719;
	add.s64 	%rd727, %rd726, %rd724;
	shl.b64 	%rd728, %rd727, 3;
	add.s64 	%rd729, %rd4, %rd728;
	ld.local.f64 	%fd804, [%rd729+-8];
	// begin inline asm
	mov.b64 {%r918,%r919}, %fd804;
	// end inline asm
	shfl.sync.bfly.b32	%r921|%p424, %r919, %r162, 31, -1;
	shfl.sync.bfly.b32	%r920|%p425, %r918, %r162, 31, -1;
	// begin inline asm
	mov.b64 %fd805, {%r920,%r921};
	// end inline asm
	add.s32 	%r956, %r951, %r46;
	add.s32 	%r957, %r952, %r46;
	and.b32  	%r958, %r957, %r163;
	add.s32 	%r959, %r958, %r165;
	shfl.sync.idx.b32	%r960|%p426, %r120, %r959, 31, -1;
	cvt.s64.s32 	%rd730, %r960;
	cvt.s64.s32 	%rd731, %r956;
	add.s64 	%rd732, %rd731, %rd719;
	add.s64 	%rd733, %rd732, %rd730;
	shl.b64 	%rd734, %rd733, 3;
	add.s64 	%rd735, %rd4, %rd734;
	ld.local.f64 	%fd806, [%rd735+-8];
	// begin inline asm
	mov.b64 {%r922,%r923}, %fd806;
	// end inline asm
	shfl.sync.bfly.b32	%r925|%p427, %r923, %r162, 31, -1;
	shfl.sync.bfly.b32	%r924|%p428, %r922, %r162, 31, -1;
	// begin inline asm
	mov.b64 %fd807, {%r924,%r925};
	// end inline asm
	add.s32 	%r961, %r956, %r46;
	add.s32 	%r962, %r957, %r46;
	and.b32  	%r963, %r962, %r163;
	add.s32 	%r964, %r963, %r165;
	shfl.sync.idx.b32	%r965|%p429, %r120, %r964, 31, -1;
	cvt.s64.s32 	%rd736, %r965;
	cvt.s64.s32 	%rd737, %r961;
	add.s64 	%rd738, %rd737, %rd719;
	add.s64 	%rd739, %rd738, %rd736;
	shl.b64 	%rd740, %rd739, 3;
	add.s64 	%rd741, %rd4, %rd740;
	ld.local.f64 	%fd808, [%rd741+-8];
	// begin inline asm
	mov.b64 {%r926,%r927}, %fd808;
	// end inline asm
	shfl.sync.bfly.b32	%r929|%p430, %r927, %r162, 31, -1;
	shfl.sync.bfly.b32	%r928|%p431, %r926, %r162, 31, -1;
	// begin inline asm
	mov.b64 %fd809, {%r928,%r929};
	// end inline asm
	add.s32 	%r966, %r961, %r46;
	add.s32 	%r967, %r962, %r46;
	and.b32  	%r968, %r967, %r163;
	add.s32 	%r969, %r968, %r165;
	shfl.sync.idx.b32	%r970|%p432, %r120, %r969, 31, -1;
	cvt.s64.s32 	%rd742, %r970;
	cvt.s64.s32 	%rd743, %r966;
	add.s64 	%rd744, %rd743, %rd719;
	add.s64 	%rd745, %rd744, %rd742;
	shl.b64 	%rd746, %rd745, 3;
	add.s64 	%rd747, %rd4, %rd746;
	ld.local.f64 	%fd810, [%rd747+-8];
	// begin inline asm
	mov.b64 {%r930,%r931}, %fd810;
	// end inline asm
	shfl.sync.bfly.b32	%r933|%p433, %r931, %r162, 31, -1;
	shfl.sync.bfly.b32	%r932|%p434, %r930, %r162, 31, -1;
	// begin inline asm
	mov.b64 %fd811, {%r932,%r933};
	// end inline asm
	add.s32 	%r971, %r966, %r46;
	add.s32 	%r972, %r967, %r46;
	and.b32  	%r973, %r972, %r163;
	add.s32 	%r974, %r973, %r165;
	shfl.sync.idx.b32	%r975|%p435, %r120, %r974, 31, -1;
	cvt.s64.s32 	%rd748, %r975;
	cvt.s64.s32 	%rd749, %r971;
	add.s64 	%rd750, %rd749, %rd719;
	add.s64 	%rd751, %rd750, %rd748;
	shl.b64 	%rd752, %rd751, 3;
	add.s64 	%rd753, %rd4, %rd752;
	ld.local.f64 	%fd812, [%rd753+-8];
	// begin inline asm
	mov.b64 {%r934,%r935}, %fd812;
	// end inline asm
	shfl.sync.bfly.b32	%r937|%p436, %r935, %r162, 31, -1;
	shfl.sync.bfly.b32	%r936|%p437, %r934, %r162, 31, -1;
	// begin inline asm
	mov.b64 %fd813, {%r936,%r937};
	// end inline asm
	add.s32 	%r976, %r971, %r46;
	add.s32 	%r977, %r972, %r46;
	and.b32  	%r978, %r977, %r163;
	add.s32 	%r979, %r978, %r165;
	shfl.sync.idx.b32	%r980|%p438, %r120, %r979, 31, -1;
	cvt.s64.s32 	%rd754, %r980;
	cvt.s64.s32 	%rd755, %r976;
	add.s64 	%rd756, %rd755, %rd719;
	add.s64 	%rd757, %rd756, %rd754;
	shl.b64 	%rd758, %rd757, 3;
	add.s64 	%rd759, %rd4, %rd758;
	ld.local.f64 	%fd814, [%rd759+-8];
	// begin inline asm
	mov.b64 {%r938,%r939}, %fd814;
	// end inline asm
	shfl.sync.bfly.b32	%r941|%p439, %r939, %r162, 31, -1;
	shfl.sync.bfly.b32	%r940|%p440, %r938, %r162, 31, -1;
	// begin inline asm
	mov.b64 %fd815, {%r940,%r941};
	// end inline asm
	add.s32 	%r981, %r976, %r46;
	add.s32 	%r982, %r977, %r46;
	and.b32  	%r983, %r982, %r163;
	add.s32 	%r984, %r983, %r165;
	shfl.sync.idx.b32	%r985|%p441, %r120, %r984, 31, -1;
	cvt.s64.s32 	%rd760, %r985;
	cvt.s64.s32 	%rd761, %r981;
	add.s64 	%rd762, %rd761, %rd719;
	add.s64 	%rd763, %rd762, %rd760;
	shl.b64 	%rd764, %rd763, 3;
	add.s64 	%rd765, %rd4, %rd764;
	ld.local.f64 	%fd816, [%rd765+-8];
	// begin inline asm
	mov.b64 {%r942,%r943}, %fd816;
	// end inline asm
	shfl.sync.bfly.b32	%r945|%p442, %r943, %r162, 31, -1;
	shfl.sync.bfly.b32	%r944|%p443, %r942, %r162, 31, -1;
	// begin inline asm
	mov.b64 %fd817, {%r944,%r945};
	// end inline asm
	selp.f64 	%fd993, %fd993, %fd817, %p8;
	add.s32 	%r1157, %r1157, 8;
	setp.ne.s32 	%p444, %r1157, %r1159;
	@%p444 bra 	$L__BB2_281;
$L__BB2_282:
	setp.eq.s32 	%p445, %r166, 0;
	@%p445 bra 	$L__BB2_290;
	and.b32  	%r171, %r47, 3;
	setp.lt.u32 	%p446, %r166, 4;
	@%p446 bra 	$L__BB2_285;
	mul.lo.s32 	%r1002, %r1159, %r46;
	add.s32 	%r1003, %r1002, %r164;
	and.b32  	%r1004, %r1003, %r163;
	add.s32 	%r1005, %r1004, %r165;
	shfl.sync.idx.b32	%r1006|%p447, %r120, %r1005, 31, -1;
	cvt.s64.s32 	%rd766, %r1006;
	cvt.s64.s32 	%rd767, %r1002;
	cvt.s64.s32 	%rd768, %r45;
	add.s64 	%rd769, %rd767, %rd768;
	add.s64 	%rd770, %rd769, %rd766;
	shl.b64 	%rd771, %rd770, 3;
	add.s64 	%rd772, %rd4, %rd771;
	ld.local.f64 	%fd819, [%rd772+-8];
	// begin inline asm
	mov.b64 {%r986,%r987}, %fd819;
	// end inline asm
	shfl.sync.bfly.b32	%r989|%p448, %r987, %r162, 31, -1;
	shfl.sync.bfly.b32	%r988|%p449, %r986, %r162, 31, -1;
	// begin inline asm
	mov.b64 %fd820, {%r988,%r989};
	// end inline asm
	add.s32 	%r1007, %r1002, %r46;
	add.s32 	%r1008, %r1003, %r46;
	and.b32  	%r1009, %r1008, %r163;
	add.s32 	%r1010, %r1009, %r165;
	shfl.sync.idx.b32	%r1011|%p450, %r120, %r1010, 31, -1;
	cvt.s64.s32 	%rd773, %r1011;
	cvt.s64.s32 	%rd774, %r1007;
	add.s64 	%rd775, %rd774, %rd768;
	add.s64 	%rd776, %rd775, %rd773;
	shl.b64 	%rd777, %rd776, 3;
	add.s64 	%rd778, %rd4, %rd777;
	ld.local.f64 	%fd821, [%rd778+-8];
	// begin inline asm
	mov.b64 {%r990,%r991}, %fd821;
	// end inline asm
	shfl.sync.bfly.b32	%r993|%p451, %r991, %r162, 31, -1;
	shfl.sync.bfly.b32	%r992|%p452, %r990, %r162, 31, -1;
	// begin inline asm
	mov.b64 %fd822, {%r992,%r993};
	// end inline asm
	add.s32 	%r1012, %r1007, %r46;
	add.s32 	%r1013, %r1008, %r46;
	and.b32  	%r1014, %r1013, %r163;
	add.s32 	%r1015, %r1014, %r165;
	shfl.sync.idx.b32	%r1016|%p453, %r120, %r1015, 31, -1;
	cvt.s64.s32 	%rd779, %r1016;
	cvt.s64.s32 	%rd780, %r1012;
	add.s64 	%rd781, %rd780, %rd768;
	add.s64 	%rd782, %rd781, %rd779;
	shl.b64 	%rd783, %rd782, 3;
	add.s64 	%rd784, %rd4, %rd783;
	ld.local.f64 	%fd823, [%rd784+-8];
	// begin inline asm
	mov.b64 {%r994,%r995}, %fd823;
	// end inline asm
	shfl.sync.bfly.b32	%r997|%p454, %r995, %r162, 31, -1;
	shfl.sync.bfly.b32	%r996|%p455, %r994, %r162, 31, -1;
	// begin inline asm
	mov.b64 %fd824, {%r996,%r997};
	// end inline asm
	add.s32 	%r1017, %r1012, %r46;
	add.s32 	%r1018, %r1013, %r46;
	and.b32  	%r1019, %r1018, %r163;
	add.s32 	%r1020, %r1019, %r165;
	shfl.sync.idx.b32	%r1021|%p456, %r120, %r1020, 31, -1;
	cvt.s64.s32 	%rd785, %r1021;
	cvt.s64.s32 	%rd786, %r1017;
	add.s64 	%rd787, %rd786, %rd768;
	add.s64 	%rd788, %rd787, %rd785;
	shl.b64 	%rd789, %rd788, 3;
	add.s64 	%rd790, %rd4, %rd789;
	ld.local.f64 	%fd825, [%rd790+-8];
	// begin inline asm
	mov.b64 {%r998,%r999}, %fd825;
	// end inline asm
	shfl.sync.bfly.b32	%r1001|%p457, %r999, %r162, 31, -1;
	shfl.sync.bfly.b32	%r1000|%p458, %r998, %r162, 31, -1;
	// begin inline asm
	mov.b64 %fd826, {%r1000,%r1001};
	// end inline asm
	selp.f64 	%fd993, %fd993, %fd826, %p8;
	add.s32 	%r1159, %r1159, 4;
$L__BB2_285:
	setp.eq.s32 	%p459, %r171, 0;
	@%p459 bra 	$L__BB2_290;
	setp.eq.s32 	%p460, %r171, 1;
	@%p460 bra 	$L__BB2_288;
	mul.lo.s32 	%r1030, %r1159, %r46;
	add.s32 	%r1031, %r1030, %r164;
	and.b32  	%r1032, %r1031, %r163;
	add.s32 	%r1033, %r1032, %r165;
	shfl.sync.idx.b32	%r1034|%p461, %r120, %r1033, 31, -1;
	cvt.s64.s32 	%rd791, %r1034;
	cvt.s64.s32 	%rd792, %r1030;
	cvt.s64.s32 	%rd793, %r45;
	add.s64 	%rd794, %rd792, %rd793;
	add.s64 	%rd795, %rd794, %rd791;
	shl.b64 	%rd796, %rd795, 3;
	add.s64 	%rd797, %rd4, %rd796;
	ld.local.f64 	%fd828, [%rd797+-8];
	// begin inline asm
	mov.b64 {%r1022,%r1023}, %fd828;
	// end inline asm
	shfl.sync.bfly.b32	%r1025|%p462, %r1023, %r162, 31, -1;
	shfl.sync.bfly.b32	%r1024|%p463, %r1022, %r162, 31, -1;
	// begin inline asm
	mov.b64 %fd829, {%r1024,%r1025};
	// end inline asm
	add.s32 	%r1035, %r1030, %r46;
	add.s32 	%r1036, %r1031, %r46;
	and.b32  	%r1037, %r1036, %r163;
	add.s32 	%r1038, %r1037, %r165;
	shfl.sync.idx.b32	%r1039|%p464, %r120, %r1038, 31, -1;
	cvt.s64.s32 	%rd798, %r1039;
	cvt.s64.s32 	%rd799, %r1035;
	add.s64 	%rd800, %rd799, %rd793;
	add.s64 	%rd801, %rd800, %rd798;
	shl.b64 	%rd802, %rd801, 3;
	add.s64 	%rd803, %rd4, %rd802;
	ld.local.f64 	%fd830, [%rd803+-8];
	// begin inline asm
	mov.b64 {%r1026,%r1027}, %fd830;
	// end inline asm
	shfl.sync.bfly.b32	%r1029|%p465, %r1027, %r162, 31, -1;
	shfl.sync.bfly.b32	%r1028|%p466, %r1026, %r162, 31, -1;
	// begin inline asm
	mov.b64 %fd831, {%r1028,%r1029};
	// end inline asm
	selp.f64 	%fd993, %fd993, %fd831, %p8;
	add.s32 	%r1159, %r1159, 2;
$L__BB2_288:
	and.b32  	%r1040, %r47, 1;
	setp.eq.b32 	%p467, %r1040, 1;
	not.pred 	%p468, %p467;
	@%p468 bra 	$L__BB2_290;
	mul.lo.s32 	%r1045, %r1159, %r46;
	add.s32 	%r1046, %r1045, %r164;
	and.b32  	%r1047, %r1046, %r163;
	add.s32 	%r1048, %r1047, %r165;
	shfl.sync.idx.b32	%r1049|%p469, %r120, %r1048, 31, -1;
	cvt.s64.s32 	%rd804, %r1049;
	cvt.s64.s32 	%rd805, %r1045;
	cvt.s64.s32 	%rd806, %r45;
	add.s64 	%rd807, %rd805, %rd806;
	add.s64 	%rd808, %rd807, %rd804;
	shl.b64 	%rd809, %rd808, 3;
	add.s64 	%rd810, %rd4, %rd809;
	ld.local.f64 	%fd832, [%rd810+-8];
	// begin inline asm
	mov.b64 {%r1041,%r1042}, %fd832;
	// end inline asm
	shfl.sync.bfly.b32	%r1044|%p470, %r1042, %r162, 31, -1;
	shfl.sync.bfly.b32	%r1043|%p471, %r1041, %r162, 31, -1;
	// begin inline asm
	mov.b64 %fd833, {%r1043,%r1044};
	// end inline asm
	selp.f64 	%fd993, %fd993, %fd833, %p8;
$L__BB2_290:
	and.b32  	%r1051, %r45, %r1;
	setp.eq.s32 	%p472, %r1051, 0;
	sub.f64 	%fd834, %fd325, %fd993;
	add.f64 	%fd835, %fd324, %fd993;
	selp.f64 	%fd836, %fd835, %fd834, %p472;
	setp.geu.f64 	%p473, %fd280, %fd836;
	selp.s32 	%r1052, -1, 0, %p473;
	xor.b32  	%r1053, %r1, %r1052;
	selp.f64 	%fd338, %fd836, %fd324, %p473;
	selp.f64 	%fd339, %fd325, %fd836, %p473;
	and.b32  	%r1054, %r1053, %r45;
	xor.b32  	%r176, %r1054, %r162;
	mov.b32 	%r1161, 0;
$L__BB2_291:
	.pragma "nounroll";
	shl.b32 	%r1087, %r1161, 1;
	and.b32  	%r1088, %r1087, 16;
	add.s32 	%r1089, %r1088, %r8;
	shfl.sync.idx.b32	%r1090|%p474, %r120, %r1089, 31, -1;
	add.s32 	%r1091, %r1090, %r1087;
	mul.wide.s32 	%rd811, %r1091, 8;
	add.s64 	%rd812, %rd4, %rd811;
	ld.local.f64 	%fd837, [%rd812];
	// begin inline asm
	mov.b64 {%r1055,%r1056}, %fd837;
	// end inline asm
	shfl.sync.bfly.b32	%r1058|%p475, %r1056, %r176, 31, -1;
	shfl.sync.bfly.b32	%r1057|%p476, %r1055, %r176, 31, -1;
	// begin inline asm
	mov.b64 %fd838, {%r1057,%r1058};
	// end inline asm
	add.s32 	%r1092, %r1089, 2;
	shfl.sync.idx.b32	%r1093|%p477, %r120, %r1092, 31, -1;
	cvt.s64.s32 	%rd813, %r1093;
	cvt.s64.s32 	%rd814, %r1087;
	add.s64 	%rd815, %rd813, %rd814;
	shl.b64 	%rd816, %rd815, 3;
	add.s64 	%rd817, %rd4, %rd816;
	ld.local.f64 	%fd839, [%rd817+16];
	// begin inline asm
	mov.b64 {%r1059,%r1060}, %fd839;
	// end inline asm
	shfl.sync.bfly.b32	%r1062|%p478, %r1060, %r176, 31, -1;
	shfl.sync.bfly.b32	%r1061|%p479, %r1059, %r176, 31, -1;
	// begin inline asm
	mov.b64 %fd840, {%r1061,%r1062};
	// end inline asm
	add.s32 	%r1094, %r1089, 4;
	shfl.sync.idx.b32	%r1095|%p480, %r120, %r1094, 31, -1;
	cvt.s64.s32 	%rd818, %r1095;
	add.s64 	%rd819, %rd818, %rd814;
	shl.b64 	%rd820, %rd819, 3;
	add.s64 	%rd821, %rd4, %rd820;
	ld.local.f64 	%fd841, [%rd821+32];
	// begin inline asm
	mov.b64 {%r1063,%r1064}, %fd841;
	// end inline asm
	shfl.sync.bfly.b32	%r1066|%p481, %r1064, %r176, 31, -1;
	shfl.sync.bfly.b32	%r1065|%p482, %r1063, %r176, 31, -1;
	// begin inline asm
	mov.b64 %fd842, {%r1065,%r1066};
	// end inline asm
	add.s32 	%r1096, %r1089, 6;
	shfl.sync.idx.b32	%r1097|%p483, %r120, %r1096, 31, -1;
	cvt.s64.s32 	%rd822, %r1097;
	add.s64 	%rd823, %rd822, %rd814;
	shl.b64 	%rd824, %rd823, 3;
	add.s64 	%rd825, %rd4, %rd824;
	ld.local.f64 	%fd843, [%rd825+48];
	// begin inline asm
	mov.b64 {%r1067,%r1068}, %fd843;
	// end inline asm
	shfl.sync.bfly.b32	%r1070|%p484, %r1068, %r176, 31, -1;
	shfl.sync.bfly.b32	%r1069|%p485, %r1067, %r176, 31, -1;
	// begin inline asm
	mov.b64 %fd844, {%r1069,%r1070};
	// end inline asm
	add.s32 	%r1098, %r1089, 8;
	shfl.sync.idx.b32	%r1099|%p486, %r120, %r1098, 31, -1;
	cvt.s64.s32 	%rd826, %r1099;
	add.s64 	%rd827, %rd826, %rd814;
	shl.b64 	%rd828, %rd827, 3;
	add.s64 	%rd829, %rd4, %rd828;
	ld.local.f64 	%fd845, [%rd829+64];
	// begin inline asm
	mov.b64 {%r1071,%r1072}, %fd845;
	// end inline asm
	shfl.sync.bfly.b32	%r1074|%p487, %r1072, %r176, 31, -1;
	shfl.sync.bfly.b32	%r1073|%p488, %r1071, %r176, 31, -1;
	// begin inline asm
	mov.b64 %fd846, {%r1073,%r1074};
	// end inline asm
	add.s32 	%r1100, %r1089, 10;
	shfl.sync.idx.b32	%r1101|%p489, %r120, %r1100, 31, -1;
	cvt.s64.s32 	%rd830, %r1101;
	add.s64 	%rd831, %rd830, %rd814;
	shl.b64 	%rd832, %rd831, 3;
	add.s64 	%rd833, %rd4, %rd832;
	ld.local.f64 	%fd847, [%rd833+80];
	// begin inline asm
	mov.b64 {%r1075,%r1076}, %fd847;
	// end inline asm
	shfl.sync.bfly.b32	%r1078|%p490, %r1076, %r176, 31, -1;
	shfl.sync.bfly.b32	%r1077|%p491, %r1075, %r176, 31, -1;
	// begin inline asm
	mov.b64 %fd848, {%r1077,%r1078};
	// end inline asm
	add.s32 	%r1102, %r1089, 12;
	shfl.sync.idx.b32	%r1103|%p492, %r120, %r1102, 31, -1;
	cvt.s64.s32 	%rd834, %r1103;
	add.s64 	%rd835, %rd834, %rd814;
	shl.b64 	%rd836, %rd835, 3;
	add.s64 	%rd837, %rd4, %rd836;
	ld.local.f64 	%fd849, [%rd837+96];
	// begin inline asm
	mov.b64 {%r1079,%r1080}, %fd849;
	// end inline asm
	shfl.sync.bfly.b32	%r1082|%p493, %r1080, %r176, 31, -1;
	shfl.sync.bfly.b32	%r1081|%p494, %r1079, %r176, 31, -1;
	// begin inline asm
	mov.b64 %fd850, {%r1081,%r1082};
	// end inline asm
	add.s32 	%r1104, %r1089, 14;
	shfl.sync.idx.b32	%r1105|%p495, %r120, %r1104, 31, -1;
	cvt.s64.s32 	%rd838, %r1105;
	add.s64 	%rd839, %rd838, %rd814;
	shl.b64 	%rd840, %rd839, 3;
	add.s64 	%rd841, %rd4, %rd840;
	ld.local.f64 	%fd851, [%rd841+112];
	// begin inline asm
	mov.b64 {%r1083,%r1084}, %fd851;
	// end inline asm
	shfl.sync.bfly.b32	%r1086|%p496, %r1084, %r176, 31, -1;
	shfl.sync.bfly.b32	%r1085|%p497, %r1083, %r176, 31, -1;
	// begin inline asm
	mov.b64 %fd852, {%r1085,%r1086};
	// end inline asm
	sub.s32 	%r1106, %r1087, %r1161;
	add.s32 	%r1161, %r1106, 8;
	setp.ne.s32 	%p498, %r1161, 16;
	@%p498 bra 	$L__BB2_291;
	setp.lt.s32 	%p499, %r1144, 0;
	setp.eq.s32 	%p500, %r6, 0;
	add.f64 	%fd853, %fd338, 0d0000000000000000;
	selp.f64 	%fd854, %fd853, %fd339, %p500;
	setp.geu.f64 	%p501, %fd280, %fd854;
	xor.pred  	%p502, %p501, %p4;
	selp.u32 	%r1107, 1, 0, %p502;
	xor.b32  	%r1108, %r176, %r1107;
	xor.b32  	%r1109, %r1108, %r1;
	add.s32 	%r179, %r1109, %r120;
	mov.u32 	%r1162, %r179;
	@%p499 bra 	$L__BB2_311;
	ld.local.f64 	%fd855, [%rd82+120];
	setp.geu.f64 	%p503, %fd280, %fd855;
	mov.u32 	%r1162, %r179;
	@%p503 bra 	$L__BB2_311;
	ld.local.f64 	%fd856, [%rd4];
	setp.lt.f64 	%p504, %fd280, %fd856;
	mov.b32 	%r1162, 0;
	@%p504 bra 	$L__BB2_311;
	ld.local.f64 	%fd857, [%rd4+8];
	setp.lt.f64 	%p505, %fd280, %fd857;
	mov.b32 	%r1162, 1;
	@%p505 bra 	$L__BB2_311;
	ld.local.f64 	%fd858, [%rd4+16];
	setp.lt.f64 	%p506, %fd280, %fd858;
	mov.b32 	%r1162, 2;
	@%p506 bra 	$L__BB2_311;
	ld.local.f64 	%fd859, [%rd4+24];
	setp.lt.f64 	%p507, %fd280, %fd859;
	mov.b32 	%r1162, 3;
	@%p507 bra 	$L__BB2_311;
	ld.local.f64 	%fd860, [%rd4+32];
	setp.lt.f64 	%p508, %fd280, %fd860;
	mov.b32 	%r1162, 4;
	@%p508 bra 	$L__BB2_311;
	ld.local.f64 	%fd861, [%rd4+40];
	setp.lt.f64 	%p509, %fd280, %fd861;
	mov.b32 	%r1162, 5;
	@%p509 bra 	$L__BB2_311;
	ld.local.f64 	%fd862, [%rd4+48];
	setp.lt.f64 	%p510, %fd280, %fd862;
	mov.b32 	%r1162, 6;
	@%p510 bra 	$L__BB2_311;
	ld.local.f64 	%fd863, [%rd4+56];
	setp.lt.f64 	%p511, %fd280, %fd863;
	mov.b32 	%r1162, 7;
	@%p511 bra 	$L__BB2_311;
	ld.local.f64 	%fd864, [%rd4+64];
	setp.lt.f64 	%p512, %fd280, %fd864;
	mov.b32 	%r1162, 8;
	@%p512 bra 	$L__BB2_311;
	ld.local.f64 	%fd865, [%rd4+72];
	setp.lt.f64 	%p513, %fd280, %fd865;
	mov.b32 	%r1162, 9;
	@%p513 bra 	$L__BB2_311;
	ld.local.f64 	%fd866, [%rd4+80];
	setp.lt.f64 	%p514, %fd280, %fd866;
	mov.b32 	%r1162, 10;
	@%p514 bra 	$L__BB2_311;
	ld.local.f64 	%fd867, [%rd4+88];
	setp.lt.f64 	%p515, %fd280, %fd867;
	mov.b32 	%r1162, 11;
	@%p515 bra 	$L__BB2_311;
	ld.local.f64 	%fd868, [%rd4+96];
	setp.lt.f64 	%p516, %fd280, %fd868;
	mov.b32 	%r1162, 12;
	@%p516 bra 	$L__BB2_311;
	ld.local.f64 	%fd869, [%rd4+104];
	setp.lt.f64 	%p517, %fd280, %fd869;
	mov.b32 	%r1162, 13;
	@%p517 bra 	$L__BB2_311;
	ld.local.f64 	%fd870, [%rd4+112];
	setp.lt.f64 	%p518, %fd280, %fd870;
	mov.b32 	%r1162, 14;
	@%p518 bra 	$L__BB2_311;
	ld.local.f64 	%fd871, [%rd4+120];
	setp.lt.f64 	%p519, %fd280, %fd871;
	mov.b32 	%r1162, 15;
	@%p519 bra 	$L__BB2_311;
	mov.u32 	%r1162, %r179;
$L__BB2_311:
	ld.global.u32 	%r1126, [%rd7];
	add.s32 	%r1127, %r1126, %r11;
	mul.wide.s32 	%rd842, %r1127, 4;
	add.s64 	%rd843, %rd8, %rd842;
	st.global.u32 	[%rd843], %r1162;
	add.s32 	%r1129, %r1129, 1;
	bra.uni 	$L__BB2_3;
$L__BB2_312:
	ret;

}
	// .globl	_Z19reinit_theta_kerneliPd
.visible .entry _Z19reinit_theta_kerneliPd(
	.param .u32 _Z19reinit_theta_kerneliPd_param_0,
	.param .u64 .ptr .align 1 _Z19reinit_theta_kerneliPd_param_1
)
{
	.reg .pred 	%p<2>;
	.reg .b32 	%r<7>;
	.reg .b64 	%rd<6>;

	ld.param.u32 	%r2, [_Z19reinit_theta_kerneliPd_param_0];
	ld.param.u64 	%rd1, [_Z19reinit_theta_kerneliPd_param_1];
	mov.u32 	%r3, %ctaid.x;
	mov.u32 	%r4, %ntid.x;
	mov.u32 	%r5, %tid.x;
	mad.lo.s32 	%r1, %r3, %r4, %r5;
	mul.lo.s32 	%r6, %r2, 240;
	setp.ge.s32 	%p1, %r1, %r6;
	@%p1 bra 	$L__BB3_2;
	cvta.to.global.u64 	%rd2, %rd1;
	mul.wide.s32 	%rd3, %r1, 8;
	add.s64 	%rd4, %rd2, %rd3;
	mov.b64 	%rd5, 0;
	st.global.u64 	[%rd4], %rd5;
$L__BB3_2:
	ret;

}
	// .globl	_Z17reinit_phi_kerneliPd
.visible .entry _Z17reinit_phi_kerneliPd(
	.param .u32 _Z17reinit_phi_kerneliPd_param_0,
	.param .u64 .ptr .align 1 _Z17reinit_phi_kerneliPd_param_1
)
{
	.reg .pred 	%p<2>;
	.reg .b32 	%r<7>;
	.reg .b64 	%rd<6>;

	ld.param.u32 	%r2, [_Z17reinit_phi_kerneliPd_param_0];
	ld.param.u64 	%rd1, [_Z17reinit_phi_kerneliPd_param_1];
	mov.u32 	%r3, %ctaid.x;
	mov.u32 	%r4, %ntid.x;
	mov.u32 	%r5, %tid.x;
	mad.lo.s32 	%r1, %r3, %r4, %r5;
	mul.lo.s32 	%r6, %r2, 240;
	setp.ge.s32 	%p1, %r1, %r6;
	@%p1 bra 	$L__BB4_2;
	cvta.to.global.u64 	%rd2, %rd1;
	mul.wide.s32 	%rd3, %r1, 8;
	add.s64 	%rd4, %rd2, %rd3;
	mov.b64 	%rd5, 0;
	st.global.u64 	[%rd4], %rd5;
$L__BB4_2:
	ret;

}
	// .globl	_Z37recalculate_params_from_topics_kerneliPiS_S_PdS0_S_
.visible .entry _Z37recalculate_params_from_topics_kerneliPiS_S_PdS0_S_(
	.param .u32 _Z37recalculate_params_from_topics_kerneliPiS_S_PdS0_S__param_0,
	.param .u64 .ptr .align 1 _Z37recalculate_params_from_topics_kerneliPiS_S_PdS0_S__param_1,
	.param .u64 .ptr .align 1 _Z37recalculate_params_from_topics_kerneliPiS_S_PdS0_S__param_2,
	.param .u64 .ptr .align 1 _Z37recalculate_params_from_topics_kerneliPiS_S_PdS0_S__param_3,
	.param .u64 .ptr .align 1 _Z37recalculate_params_from_topics_kerneliPiS_S_PdS0_S__param_4,
	.param .u64 .ptr .align 1 _Z37recalculate_params_from_topics_kerneliPiS_S_PdS0_S__param_5,
	.param .u64 .ptr .align 1 _Z37recalculate_params_from_topics_kerneliPiS_S_PdS0_S__param_6
)
{
	.reg .pred 	%p<4>;
	.reg .b32 	%r<19>;
	.reg .b64 	%rd<24>;
	.reg .b64 	%fd<5>;

	ld.param.u32 	%r5, [_Z37recalculate_params_from_topics_kerneliPiS_S_PdS0_S__param_0];
	ld.param.u64 	%rd7, [_Z37recalculate_params_from_topics_kerneliPiS_S_PdS0_S__param_1];
	ld.param.u64 	%rd8, [_Z37recalculate_params_from_topics_kerneliPiS_S_PdS0_S__param_2];
	ld.param.u64 	%rd9, [_Z37recalculate_params_from_topics_kerneliPiS_S_PdS0_S__param_3];
	ld.param.u64 	%rd10, [_Z37recalculate_params_from_topics_kerneliPiS_S_PdS0_S__param_4];
	ld.param.u64 	%rd11, [_Z37recalculate_params_from_topics_kerneliPiS_S_PdS0_S__param_5];
	ld.param.u64 	%rd12, [_Z37recalculate_params_from_topics_kerneliPiS_S_PdS0_S__param_6];
	mov.u32 	%r6, %ctaid.x;
	mov.u32 	%r7, %ntid.x;
	mov.u32 	%r8, %tid.x;
	mad.lo.s32 	%r1, %r6, %r7, %r8;
	setp.ge.s32 	%p1, %r1, %r5;
	@%p1 bra 	$L__BB5_4;
	cvta.to.global.u64 	%rd13, %rd7;
	mul.wide.s32 	%rd14, %r1, 4;
	add.s64 	%rd1, %rd13, %rd14;
	ld.global.u32 	%r9, [%rd1];
	setp.lt.s32 	%p2, %r9, 1;
	@%p2 bra 	$L__BB5_4;
	cvta.to.global.u64 	%rd15, %rd9;
	add.s64 	%rd2, %rd15, %rd14;
	mul.lo.s32 	%r2, %r1, 240;
	cvta.to.global.u64 	%rd3, %rd8;
	cvta.to.global.u64 	%rd4, %rd12;
	cvta.to.global.u64 	%rd5, %rd11;
	cvta.to.global.u64 	%rd6, %rd10;
	mov.b32 	%r18, 0;
$L__BB5_3:
	ld.global.u32 	%r11, [%rd2];
	add.s32 	%r12, %r11, %r18;
	mul.wide.s32 	%rd17, %r12, 4;
	add.s64 	%rd18, %rd3, %rd17;
	ld.global.u32 	%r13, [%rd18];
	add.s64 	%rd19, %rd4, %rd17;
	ld.global.u32 	%r14, [%rd19];
	add.s32 	%r15, %r14, %r2;
	mul.wide.s32 	%rd20, %r15, 8;
	add.s64 	%rd21, %rd5, %rd20;
	ld.global.f64 	%fd1, [%rd21];
	add.f64 	%fd2, %fd1, 0d3FF0000000000000;
	st.global.f64 	[%rd21], %fd2;
	mad.lo.s32 	%r16, %r13, 240, %r14;
	mul.wide.s32 	%rd22, %r16, 8;
	add.s64 	%rd23, %rd6, %rd22;
	ld.global.f64 	%fd3, [%rd23];
	add.f64 	%fd4, %fd3, 0d3FF0000000000000;
	st.global.f64 	[%rd23], %fd4;
	add.s32 	%r18, %r18, 1;
	ld.global.u32 	%r17, [%rd1];
	setp.lt.s32 	%p3, %r18, %r17;
	@%p3 bra 	$L__BB5_3;
$L__BB5_4:
	ret;

}
	// .globl	_Z19update_theta_kerneliPiPd
.visible .entry _Z19update_theta_kerneliPiPd(
	.param .u32 _Z19update_theta_kerneliPiPd_param_0,
	.param .u64 .ptr .align 1 _Z19update_theta_kerneliPiPd_param_1,
	.param .u64 .ptr .align 1 _Z19update_theta_kerneliPiPd_param_2
)
{
	.reg .pred 	%p<3>;
	.reg .b32 	%r<30>;
	.reg .b64 	%rd<10>;
	.reg .b64 	%fd<49>;

	ld.param.u32 	%r7, [_Z19update_theta_kerneliPiPd_param_0];
	ld.param.u64 	%rd3, [_Z19update_theta_kerneliPiPd_param_1];
	ld.param.u64 	%rd4, [_Z19update_theta_kerneliPiPd_param_2];
	mov.u32 	%r8, %ctaid.x;
	mov.u32 	%r9, %ntid.x;
	mov.u32 	%r10, %tid.x;
	mad.lo.s32 	%r1, %r8, %r9, %r10;
	setp.ge.s32 	%p1, %r1, %r7;
	@%p1 bra 	$L__BB6_3;
	cvta.to.global.u64 	%rd5, %rd3;
	mul.lo.s32 	%r28, %r1, 240;
	mul.wide.s32 	%rd6, %r1, 4;
	add.s64 	%rd1, %rd5, %rd6;
	cvta.to.global.u64 	%rd7, %rd4;
	add.s64 	%rd2, %rd7, 64;
	mov.b32 	%r29, 0;
$L__BB6_2:
	mul.wide.s32 	%rd8, %r28, 8;
	add.s64 	%rd9, %rd2, %rd8;
	ld.global.f64 	%fd1, [%rd9+-64];
	ld.global.u32 	%r12, [%rd1];
	cvt.rn.f64.s32 	%fd2, %r12;
	div.rn.f64 	%fd3, %fd1, %fd2;
	st.global.f64 	[%rd9+-64], %fd3;
	ld.global.f64 	%fd4, [%rd9+-56];
	ld.global.u32 	%r13, [%rd1];
	cvt.rn.f64.s32 	%fd5, %r13;
	div.rn.f64 	%fd6, %fd4, %fd5;
	st.global.f64 	[%rd9+-56], %fd6;
	ld.global.f64 	%fd7, [%rd9+-48];
	ld.global.u32 	%r14, [%rd1];
	cvt.rn.f64.s32 	%fd8, %r14;
	div.rn.f64 	%fd9, %fd7, %fd8;
	st.global.f64 	[%rd9+-48], %fd9;
	ld.global.f64 	%fd10, [%rd9+-40];
	ld.global.u32 	%r15, [%rd1];
	cvt.rn.f64.s32 	%fd11, %r15;
	div.rn.f64 	%fd12, %fd10, %fd11;
	st.global.f64 	[%rd9+-40], %fd12;
	ld.global.f64 	%fd13, [%rd9+-32];
	ld.global.u32 	%r16, [%rd1];
	cvt.rn.f64.s32 	%fd14, %r16;
	div.rn.f64 	%fd15, %fd13, %fd14;
	st.global.f64 	[%rd9+-32], %fd15;
	ld.global.f64 	%fd16, [%rd9+-24];
	ld.global.u32 	%r17, [%rd1];
	cvt.rn.f64.s32 	%fd17, %r17;
	div.rn.f64 	%fd18, %fd16, %fd17;
	st.global.f64 	[%rd9+-24], %fd18;
	ld.global.f64 	%fd19, [%rd9+-16];
	ld.global.u32 	%r18, [%rd1];
	cvt.rn.f64.s32 	%fd20, %r18;
	div.rn.f64 	%fd21, %fd19, %fd20;
	st.global.f64 	[%rd9+-16], %fd21;
	ld.global.f64 	%fd22, [%rd9+-8];
	ld.global.u32 	%r19, [%rd1];
	cvt.rn.f64.s32 	%fd23, %r19;
	div.rn.f64 	%fd24, %fd22, %fd23;
	st.global.f64 	[%rd9+-8], %fd24;
	ld.global.f64 	%fd25, [%rd9];
	ld.global.u32 	%r20, [%rd1];
	cvt.rn.f64.s32 	%fd26, %r20;
	div.rn.f64 	%fd27, %fd25, %fd26;
	st.global.f64 	[%rd9], %fd27;
	ld.global.f64 	%fd28, [%rd9+8];
	ld.global.u32 	%r21, [%rd1];
	cvt.rn.f64.s32 	%fd29, %r21;
	div.rn.f64 	%fd30, %fd28, %fd29;
	st.global.f64 	[%rd9+8], %fd30;
	ld.global.f64 	%fd31, [%rd9+16];
	ld.global.u32 	%r22, [%rd1];
	cvt.rn.f64.s32 	%fd32, %r22;
	div.rn.f64 	%fd33, %fd31, %fd32;
	st.global.f64 	[%rd9+16], %fd33;
	ld.global.f64 	%fd34, [%rd9+24];
	ld.global.u32 	%r23, [%rd1];
	cvt.rn.f64.s32 	%fd35, %r23;
	div.rn.f64 	%fd36, %fd34, %fd35;
	st.global.f64 	[%rd9+24], %fd36;
	ld.global.f64 	%fd37, [%rd9+32];
	ld.global.u32 	%r24, [%rd1];
	cvt.rn.f64.s32 	%fd38, %r24;
	div.rn.f64 	%fd39, %fd37, %fd38;
	st.global.f64 	[%rd9+32], %fd39;
	ld.global.f64 	%fd40, [%rd9+40];
	ld.global.u32 	%r25, [%rd1];
	cvt.rn.f64.s32 	%fd41, %r25;
	div.rn.f64 	%fd42, %fd40, %fd41;
	st.global.f64 	[%rd9+40], %fd42;
	ld.global.f64 	%fd43, [%rd9+48];
	ld.global.u32 	%r26, [%rd1];
	cvt.rn.f64.s32 	%fd44, %r26;
	div.rn.f64 	%fd45, %fd43, %fd44;
	st.global.f64 	[%rd9+48], %fd45;
	ld.global.f64 	%fd46, [%rd9+56];
	ld.global.u32 	%r27, [%rd1];
	cvt.rn.f64.s32 	%fd47, %r27;
	div.rn.f64 	%fd48, %fd46, %fd47;
	st.global.f64 	[%rd9+56], %fd48;
	add.s32 	%r29, %r29, 16;
	add.s32 	%r28, %r28, 16;
	setp.ne.s32 	%p2, %r29, 240;
	@%p2 bra 	$L__BB6_2;
$L__BB6_3:
	ret;

}
	// .globl	_Z17update_phi_kerneliPd
.visible .entry _Z17update_phi_kerneliPd(
	.param .u32 _Z17update_phi_kerneliPd_param_0,
	.param .u64 .ptr .align 1 _Z17update_phi_kerneliPd_param_1
)
{
	.reg .pred 	%p<21>;
	.reg .b32 	%r<66>;
	.reg .b64 	%rd<21>;
	.reg .b64 	%fd<141>;

	ld.param.u32 	%r42, [_Z17update_phi_kerneliPd_param_0];
	ld.param.u64 	%rd4, [_Z17update_phi_kerneliPd_param_1];
	cvta.to.global.u64 	%rd1, %rd4;
	mov.u32 	%r43, %ctaid.x;
	mov.u32 	%r44, %ntid.x;
	mov.u32 	%r45, %tid.x;
	mad.lo.s32 	%r1, %r43, %r44, %r45;
	setp.lt.s32 	%p1, %r42, 1;
	mov.f64 	%fd140, 0d0000000000000000;
	@%p1 bra 	$L__BB7_13;
	and.b32  	%r2, %r42, 15;
	setp.lt.u32 	%p2, %r42, 16;
	mov.b32 	%r55, 0;
	mov.f64 	%fd140, 0d0000000000000000;
	@%p2 bra 	$L__BB7_4;
	and.b32  	%r55, %r42, 2147483632;
	neg.s32 	%r53, %r55;
	add.s64 	%rd2, %rd1, 15360;
	mov.f64 	%fd140, 0d0000000000000000;
	mov.u32 	%r52, %r1;
$L__BB7_3:
	.pragma "nounroll";
	mul.wide.s32 	%rd5, %r52, 8;
	add.s64 	%rd6, %rd2, %rd5;
	ld.global.f64 	%fd18, [%rd6+-15360];
	add.f64 	%fd19, %fd140, %fd18;
	ld.global.f64 	%fd20, [%rd6+-13440];
	add.f64 	%fd21, %fd19, %fd20;
	ld.global.f64 	%fd22, [%rd6+-11520];
	add.f64 	%fd23, %fd21, %fd22;
	ld.global.f64 	%fd24, [%rd6+-9600];
	add.f64 	%fd25, %fd23, %fd24;
	ld.global.f64 	%fd26, [%rd6+-7680];
	add.f64 	%fd27, %fd25, %fd26;
	ld.global.f64 	%fd28, [%rd6+-5760];
	add.f64 	%fd29, %fd27, %fd28;
	ld.global.f64 	%fd30, [%rd6+-3840];
	add.f64 	%fd31, %fd29, %fd30;
	ld.global.f64 	%fd32, [%rd6+-1920];
	add.f64 	%fd33, %fd31, %fd32;
	ld.global.f64 	%fd34, [%rd6];
	add.f64 	%fd35, %fd33, %fd34;
	ld.global.f64 	%fd36, [%rd6+1920];
	add.f64 	%fd37, %fd35, %fd36;
	ld.global.f64 	%fd38, [%rd6+3840];
	add.f64 	%fd39, %fd37, %fd38;
	ld.global.f64 	%fd40, [%rd6+5760];
	add.f64 	%fd41, %fd39, %fd40;
	ld.global.f64 	%fd42, [%rd6+7680];
	add.f64 	%fd43, %fd41, %fd42;
	ld.global.f64 	%fd44, [%rd6+9600];
	add.f64 	%fd45, %fd43, %fd44;
	ld.global.f64 	%fd46, [%rd6+11520];
	add.f64 	%fd47, %fd45, %fd46;
	ld.global.f64 	%fd48, [%rd6+13440];
	add.f64 	%fd140, %fd47, %fd48;
	add.s32 	%r53, %r53, 16;
	add.s32 	%r52, %r52, 3840;
	setp.ne.s32 	%p3, %r53, 0;
	@%p3 bra 	$L__BB7_3;
$L__BB7_4:
	setp.eq.s32 	%p4, %r2, 0;
	@%p4 bra 	$L__BB7_13;
	and.b32  	%r10, %r42, 7;
	setp.lt.u32 	%p5, %r2, 8;
	@%p5 bra 	$L__BB7_7;
	mad.lo.s32 	%r47, %r55, 240, %r1;
	mul.wide.s32 	%rd7, %r47, 8;
	add.s64 	%rd8, %rd1, %rd7;
	ld.global.f64 	%fd50, [%rd8];
	add.f64 	%fd51, %fd140, %fd50;
	ld.global.f64 	%fd52, [%rd8+1920];
	add.f64 	%fd53, %fd51, %fd52;
	ld.global.f64 	%fd54, [%rd8+3840];
	add.f64 	%fd55, %fd53, %fd54;
	ld.global.f64 	%fd56, [%rd8+5760];
	add.f64 	%fd57, %fd55, %fd56;
	ld.global.f64 	%fd58, [%rd8+7680];
	add.f64 	%fd59, %fd57, %fd58;
	ld.global.f64 	%fd60, [%rd8+9600];
	add.f64 	%fd61, %fd59, %fd60;
	ld.global.f64 	%fd62, [%rd8+11520];
	add.f64 	%fd63, %fd61, %fd62;
	ld.global.f64 	%fd64, [%rd8+13440];
	add.f64 	%fd140, %fd63, %fd64;
	add.s32 	%r55, %r55, 8;
$L__BB7_7:
	setp.eq.s32 	%p6, %r10, 0;
	@%p6 bra 	$L__BB7_13;
	and.b32  	%r13, %r42, 3;
	setp.lt.u32 	%p7, %r10, 4;
	@%p7 bra 	$L__BB7_10;
	mad.lo.s32 	%r48, %r55, 240, %r1;
	mul.wide.s32 	%rd9, %r48, 8;
	add.s64 	%rd10, %rd1, %rd9;
	ld.global.f64 	%fd66, [%rd10];
	add.f64 	%fd67, %fd140, %fd66;
	ld.global.f64 	%fd68, [%rd10+1920];
	add.f64 	%fd69, %fd67, %fd68;
	ld.global.f64 	%fd70, [%rd10+3840];
	add.f64 	%fd71, %fd69, %fd70;
	ld.global.f64 	%fd72, [%rd10+5760];
	add.f64 	%fd140, %fd71, %fd72;
	add.s32 	%r55, %r55, 4;
$L__BB7_10:
	setp.eq.s32 	%p8, %r13, 0;
	@%p8 bra 	$L__BB7_13;
	mad.lo.s32 	%r58, %r55, 240, %r1;
	neg.s32 	%r57, %r13;
$L__BB7_12:
	.pragma "nounroll";
	mul.wide.s32 	%rd11, %r58, 8;
	add.s64 	%rd12, %rd1, %rd11;
	ld.global.f64 	%fd73, [%rd12];
	add.f64 	%fd140, %fd140, %fd73;
	add.s32 	%r58, %r58, 240;
	add.s32 	%r57, %r57, 1;
	setp.ne.s32 	%p9, %r57, 0;
	@%p9 bra 	$L__BB7_12;
$L__BB7_13:
	setp.lt.s32 	%p10, %r42, 1;
	setp.leu.f64 	%p11, %fd140, 0d0000000000000000;
	or.pred  	%p12, %p11, %p10;
	@%p12 bra 	$L__BB7_26;
	and.b32  	%r22, %r42, 15;
	setp.lt.u32 	%p13, %r42, 16;
	mov.b32 	%r62, 0;
	@%p13 bra 	$L__BB7_17;
	and.b32  	%r62, %r42, 2147483632;
	neg.s32 	%r60, %r62;
	add.s64 	%rd3, %rd1, 15360;
	mov.u32 	%r59, %r1;
$L__BB7_16:
	.pragma "nounroll";
	mul.wide.s32 	%rd13, %r59, 8;
	add.s64 	%rd14, %rd3, %rd13;
	ld.global.f64 	%fd74, [%rd14+-15360];
	div.rn.f64 	%fd75, %fd74, %fd140;
	st.global.f64 	[%rd14+-15360], %fd75;
	ld.global.f64 	%fd76, [%rd14+-13440];
	div.rn.f64 	%fd77, %fd76, %fd140;
	st.global.f64 	[%rd14+-13440], %fd77;
	ld.global.f64 	%fd78, [%rd14+-11520];
	div.rn.f64 	%fd79, %fd78, %fd140;
	st.global.f64 	[%rd14+-11520], %fd79;
	ld.global.f64 	%fd80, [%rd14+-9600];
	div.rn.f64 	%fd81, %fd80, %fd140;
	st.global.f64 	[%rd14+-9600], %fd81;
	ld.global.f64 	%fd82, [%rd14+-7680];
	div.rn.f64 	%fd83, %fd82, %fd140;
	st.global.f64 	[%rd14+-7680], %fd83;
	ld.global.f64 	%fd84, [%rd14+-5760];
	div.rn.f64 	%fd85, %fd84, %fd140;
	st.global.f64 	[%rd14+-5760], %fd85;
	ld.global.f64 	%fd86, [%rd14+-3840];
	div.rn.f64 	%fd87, %fd86, %fd140;
	st.global.f64 	[%rd14+-3840], %fd87;
	ld.global.f64 	%fd88, [%rd14+-1920];
	div.rn.f64 	%fd89, %fd88, %fd140;
	st.global.f64 	[%rd14+-1920], %fd89;
	ld.global.f64 	%fd90, [%rd14];
	div.rn.f64 	%fd91, %fd90, %fd140;
	st.global.f64 	[%rd14], %fd91;
	ld.global.f64 	%fd92, [%rd14+1920];
	div.rn.f64 	%fd93, %fd92, %fd140;
	st.global.f64 	[%rd14+1920], %fd93;
	ld.global.f64 	%fd94, [%rd14+3840];
	div.rn.f64 	%fd95, %fd94, %fd140;
	st.global.f64 	[%rd14+3840], %fd95;
	ld.global.f64 	%fd96, [%rd14+5760];
	div.rn.f64 	%fd97, %fd96, %fd140;
	st.global.f64 	[%rd14+5760], %fd97;
	ld.global.f64 	%fd98, [%rd14+7680];
	div.rn.f64 	%fd99, %fd98, %fd140;
	st.global.f64 	[%rd14+7680], %fd99;
	ld.global.f64 	%fd100, [%rd14+9600];
	div.rn.f64 	%fd101, %fd100, %fd140;
	st.global.f64 	[%rd14+9600], %fd101;
	ld.global.f64 	%fd102, [%rd14+11520];
	div.rn.f64 	%fd103, %fd102, %fd140;
	st.global.f64 	[%rd14+11520], %fd103;
	ld.global.f64 	%fd104, [%rd14+13440];
	div.rn.f64 	%fd105, %fd104, %fd140;
	st.global.f64 	[%rd14+13440], %fd105;
	add.s32 	%r60, %r60, 16;
	add.s32 	%r59, %r59, 3840;
	setp.ne.s32 	%p14, %r60, 0;
	@%p14 bra 	$L__BB7_16;
$L__BB7_17:
	setp.eq.s32 	%p15, %r22, 0;
	@%p15 bra 	$L__BB7_26;
	and.b32  	%r30, %r42, 7;
	setp.lt.u32 	%p16, %r22, 8;
	@%p16 bra 	$L__BB7_20;
	mad.lo.s32 	%r50, %r62, 240, %r1;
	mul.wide.s32 	%rd15, %r50, 8;
	add.s64 	%rd16, %rd1, %rd15;
	ld.global.f64 	%fd106, [%rd16];
	div.rn.f64 	%fd107, %fd106, %fd140;
	st.global.f64 	[%rd16], %fd107;
	ld.global.f64 	%fd108, [%rd16+1920];
	div.rn.f64 	%fd109, %fd108, %fd140;
	st.global.f64 	[%rd16+1920], %fd109;
	ld.global.f64 	%fd110, [%rd16+3840];
	div.rn.f64 	%fd111, %fd110, %fd140;
	st.global.f64 	[%rd16+3840], %fd111;
	ld.global.f64 	%fd112, [%rd16+5760];
	div.rn.f64 	%fd113, %fd112, %fd140;
	st.global.f64 	[%rd16+5760], %fd113;
	ld.global.f64 	%fd114, [%rd16+7680];
	div.rn.f64 	%fd115, %fd114, %fd140;
	st.global.f64 	[%rd16+7680], %fd115;
	ld.global.f64 	%fd116, [%rd16+9600];
	div.rn.f64 	%fd117, %fd116, %fd140;
	st.global.f64 	[%rd16+9600], %fd117;
	ld.global.f64 	%fd118, [%rd16+11520];
	div.rn.f64 	%fd119, %fd118, %fd140;
	st.global.f64 	[%rd16+11520], %fd119;
	ld.global.f64 	%fd120, [%rd16+13440];
	div.rn.f64 	%fd121, %fd120, %fd140;
	st.global.f64 	[%rd16+13440], %fd121;
	add.s32 	%r62, %r62, 8;
$L__BB7_20:
	setp.eq.s32 	%p17, %r30, 0;
	@%p17 bra 	$L__BB7_26;
	and.b32  	%r33, %r42, 3;
	setp.lt.u32 	%p18, %r30, 4;
	@%p18 bra 	$L__BB7_23;
	mad.lo.s32 	%r51, %r62, 240, %r1;
	mul.wide.s32 	%rd17, %r51, 8;
	add.s64 	%rd18, %rd1, %rd17;
	ld.global.f64 	%fd122, [%rd18];
	div.rn.f64 	%fd123, %fd122, %fd140;
	st.global.f64 	[%rd18], %fd123;
	ld.global.f64 	%fd124, [%rd18+1920];
	div.rn.f64 	%fd125, %fd124, %fd140;
	st.global.f64 	[%rd18+1920], %fd125;
	ld.global.f64 	%fd126, [%rd18+3840];
	div.rn.f64 	%fd127, %fd126, %fd140;
	st.global.f64 	[%rd18+3840], %fd127;
	ld.global.f64 	%fd128, [%rd18+5760];
	div.rn.f64 	%fd129, %fd128, %fd140;
	st.global.f64 	[%rd18+5760], %fd129;
	add.s32 	%r62, %r62, 4;
$L__BB7_23:
	setp.eq.s32 	%p19, %r33, 0;
	@%p19 bra 	$L__BB7_26;
	mad.lo.s32 	%r65, %r62, 240, %r1;
	neg.s32 	%r64, %r33;
$L__BB7_25:
	.pragma "nounroll";
	mul.wide.s32 	%rd19, %r65, 8;
	add.s64 	%rd20, %rd1, %rd19;
	ld.global.f64 	%fd130, [%rd20];
	div.rn.f64 	%fd131, %fd130, %fd140;
	st.global.f64 	[%rd20], %fd131;
	add.s32 	%r65, %r65, 240;
	add.s32 	%r64, %r64, 1;
	setp.ne.s32 	%p20, %r64, 0;
	@%p20 bra 	$L__BB7_25;
$L__BB7_26:
	ret;

}
	// .globl	_Z22normalize_theta_kerneliPd
.visible .entry _Z22normalize_theta_kerneliPd(
	.param .u32 _Z22normalize_theta_kerneliPd_param_0,
	.param .u64 .ptr .align 1 _Z22normalize_theta_kerneliPd_param_1
)
{
	.reg .pred 	%p<4>;
	.reg .b32 	%r<21>;
	.reg .b64 	%rd<8>;
	.reg .b64 	%fd<68>;

	ld.param.u32 	%r11, [_Z22normalize_theta_kerneliPd_param_0];
	ld.param.u64 	%rd2, [_Z22normalize_theta_kerneliPd_param_1];
	mov.u32 	%r12, %ctaid.x;
	mov.u32 	%r13, %ntid.x;
	mov.u32 	%r14, %tid.x;
	mad.lo.s32 	%r1, %r12, %r13, %r14;
	setp.ge.s32 	%p1, %r1, %r11;
	@%p1 bra 	$L__BB8_5;
	mul.lo.s32 	%r19, %r1, 240;
	cvta.to.global.u64 	%rd3, %rd2;
	add.s64 	%rd1, %rd3, 64;
	mov.b32 	%r18, 0;
	mov.f64 	%fd67, 0d0000000000000000;
	mov.u32 	%r17, %r19;
$L__BB8_2:
	mul.wide.s32 	%rd4, %r17, 8;
	add.s64 	%rd5, %rd1, %rd4;
	ld.global.f64 	%fd4, [%rd5+-64];
	add.f64 	%fd5, %fd67, %fd4;
	ld.global.f64 	%fd6, [%rd5+-56];
	add.f64 	%fd7, %fd5, %fd6;
	ld.global.f64 	%fd8, [%rd5+-48];
	add.f64 	%fd9, %fd7, %fd8;
	ld.global.f64 	%fd10, [%rd5+-40];
	add.f64 	%fd11, %fd9, %fd10;
	ld.global.f64 	%fd12, [%rd5+-32];
	add.f64 	%fd13, %fd11, %fd12;
	ld.global.f64 	%fd14, [%rd5+-24];
	add.f64 	%fd15, %fd13, %fd14;
	ld.global.f64 	%fd16, [%rd5+-16];
	add.f64 	%fd17, %fd15, %fd16;
	ld.global.f64 	%fd18, [%rd5+-8];
	add.f64 	%fd19, %fd17, %fd18;
	ld.global.f64 	%fd20, [%rd5];
	add.f64 	%fd21, %fd19, %fd20;
	ld.global.f64 	%fd22, [%rd5+8];
	add.f64 	%fd23, %fd21, %fd22;
	ld.global.f64 	%fd24, [%rd5+16];
	add.f64 	%fd25, %fd23, %fd24;
	ld.global.f64 	%fd26, [%rd5+24];
	add.f64 	%fd27, %fd25, %fd26;
	ld.global.f64 	%fd28, [%rd5+32];
	add.f64 	%fd29, %fd27, %fd28;
	ld.global.f64 	%fd30, [%rd5+40];
	add.f64 	%fd31, %fd29, %fd30;
	ld.global.f64 	%fd32, [%rd5+48];
	add.f64 	%fd33, %fd31, %fd32;
	ld.global.f64 	%fd34, [%rd5+56];
	add.f64 	%fd67, %fd33, %fd34;
	add.s32 	%r18, %r18, 16;
	add.s32 	%r17, %r17, 16;
	setp.ne.s32 	%p2, %r18, 240;
	@%p2 bra 	$L__BB8_2;
	mov.b32 	%r20, 0;
$L__BB8_4:
	mul.wide.s32 	%rd6, %r19, 8;
	add.s64 	%rd7, %rd1, %rd6;
	ld.global.f64 	%fd35, [%rd7+-64];
	div.rn.f64 	%fd36, %fd35, %fd67;
	st.global.f64 	[%rd7+-64], %fd36;
	ld.global.f64 	%fd37, [%rd7+-56];
	div.rn.f64 	%fd38, %fd37, %fd67;
	st.global.f64 	[%rd7+-56], %fd38;
	ld.global.f64 	%fd39, [%rd7+-48];
	div.rn.f64 	%fd40, %fd39, %fd67;
	st.global.f64 	[%rd7+-48], %fd40;
	ld.global.f64 	%fd41, [%rd7+-40];
	div.rn.f64 	%fd42, %fd41, %fd67;
	st.global.f64 	[%rd7+-40], %fd42;
	ld.global.f64 	%fd43, [%rd7+-32];
	div.rn.f64 	%fd44, %fd43, %fd67;
	st.global.f64 	[%rd7+-32], %fd44;
	ld.global.f64 	%fd45, [%rd7+-24];
	div.rn.f64 	%fd46, %fd45, %fd67;
	st.global.f64 	[%rd7+-24], %fd46;
	ld.global.f64 	%fd47, [%rd7+-16];
	div.rn.f64 	%fd48, %fd47, %fd67;
	st.global.f64 	[%rd7+-16], %fd48;
	ld.global.f64 	%fd49, [%rd7+-8];
	div.rn.f64 	%fd50, %fd49, %fd67;
	st.global.f64 	[%rd7+-8], %fd50;
	ld.global.f64 	%fd51, [%rd7];
	div.rn.f64 	%fd52, %fd51, %fd67;
	st.global.f64 	[%rd7], %fd52;
	ld.global.f64 	%fd53, [%rd7+8];
	div.rn.f64 	%fd54, %fd53, %fd67;
	st.global.f64 	[%rd7+8], %fd54;
	ld.global.f64 	%fd55, [%rd7+16];
	div.rn.f64 	%fd56, %fd55, %fd67;
	st.global.f64 	[%rd7+16], %fd56;
	ld.global.f64 	%fd57, [%rd7+24];
	div.rn.f64 	%fd58, %fd57, %fd67;
	st.global.f64 	[%rd7+24], %fd58;
	ld.global.f64 	%fd59, [%rd7+32];
	div.rn.f64 	%fd60, %fd59, %fd67;
	st.global.f64 	[%rd7+32], %fd60;
	ld.global.f64 	%fd61, [%rd7+40];
	div.rn.f64 	%fd62, %fd61, %fd67;
	st.global.f64 	[%rd7+40], %fd62;
	ld.global.f64 	%fd63, [%rd7+48];
	div.rn.f64 	%fd64, %fd63, %fd67;
	st.global.f64 	[%rd7+48], %fd64;
	ld.global.f64 	%fd65, [%rd7+56];
	div.rn.f64 	%fd66, %fd65, %fd67;
	st.global.f64 	[%rd7+56], %fd66;
	add.s32 	%r20, %r20, 16;
	add.s32 	%r19, %r19, 16;
	setp.ne.s32 	%p3, %r20, 240;
	@%p3 bra 	$L__BB8_4;
$L__BB8_5:
	ret;

}
.func  (.param .b64 func_retval0) __internal_accurate_pow(
	.param .b64 __internal_accurate_pow_param_0
)
{
	.reg .pred 	%p<8>;
	.reg .b32 	%r<46>;
	.reg .b32 	%f<3>;
	.reg .b64 	%fd<109>;

	ld.param.f64 	%fd10, [__internal_accurate_pow_param_0];
	mov.f64 	%fd11, 0d4000000000000000;
	{
	.reg .b32 %temp; 
	mov.b64 	{%temp, %r8}, %fd11;
	}
	{
	.reg .b32 %temp; 
	mov.b64 	{%r9, %temp}, %fd11;
	}
	shr.u32 	%r10, %r8, 20;
	setp.lt.u32 	%p1, %r8, 1048576;
	mov.f64 	%fd12, 0d4360000000000000;
	{
	.reg .b32 %temp; 
	mov.b64 	{%temp, %r11}, %fd12;
	}
	{
	.reg .b32 %temp; 
	mov.b64 	{%r12, %temp}, %fd12;
	}
	shr.u32 	%r13, %r11, 20;
	add.s32 	%r14, %r13, -54;
	selp.b32 	%r15, %r12, %r9, %p1;
	selp.b32 	%r16, %r11, %r8, %p1;
	selp.b32 	%r1, %r14, %r10, %p1;
	add.s32 	%r45, %r1, -1023;
	and.b32  	%r17, %r16, -2146435073;
	or.b32  	%r18, %r17, 1072693248;
	mov.b64 	%fd107, {%r15, %r18};
	setp.lt.u32 	%p2, %r18, 1073127583;
	@%p2 bra 	$L__BB9_2;
	{
	.reg .b32 %temp; 
	mov.b64 	{%r19, %temp}, %fd107;
	}
	{
	.reg .b32 %temp; 
	mov.b64 	{%temp, %r20}, %fd107;
	}
	add.s32 	%r21, %r20, -1048576;
	mov.b64 	%fd107, {%r19, %r21};
	add.s32 	%r45, %r1, -1022;
$L__BB9_2:
	add.f64 	%fd13, %fd107, 0dBFF0000000000000;
	add.f64 	%fd14, %fd107, 0d3FF0000000000000;
	rcp.approx.ftz.f64 	%fd15, %fd14;
	neg.f64 	%fd16, %fd14;
	fma.rn.f64 	%fd17, %fd16, %fd15, 0d3FF0000000000000;
	fma.rn.f64 	%fd18, %fd17, %fd17, %fd17;
	fma.rn.f64 	%fd19, %fd18, %fd15, %fd15;
	mul.f64 	%fd20, %fd13, %fd19;
	fma.rn.f64 	%fd21, %fd13, %fd19, %fd20;
	mul.f64 	%fd22, %fd21, %fd21;
	fma.rn.f64 	%fd23, %fd22, 0d3EB0F5FF7D2CAFE2, 0d3ED0F5D241AD3B5A;
	fma.rn.f64 	%fd24, %fd23, %fd22, 0d3EF3B20A75488A3F;
	fma.rn.f64 	%fd25, %fd24, %fd22, 0d3F1745CDE4FAECD5;
	fma.rn.f64 	%fd26, %fd25, %fd22, 0d3F3C71C7258A578B;
	fma.rn.f64 	%fd27, %fd26, %fd22, 0d3F6249249242B910;
	fma.rn.f64 	%fd28, %fd27, %fd22, 0d3F89999999999DFB;
	sub.f64 	%fd29, %fd13, %fd21;
	add.f64 	%fd30, %fd29, %fd29;
	neg.f64 	%fd31, %fd21;
	fma.rn.f64 	%fd32, %fd31, %fd13, %fd30;
	mul.f64 	%fd33, %fd19, %fd32;
	fma.rn.f64 	%fd34, %fd22, %fd28, 0d3FB5555555555555;
	mov.f64 	%fd35, 0d3FB5555555555555;
	sub.f64 	%fd36, %fd35, %fd34;
	fma.rn.f64 	%fd37, %fd22, %fd28, %fd36;
	add.f64 	%fd38, %fd37, 0dBC46A4CB00B9E7B0;
	add.f64 	%fd39, %fd34, %fd38;
	sub.f64 	%fd40, %fd34, %fd39;
	add.f64 	%fd41, %fd38, %fd40;
	mul.rn.f64 	%fd42, %fd21, %fd21;
	neg.f64 	%fd43, %fd42;
	fma.rn.f64 	%fd44, %fd21, %fd21, %fd43;
	{
	.reg .b32 %temp; 
	mov.b64 	{%r22, %temp}, %fd33;
	}
	{
	.reg .b32 %temp; 
	mov.b64 	{%temp, %r23}, %fd33;
	}
	add.s32 	%r24, %r23, 1048576;
	mov.b64 	%fd45, {%r22, %r24};
	fma.rn.f64 	%fd46, %fd21, %fd45, %fd44;
	mul.rn.f64 	%fd47, %fd42, %fd21;
	neg.f64 	%fd48, %fd47;
	fma.rn.f64 	%fd49, %fd42, %fd21, %fd48;
	fma.rn.f64 	%fd50, %fd42, %fd33, %fd49;
	fma.rn.f64 	%fd51, %fd46, %fd21, %fd50;
	mul.rn.f64 	%fd52, %fd39, %fd47;
	neg.f64 	%fd53, %fd52;
	fma.rn.f64 	%fd54, %fd39, %fd47, %fd53;
	fma.rn.f64 	%fd55, %fd39, %fd51, %fd54;
	fma.rn.f64 	%fd56, %fd41, %fd47, %fd55;
	add.f64 	%fd57, %fd52, %fd56;
	sub.f64 	%fd58, %fd52, %fd57;
	add.f64 	%fd59, %fd56, %fd58;
	add.f64 	%fd60, %fd21, %fd57;
	sub.f64 	%fd61, %fd21, %fd60;
	add.f64 	%fd62, %fd57, %fd61;
	add.f64 	%fd63, %fd59, %fd62;
	add.f64 	%fd64, %fd33, %fd63;
	add.f64 	%fd65, %fd60, %fd64;
	sub.f64 	%fd66, %fd60, %fd65;
	add.f64 	%fd67, %fd64, %fd66;
	xor.b32  	%r25, %r45, -2147483648;
	mov.b32 	%r26, 1127219200;
	mov.b64 	%fd68, {%r25, %r26};
	mov.b32 	%r27, -2147483648;
	mov.b64 	%fd69, {%r27, %r26};
	sub.f64 	%fd70, %fd68, %fd69;
	fma.rn.f64 	%fd71, %fd70, 0d3FE62E42FEFA39EF, %fd65;
	fma.rn.f64 	%fd72, %fd70, 0dBFE62E42FEFA39EF, %fd71;
	sub.f64 	%fd73, %fd72, %fd65;
	sub.f64 	%fd74, %fd67, %fd73;
	fma.rn.f64 	%fd75, %fd70, 0d3C7ABC9E3B39803F, %fd74;
	add.f64 	%fd76, %fd71, %fd75;
	sub.f64 	%fd77, %fd71, %fd76;
	add.f64 	%fd78, %fd75, %fd77;
	{
	.reg .b32 %temp; 
	mov.b64 	{%temp, %r28}, %fd10;
	}
	{
	.reg .b32 %temp; 
	mov.b64 	{%r29, %temp}, %fd10;
	}
	shl.b32 	%r30, %r28, 1;
	setp.gt.u32 	%p3, %r30, -33554433;
	and.b32  	%r31, %r28, -15728641;
	selp.b32 	%r32, %r31, %r28, %p3;
	mov.b64 	%fd79, {%r29, %r32};
	mul.rn.f64 	%fd80, %fd76, %fd79;
	neg.f64 	%fd81, %fd80;
	fma.rn.f64 	%fd82, %fd76, %fd79, %fd81;
	fma.rn.f64 	%fd83, %fd78, %fd79, %fd82;
	add.f64 	%fd4, %fd80, %fd83;
	sub.f64 	%fd84, %fd80, %fd4;
	add.f64 	%fd5, %fd83, %fd84;
	fma.rn.f64 	%fd85, %fd4, 0d3FF71547652B82FE, 0d4338000000000000;
	{
	.reg .b32 %temp; 
	mov.b64 	{%r5, %temp}, %fd85;
	}
	mov.f64 	%fd86, 0dC338000000000000;
	add.rn.f64 	%fd87, %fd85, %fd86;
	fma.rn.f64 	%fd88, %fd87, 0dBFE62E42FEFA39EF, %fd4;
	fma.rn.f64 	%fd89, %fd87, 0dBC7ABC9E3B39803F, %fd88;
	fma.rn.f64 	%fd90, %fd89, 0d3E5ADE1569CE2BDF, 0d3E928AF3FCA213EA;
	fma.rn.f64 	%fd91, %fd90, %fd89, 0d3EC71DEE62401315;
	fma.rn.f64 	%fd92, %fd91, %fd89, 0d3EFA01997C89EB71;
	fma.rn.f64 	%fd93, %fd92, %fd89, 0d3F2A01A014761F65;
	fma.rn.f64 	%fd94, %fd93, %fd89, 0d3F56C16C1852B7AF;
	fma.rn.f64 	%fd95, %fd94, %fd89, 0d3F81111111122322;
	fma.rn.f64 	%fd96, %fd95, %fd89, 0d3FA55555555502A1;
	fma.rn.f64 	%fd97, %fd96, %fd89, 0d3FC5555555555511;
	fma.rn.f64 	%fd98, %fd97, %fd89, 0d3FE000000000000B;
	fma.rn.f64 	%fd99, %fd98, %fd89, 0d3FF0000000000000;
	fma.rn.f64 	%fd100, %fd99, %fd89, 0d3FF0000000000000;
	{
	.reg .b32 %temp; 
	mov.b64 	{%r6, %temp}, %fd100;
	}
	{
	.reg .b32 %temp; 
	mov.b64 	{%temp, %r7}, %fd100;
	}
	shl.b32 	%r33, %r5, 20;
	add.s32 	%r34, %r33, %r7;
	mov.b64 	%fd108, {%r6, %r34};
	{
	.reg .b32 %temp; 
	mov.b64 	{%temp, %r35}, %fd4;
	}
	mov.b32 	%f2, %r35;
	abs.f32 	%f1, %f2;
	setp.lt.f32 	%p4, %f1, 0f4086232B;
	@%p4 bra 	$L__BB9_5;
	setp.lt.f64 	%p5, %fd4, 0d0000000000000000;
	add.f64 	%fd101, %fd4, 0d7FF0000000000000;
	selp.f64 	%fd108, 0d0000000000000000, %fd101, %p5;
	setp.geu.f32 	%p6, %f1, 0f40874800;
	@%p6 bra 	$L__BB9_5;
	shr.u32 	%r36, %r5, 31;
	add.s32 	%r37, %r5, %r36;
	shr.s32 	%r38, %r37, 1;
	shl.b32 	%r39, %r38, 20;
	add.s32 	%r40, %r7, %r39;
	mov.b64 	%fd102, {%r6, %r40};
	sub.s32 	%r41, %r5, %r38;
	shl.b32 	%r42, %r41, 20;
	add.s32 	%r43, %r42, 1072693248;
	mov.b32 	%r44, 0;
	mov.b64 	%fd103, {%r44, %r43};
	mul.f64 	%fd108, %fd103, %fd102;
$L__BB9_5:
	abs.f64 	%fd104, %fd108;
	setp.eq.f64 	%p7, %fd104, 0d7FF0000000000000;
	fma.rn.f64 	%fd105, %fd108, %fd5, %fd108;
	selp.f64 	%fd106, %fd108, %fd105, %p7;
	st.param.f64 	[func_retval0], %fd106;
	ret;

}


// ===== COMPILED SASS (sm_100) =====

	.target	sm_100

	.elftype	@"ET_EXEC"


//--------------------- .note.nv.tkinfo           --------------------------
	.section	.note.nv.tkinfo,"",@"SHT_NOTE"
	.sectionflags	@"SHF_NOTE_NV_TKINFO"
	.tkinfo
        /*0018*/ 	.word	0x00000002
        /*0030*/ 	.string	""
        /*0030*/ 	.string	"ptxas"
        /*0030*/ 	.string	"Cuda compilation tools, release 13.0, V13.0.88"
        /*0030*/ 	.string	"Build cuda_13.0.r13.0/compiler.36424714_0"
        /*0030*/ 	.string	"-arch sm_100 -m 64 "



//--------------------- .note.nv.cuinfo           --------------------------
	.section	.note.nv.cuinfo,"",@"SHT_NOTE"
	.sectionflags	@"SHF_NOTE_NV_CUINFO"
        /*0018*/ 	.short	0x0002
        /*001a*/ 	.short	0x0064
        /*001c*/ 	.short	0x0082
	.zero		2


//--------------------- .nv.info                  --------------------------
	.section	.nv.info,"",@"SHT_CUDA_INFO"
	.align	4


	//----- nvinfo : EIATTR_REGCOUNT
	.align		4
        /*0000*/ 	.byte	0x04, 0x2f
        /*0002*/ 	.short	(.L_10 - .L_9)
	.align		4
.L_9:
        /*0004*/ 	.word	index@(_Z17init_theta_kerneliPdj)
        /*0008*/ 	.word	0x0000001e


	//----- nvinfo : EIATTR_FRAME_SIZE
	.align		4
.L_10:
        /*000c*/ 	.byte	0x04, 0x11
        /*000e*/ 	.short	(.L_12 - .L_11)
	.align		4
.L_11:
        /*0010*/ 	.word	index@($__internal_3_$__cuda_sm20_div_rn_f64_full)
        /*0014*/ 	.word	0x00000000


	//----- nvinfo : EIATTR_FRAME_SIZE
	.align		4
.L_12:
        /*0018*/ 	.byte	0x04, 0x11
        /*001a*/ 	.short	(.L_14 - .L_13)
	.align		4
.L_13:
        /*001c*/ 	.word	index@(_Z17init_theta_kerneliPdj)
        /*0020*/ 	.word	0x00000000


	//----- nvinfo : EIATTR_REGCOUNT
	.align		4
.L_14:
        /*0024*/ 	.byte	0x04, 0x2f
        /*0026*/ 	.short	(.L_16 - .L_15)
	.align		4
.L_15:
        /*0028*/ 	.word	index@(_Z15init_phi_kerneliPdj)
        /*002c*/ 	.word	0x0000000f


	//----- nvinfo : EIATTR_FRAME_SIZE
	.align		4
.L_16:
        /*0030*/ 	.byte	0x04, 0x11
        /*0032*/ 	.short	(.L_18 - .L_17)
	.align		4
.L_17:
        /*0034*/ 	.word	index@(_Z15init_phi_kerneliPdj)
        /*0038*/ 	.word	0x00000000


	//----- nvinfo : EIATTR_REGCOUNT
	.align		4
.L_18:
        /*003c*/ 	.byte	0x04, 0x2f
        /*003e*/ 	.short	(.L_20 - .L_19)
	.align		4
.L_19:
        /*0040*/ 	.word	index@(_Z20lda_butterfly_kerneliiPiS_S_PdS0_S_d)
        /*0044*/ 	.word	0x0000007e


	//----- nvinfo : EIATTR_FRAME_SIZE
	.align		4
.L_20:
        /*0048*/ 	.byte	0x04, 0x11
        /*004a*/ 	.short	(.L_22 - .L_21)
	.align		4
.L_21:
        /*004c*/ 	.word	index@($_Z20lda_butterfly_kerneliiPiS_S_PdS0_S_d$__internal_accurate_pow)
        /*0050*/ 	.word	0x00001000


	//----- nvinfo : EIATTR_FRAME_SIZE
	.align		4
.L_22:
        /*0054*/ 	.byte	0x04, 0x11
        /*0056*/ 	.short	(.L_24 - .L_23)
	.align		4
.L_23:
        /*0058*/ 	.word	index@(_Z20lda_butterfly_kerneliiPiS_S_PdS0_S_d)
        /*005c*/ 	.word	0x00001000


	//----- nvinfo : EIATTR_REGCOUNT
	.align		4
.L_24:
        /*0060*/ 	.byte	0x04, 0x2f
        /*0062*/ 	.short	(.L_26 - .L_25)
	.align		4
.L_25:
        /*0064*/ 	.word	index@(_Z19reinit_theta_kerneliPd)
        /*0068*/ 	.word	0x00000008


	//----- nvinfo : EIATTR_FRAME_SIZE
	.align		4
.L_26:
        /*006c*/ 	.byte	0x04, 0x11
        /*006e*/ 	.short	(.L_28 - .L_27)
	.align		4
.L_27:
        /*0070*/ 	.word	index@(_Z19reinit_theta_kerneliPd)
        /*0074*/ 	.word	0x00000000


	//----- nvinfo : EIATTR_REGCOUNT
	.align		4
.L_28:
        /*0078*/ 	.byte	0x04, 0x2f
        /*007a*/ 	.short	(.L_30 - .L_29)
	.align		4
.L_29:
        /*007c*/ 	.word	index@(_Z17reinit_phi_kerneliPd)
        /*0080*/ 	.word	0x00000008


	//----- nvinfo : EIATTR_FRAME_SIZE
	.align		4
.L_30:
        /*0084*/ 	.byte	0x04, 0x11
        /*0086*/ 	.short	(.L_32 - .L_31)
	.align		4
.L_31:
        /*0088*/ 	.word	index@(_Z17reinit_phi_kerneliPd)
        /*008c*/ 	.word	0x00000000


	//----- nvinfo : EIATTR_REGCOUNT
	.align		4
.L_32:
        /*0090*/ 	.byte	0x04, 0x2f
        /*0092*/ 	.short	(.L_34 - .L_33)
	.align		4
.L_33:
        /*0094*/ 	.word	index@(_Z37recalculate_params_from_topics_kerneliPiS_S_PdS0_S_)
        /*0098*/ 	.word	0x00000014


	//----- nvinfo : EIATTR_FRAME_SIZE
	.align		4
.L_34:
        /*009c*/ 	.byte	0x04, 0x11
        /*009e*/ 	.short	(.L_36 - .L_35)
	.align		4
.L_35:
        /*00a0*/ 	.word	index@(_Z37recalculate_params_from_topics_kerneliPiS_S_PdS0_S_)
        /*00a4*/ 	.word	0x00000000


	//----- nvinfo : EIATTR_REGCOUNT
	.align		4
.L_36:
        /*00a8*/ 	.byte	0x04, 0x2f
        /*00aa*/ 	.short	(.L_38 - .L_37)
	.align		4
.L_37:
        /*00ac*/ 	.word	index@(_Z19update_theta_kerneliPiPd)
        /*00b0*/ 	.word	0x0000001c


	//----- nvinfo : EIATTR_FRAME_SIZE
	.align		4
.L_38:
        /*00b4*/ 	.byte	0x04, 0x11
        /*00b6*/ 	.short	(.L_40 - .L_39)
	.align		4
.L_39:
        /*00b8*/ 	.word	index@($__internal_2_$__cuda_sm20_div_rn_f64_full)
        /*00bc*/ 	.word	0x00000000


	//----- nvinfo : EIATTR_FRAME_SIZE
	.align		4
.L_40:
        /*00c0*/ 	.byte	0x04, 0x11
        /*00c2*/ 	.short	(.L_42 - .L_41)
	.align		4
.L_41:
        /*00c4*/ 	.word	index@(_Z19update_theta_kerneliPiPd)
        /*00c8*/ 	.word	0x00000000


	//----- nvinfo : EIATTR_REGCOUNT
	.align		4
.L_42:
        /*00cc*/ 	.byte	0x04, 0x2f
        /*00ce*/ 	.short	(.L_44 - .L_43)
	.align		4
.L_43:
        /*00d0*/ 	.word	index@(_Z17update_phi_kerneliPd)
        /*00d4*/ 	.word	0x00000020


	//----- nvinfo : EIATTR_FRAME_SIZE
	.align		4
.L_44:
        /*00d8*/ 	.byte	0x04, 0x11
        /*00da*/ 	.short	(.L_46 - .L_45)
	.align		4
.L_45:
        /*00dc*/ 	.word	index@($__internal_1_$__cuda_sm20_div_rn_f64_full)
        /*00e0*/ 	.word	0x00000000


	//----- nvinfo : EIATTR_FRAME_SIZE
	.align		4
.L_46:
        /*00e4*/ 	.byte	0x04, 0x11
        /*00e6*/ 	.short	(.L_48 - .L_47)
	.align		4
.L_47:
        /*00e8*/ 	.word	index@(_Z17update_phi_kerneliPd)
        /*00ec*/ 	.word	0x00000000


	//----- nvinfo : EIATTR_REGCOUNT
	.align		4
.L_48:
        /*00f0*/ 	.byte	0x04, 0x2f
        /*00f2*/ 	.short	(.L_50 - .L_49)
	.align		4
.L_49:
        /*00f4*/ 	.word	index@(_Z22normalize_theta_kerneliPd)
        /*00f8*/ 	.word	0x00000020


	//----- nvinfo : EIATTR_FRAME_SIZE
	.align		4
.L_50:
        /*00fc*/ 	.byte	0x04, 0x11
        /*00fe*/ 	.short	(.L_52 - .L_51)
	.align		4
.L_51:
        /*0100*/ 	.word	index@($__internal_0_$__cuda_sm20_div_rn_f64_full)
        /*0104*/ 	.word	0x00000000


	//----- nvinfo : EIATTR_FRAME_SIZE
	.align		4
.L_52:
        /*0108*/ 	.byte	0x04, 0x11
        /*010a*/ 	.short	(.L_54 - .L_53)
	.align		4
.L_53:
        /*010c*/ 	.word	index@(_Z22normalize_theta_kerneliPd)
        /*0110*/ 	.word	0x00000000


	//----- nvinfo : EIATTR_MIN_STACK_SIZE
	.align		4
.L_54:
        /*0114*/ 	.byte	0x04, 0x12
        /*0116*/ 	.short	(.L_56 - .L_55)
	.align		4
.L_55:
        /*0118*/ 	.word	index@(_Z22normalize_theta_kerneliPd)
        /*011c*/ 	.word	0x00000000


	//----- nvinfo : EIATTR_MIN_STACK_SIZE
	.align		4
.L_56:
        /*0120*/ 	.byte	0x04, 0x12
        /*0122*/ 	.short	(.L_58 - .L_57)
	.align		4
.L_57:
        /*0124*/ 	.word	index@(_Z17update_phi_kerneliPd)
        /*0128*/ 	.word	0x00000000


	//----- nvinfo : EIATTR_MIN_STACK_SIZE
	.align		4
.L_58:
        /*012c*/ 	.byte	0x04, 0x12
        /*012e*/ 	.short	(.L_60 - .L_59)
	.align		4
.L_59:
        /*0130*/ 	.word	index@(_Z19update_theta_kerneliPiPd)
        /*0134*/ 	.word	0x00000000


	//----- nvinfo : EIATTR_MIN_STACK_SIZE
	.align		4
.L_60:
        /*0138*/ 	.byte	0x04, 0x12
        /*013a*/ 	.short	(.L_62 - .L_61)
	.align		4
.L_61:
        /*013c*/ 	.word	index@(_Z37recalculate_params_from_topics_kerneliPiS_S_PdS0_S_)
        /*0140*/ 	.word	0x00000000


	//----- nvinfo : EIATTR_MIN_STACK_SIZE
	.align		4
.L_62:
        /*0144*/ 	.byte	0x04, 0x12
        /*0146*/ 	.short	(.L_64 - .L_63)
	.align		4
.L_63:
        /*0148*/ 	.word	index@(_Z17reinit_phi_kerneliPd)
        /*014c*/ 	.word	0x00000000


	//----- nvinfo : EIATTR_MIN_STACK_SIZE
	.align		4
.L_64:
        /*0150*/ 	.byte	0x04, 0x12
        /*0152*/ 	.short	(.L_66 - .L_65)
	.align		4
.L_65:
        /*0154*/ 	.word	index@(_Z19reinit_theta_kerneliPd)
        /*0158*/ 	.word	0x00000000


	//----- nvinfo : EIATTR_MIN_STACK_SIZE
	.align		4
.L_66:
        /*015c*/ 	.byte	0x04, 0x12
        /*015e*/ 	.short	(.L_68 - .L_67)
	.align		4
.L_67:
        /*0160*/ 	.word	index@(_Z20lda_butterfly_kerneliiPiS_S_PdS0_S_d)
        /*0164*/ 	.word	0x00001000


	//----- nvinfo : EIATTR_MIN_STACK_SIZE
	.align		4
.L_68:
        /*0168*/ 	.byte	0x04, 0x12
        /*016a*/ 	.short	(.L_70 - .L_69)
	.align		4
.L_69:
        /*016c*/ 	.word	index@(_Z15init_phi_kerneliPdj)
        /*0170*/ 	.word	0x00000000


	//----- nvinfo : EIATTR_MIN_STACK_SIZE
	.align		4
.L_70:
        /*0174*/ 	.byte	0x04, 0x12
        /*0176*/ 	.short	(.L_72 - .L_71)
	.align		4
.L_71:
        /*0178*/ 	.word	index@(_Z17init_theta_kerneliPdj)
        /*017c*/ 	.word	0x00000000
.L_72:


//--------------------- .nv.compat                --------------------------
	.section	.nv.compat,"",@"SHT_CUDA_COMPAT_INFO"
	.align	4
        /*0000*/ 	.byte	0x02, 0x09, 0x00, 0x00, 0x02, 0x02, 0x01, 0x00, 0x02, 0x05, 0x05, 0x00, 0x03, 0x07, 0x01, 0x01
        /*0010*/ 	.byte	0x02, 0x03, 0x00, 0x00, 0x02, 0x06, 0x01, 0x00, 0x04, 0x0b, 0x08, 0x00, 0x01, 0x00, 0x00, 0x00
        /*0020*/ 	.byte	0x00, 0x00, 0x00, 0x00


//--------------------- .nv.info._Z22normalize_theta_kerneliPd --------------------------
	.section	.nv.info._Z22normalize_theta_kerneliPd,"",@"SHT_CUDA_INFO"
	.sectionflags	@""
	.align	4


	//----- nvinfo : EIATTR_CUDA_API_VERSION
	.align		4
        /*0000*/ 	.byte	0x04, 0x37
        /*0002*/ 	.short	(.L_74 - .L_73)
.L_73:
        /*0004*/ 	.word	0x00000082


	//----- nvinfo : EIATTR_KPARAM_INFO
	.align		4
.L_74:
        /*0008*/ 	.byte	0x04, 0x17
        /*000a*/ 	.short	(.L_76 - .L_75)
.L_75:
        /*000c*/ 	.word	0x00000000
        /*0010*/ 	.short	0x0001
        /*0012*/ 	.short	0x0008
        /*0014*/ 	.byte	0x00, 0xf5, 0x21, 0x00


	//----- nvinfo : EIATTR_KPARAM_INFO
	.align		4
.L_76:
        /*0018*/ 	.byte	0x04, 0x17
        /*001a*/ 	.short	(.L_78 - .L_77)
.L_77:
        /*001c*/ 	.word	0x00000000
        /*0020*/ 	.short	0x0000
        /*0022*/ 	.short	0x0000
        /*0024*/ 	.byte	0x00, 0xf0, 0x11, 0x00


	//----- nvinfo : EIATTR_SPARSE_MMA_MASK
	.align		4
.L_78:
        /*0028*/ 	.byte	0x03, 0x50
        /*002a*/ 	.short	0x0000


	//----- nvinfo : EIATTR_MAXREG_COUNT
	.align		4
        /*002c*/ 	.byte	0x03, 0x1b
        /*002e*/ 	.short	0x00ff


	//----- nvinfo : EIATTR_MERCURY_ISA_VERSION
	.align		4
        /*0030*/ 	.byte	0x03, 0x5f
        /*0032*/ 	.short	0x0101


	//----- nvinfo : EIATTR_VRC_CTA_INIT_COUNT
	.align		4
        /*0034*/ 	.byte	0x02, 0x4a
	.zero		1
	.zero		1


	//----- nvinfo : EIATTR_EXIT_INSTR_OFFSETS
	.align		4
        /*0038*/ 	.byte	0x04, 0x1c
        /*003a*/ 	.short	(.L_80 - .L_79)


	//   ....[0]....
.L_79:
        /*003c*/ 	.word	0x00000070


	//   ....[1]....
        /*0040*/ 	.word	0x00002350


	//----- nvinfo : EIATTR_CRS_STACK_SIZE
	.align		4
.L_80:
        /*0044*/ 	.byte	0x04, 0x1e
        /*0046*/ 	.short	(.L_82 - .L_81)
.L_81:
        /*0048*/ 	.word	0x00000000


	//----- nvinfo : EIATTR_CBANK_PARAM_SIZE
	.align		4
.L_82:
        /*004c*/ 	.byte	0x03, 0x19
        /*004e*/ 	.short	0x0010


	//----- nvinfo : EIATTR_PARAM_CBANK
	.align		4
        /*0050*/ 	.byte	0x04, 0x0a
        /*0052*/ 	.short	(.L_84 - .L_83)
	.align		4
.L_83:
        /*0054*/ 	.word	index@(.nv.constant0._Z22normalize_theta_kerneliPd)
        /*0058*/ 	.short	0x0380
        /*005a*/ 	.short	0x0010


	//----- nvinfo : EIATTR_SW_WAR
	.align		4
.L_84:
        /*005c*/ 	.byte	0x04, 0x36
        /*005e*/ 	.short	(.L_86 - .L_85)
.L_85:
        /*0060*/ 	.word	0x00000008
.L_86:


//--------------------- .nv.info._Z17update_phi_kerneliPd --------------------------
	.section	.nv.info._Z17update_phi_kerneliPd,"",@"SHT_CUDA_INFO"
	.sectionflags	@""
	.align	4


	//----- nvinfo : EIATTR_CUDA_API_VERSION
	.align		4
        /*0000*/ 	.byte	0x04, 0x37
        /*0002*/ 	.short	(.L_88 - .L_87)
.L_87:
        /*0004*/ 	.word	0x00000082


	//----- nvinfo : EIATTR_KPARAM_INFO
	.align		4
.L_88:
        /*0008*/ 	.byte	0x04, 0x17
        /*000a*/ 	.short	(.L_90 - .L_89)
.L_89:
        /*000c*/ 	.word	0x00000000
        /*0010*/ 	.short	0x0001
        /*0012*/ 	.short	0x0008
        /*0014*/ 	.byte	0x00, 0xf5, 0x21, 0x00


	//----- nvinfo : EIATTR_KPARAM_INFO
	.align		4
.L_90:
        /*0018*/ 	.byte	0x04, 0x17
        /*001a*/ 	.short	(.L_92 - .L_91)
.L_91:
        /*001c*/ 	.word	0x00000000
        /*0020*/ 	.short	0x0000
        /*0022*/ 	.short	0x0000
        /*0024*/ 	.byte	0x00, 0xf0, 0x11, 0x00


	//----- nvinfo : EIATTR_SPARSE_MMA_MASK
	.align		4
.L_92:
        /*0028*/ 	.byte	0x03, 0x50
        /*002a*/ 	.short	0x0000


	//----- nvinfo : EIATTR_MAXREG_COUNT
	.align		4
        /*002c*/ 	.byte	0x03, 0x1b
        /*002e*/ 	.short	0x00ff


	//----- nvinfo : EIATTR_MERCURY_ISA_VERSION
	.align		4
        /*0030*/ 	.byte	0x03, 0x5f
        /*0032*/ 	.short	0x0101


	//----- nvinfo : EIATTR_VRC_CTA_INIT_COUNT
	.align		4
        /*0034*/ 	.byte	0x02, 0x4a
	.zero		1
	.zero		1


	//----- nvinfo : EIATTR_EXIT_INSTR_OFFSETS
	.align		4
        /*0038*/ 	.byte	0x04, 0x1c
        /*003a*/ 	.short	(.L_94 - .L_93)


	//   ....[0]....
.L_93:
        /*003c*/ 	.word	0x00000740


	//   ....[1]....
        /*0040*/ 	.word	0x00001f70


	//   ....[2]....
        /*0044*/ 	.word	0x00002b90


	//   ....[3]....
        /*0048*/ 	.word	0x000031f0


	//   ....[4]....
        /*004c*/ 	.word	0x00003400


	//----- nvinfo : EIATTR_CRS_STACK_SIZE
	.align		4
.L_94:
        /*0050*/ 	.byte	0x04, 0x1e
        /*0052*/ 	.short	(.L_96 - .L_95)
.L_95:
        /*0054*/ 	.word	0x00000000


	//----- nvinfo : EIATTR_CBANK_PARAM_SIZE
	.align		4
.L_96:
        /*0058*/ 	.byte	0x03, 0x19
        /*005a*/ 	.short	0x0010


	//----- nvinfo : EIATTR_PARAM_CBANK
	.align		4
        /*005c*/ 	.byte	0x04, 0x0a
        /*005e*/ 	.short	(.L_98 - .L_97)
	.align		4
.L_97:
        /*0060*/ 	.word	index@(.nv.constant0._Z17update_phi_kerneliPd)
        /*0064*/ 	.short	0x0380
        /*0066*/ 	.short	0x0010


	//----- nvinfo : EIATTR_SW_WAR
	.align		4
.L_98:
        /*0068*/ 	.byte	0x04, 0x36
        /*006a*/ 	.short	(.L_100 - .L_99)
.L_99:
        /*006c*/ 	.word	0x00000008
.L_100:


//--------------------- .nv.info._Z19update_theta_kerneliPiPd --------------------------
	.section	.nv.info._Z19update_theta_kerneliPiPd,"",@"SHT_CUDA_INFO"
	.sectionflags	@""
	.align	4


	//----- nvinfo : EIATTR_CUDA_API_VERSION
	.align		4
        /*0000*/ 	.byte	0x04, 0x37
        /*0002*/ 	.short	(.L_102 - .L_101)
.L_101:
        /*0004*/ 	.word	0x00000082


	//----- nvinfo : EIATTR_KPARAM_INFO
	.align		4
.L_102:
        /*0008*/ 	.byte	0x04, 0x17
        /*000a*/ 	.short	(.L_104 - .L_103)
.L_103:
        /*000c*/ 	.word	0x00000000
        /*0010*/ 	.short	0x0002
        /*0012*/ 	.short	0x0010
        /*0014*/ 	.byte	0x00, 0xf5, 0x21, 0x00


	//----- nvinfo : EIATTR_KPARAM_INFO
	.align		4
.L_104:
        /*0018*/ 	.byte	0x04, 0x17
        /*001a*/ 	.short	(.L_106 - .L_105)
.L_105:
        /*001c*/ 	.word	0x00000000
        /*0020*/ 	.short	0x0001
        /*0022*/ 	.short	0x0008
        /*0024*/ 	.byte	0x00, 0xf5, 0x21, 0x00


	//----- nvinfo : EIATTR_KPARAM_INFO
	.align		4
.L_106:
        /*0028*/ 	.byte	0x04, 0x17
        /*002a*/ 	.short	(.L_108 - .L_107)
.L_107:
        /*002c*/ 	.word	0x00000000
        /*0030*/ 	.short	0x0000
        /*0032*/ 	.short	0x0000
        /*0034*/ 	.byte	0x00, 0xf0, 0x11, 0x00


	//----- nvinfo : EIATTR_SPARSE_MMA_MASK
	.align		4
.L_108:
        /*0038*/ 	.byte	0x03, 0x50
        /*003a*/ 	.short	0x0000


	//----- nvinfo : EIATTR_MAXREG_COUNT
	.align		4
        /*003c*/ 	.byte	0x03, 0x1b
        /*003e*/ 	.short	0x00ff


	//----- nvinfo : EIATTR_MERCURY_ISA_VERSION
	.align		4
        /*0040*/ 	.byte	0x03, 0x5f
        /*0042*/ 	.short	0x0101


	//----- nvinfo : EIATTR_VRC_CTA_INIT_COUNT
	.align		4
        /*0044*/ 	.byte	0x02, 0x4a
	.zero		1
	.zero		1


	//----- nvinfo : EIATTR_EXIT_INSTR_OFFSETS
	.align		4
        /*0048*/ 	.byte	0x04, 0x1c
        /*004a*/ 	.short	(.L_110 - .L_109)


	//   ....[0]....
.L_109:
        /*004c*/ 	.word	0x00000070


	//   ....[1]....
        /*0050*/ 	.word	0x00001870


	//----- nvinfo : EIATTR_CRS_STACK_SIZE
	.align		4
.L_110:
        /*0054*/ 	.byte	0x04, 0x1e
        /*0056*/ 	.short	(.L_112 - .L_111)
.L_111:
        /*0058*/ 	.word	0x00000000


	//----- nvinfo : EIATTR_CBANK_PARAM_SIZE
	.align		4
.L_112:
        /*005c*/ 	.byte	0x03, 0x19
        /*005e*/ 	.short	0x0018


	//----- nvinfo : EIATTR_PARAM_CBANK
	.align		4
        /*0060*/ 	.byte	0x04, 0x0a
        /*0062*/ 	.short	(.L_114 - .L_113)
	.align		4
.L_113:
        /*0064*/ 	.word	index@(.nv.constant0._Z19update_theta_kerneliPiPd)
        /*0068*/ 	.short	0x0380
        /*006a*/ 	.short	0x0018


	//----- nvinfo : EIATTR_SW_WAR
	.align		4
.L_114:
        /*006c*/ 	.byte	0x04, 0x36
        /*006e*/ 	.short	(.L_116 - .L_115)
.L_115:
        /*0070*/ 	.word	0x00000008
.L_116:


//--------------------- .nv.info._Z37recalculate_params_from_topics_kerneliPiS_S_PdS0_S_ --------------------------
	.section	.nv.info._Z37recalculate_params_from_topics_kerneliPiS_S_PdS0_S_,"",@"SHT_CUDA_INFO"
	.sectionflags	@""
	.align	4


	//----- nvinfo : EIATTR_CUDA_API_VERSION
	.align		4
        /*0000*/ 	.byte	0x04, 0x37
        /*0002*/ 	.short	(.L_118 - .L_117)
.L_117:
        /*0004*/ 	.word	0x00000082


	//----- nvinfo : EIATTR_KPARAM_INFO
	.align		4
.L_118:
        /*0008*/ 	.byte	0x04, 0x17
        /*000a*/ 	.short	(.L_120 - .L_119)
.L_119:
        /*000c*/ 	.word	0x00000000
        /*0010*/ 	.short	0x0006
        /*0012*/ 	.short	0x0030
        /*0014*/ 	.byte	0x00, 0xf5, 0x21, 0x00


	//----- nvinfo : EIATTR_KPARAM_INFO
	.align		4
.L_120:
        /*0018*/ 	.byte	0x04, 0x17
        /*001a*/ 	.short	(.L_122 - .L_121)
.L_121:
        /*001c*/ 	.word	0x00000000
        /*0020*/ 	.short	0x0005
        /*0022*/ 	.short	0x0028
        /*0024*/ 	.byte	0x00, 0xf5, 0x21, 0x00


	//----- nvinfo : EIATTR_KPARAM_INFO
	.align		4
.L_122:
        /*0028*/ 	.byte	0x04, 0x17
        /*002a*/ 	.short	(.L_124 - .L_123)
.L_123:
        /*002c*/ 	.word	0x00000000
        /*0030*/ 	.short	0x0004
        /*0032*/ 	.short	0x0020
        /*0034*/ 	.byte	0x00, 0xf5, 0x21, 0x00


	//----- nvinfo : EIATTR_KPARAM_INFO
	.align		4
.L_124:
        /*0038*/ 	.byte	0x04, 0x17
        /*003a*/ 	.short	(.L_126 - .L_125)
.L_125:
        /*003c*/ 	.word	0x00000000
        /*0040*/ 	.short	0x0003
        /*0042*/ 	.short	0x0018
        /*0044*/ 	.byte	0x00, 0xf5, 0x21, 0x00


	//----- nvinfo : EIATTR_KPARAM_INFO
	.align		4
.L_126:
        /*0048*/ 	.byte	0x04, 0x17
        /*004a*/ 	.short	(.L_128 - .L_127)
.L_127:
        /*004c*/ 	.word	0x00000000
        /*0050*/ 	.short	0x0002
        /*0052*/ 	.short	0x0010
        /*0054*/ 	.byte	0x00, 0xf5, 0x21, 0x00


	//----- nvinfo : EIATTR_KPARAM_INFO
	.align		4
.L_128:
        /*0058*/ 	.byte	0x04, 0x17
        /*005a*/ 	.short	(.L_130 - .L_129)
.L_129:
        /*005c*/ 	.word	0x00000000
        /*0060*/ 	.short	0x0001
        /*0062*/ 	.short	0x0008
        /*0064*/ 	.byte	0x00, 0xf5, 0x21, 0x00


	//----- nvinfo : EIATTR_KPARAM_INFO
	.align		4
.L_130:
        /*0068*/ 	.byte	0x04, 0x17
        /*006a*/ 	.short	(.L_132 - .L_131)
.L_131:
        /*006c*/ 	.word	0x00000000
        /*0070*/ 	.short	0x0000
        /*0072*/ 	.short	0x0000
        /*0074*/ 	.byte	0x00, 0xf0, 0x11, 0x00


	//----- nvinfo : EIATTR_SPARSE_MMA_MASK
	.align		4
.L_132:
        /*0078*/ 	.byte	0x03, 0x50
        /*007a*/ 	.short	0x0000


	//----- nvinfo : EIATTR_MAXREG_COUNT
	.align		4
        /*007c*/ 	.byte	0x03, 0x1b
        /*007e*/ 	.short	0x00ff


	//----- nvinfo : EIATTR_MERCURY_ISA_VERSION
	.align		4
        /*0080*/ 	.byte	0x03, 0x5f
        /*0082*/ 	.short	0x0101


	//----- nvinfo : EIATTR_VRC_CTA_INIT_COUNT
	.align		4
        /*0084*/ 	.byte	0x02, 0x4a
	.zero		1
	.zero		1


	//----- nvinfo : EIATTR_EXIT_INSTR_OFFSETS
	.align		4
        /*0088*/ 	.byte	0x04, 0x1c
        /*008a*/ 	.short	(.L_134 - .L_133)


	//   ....[0]....
.L_133:
        /*008c*/ 	.word	0x00000070


	//   ....[1]....
        /*0090*/ 	.word	0x000000d0


	//   ....[2]....
        /*0094*/ 	.word	0x00000290


	//----- nvinfo : EIATTR_CRS_STACK_SIZE
	.align		4
.L_134:
        /*0098*/ 	.byte	0x04, 0x1e
        /*009a*/ 	.short	(.L_136 - .L_135)
.L_135:
        /*009c*/ 	.word	0x00000000


	//----- nvinfo : EIATTR_CBANK_PARAM_SIZE
	.align		4
.L_136:
        /*00a0*/ 	.byte	0x03, 0x19
        /*00a2*/ 	.short	0x0038


	//----- nvinfo : EIATTR_PARAM_CBANK
	.align		4
        /*00a4*/ 	.byte	0x04, 0x0a
        /*00a6*/ 	.short	(.L_138 - .L_137)
	.align		4
.L_137:
        /*00a8*/ 	.word	index@(.nv.constant0._Z37recalculate_params_from_topics_kerneliPiS_S_PdS0_S_)
        /*00ac*/ 	.short	0x0380
        /*00ae*/ 	.short	0x0038


	//----- nvinfo : EIATTR_SW_WAR
	.align		4
.L_138:
        /*00b0*/ 	.byte	0x04, 0x36
        /*00b2*/ 	.short	(.L_140 - .L_139)
.L_139:
        /*00b4*/ 	.word	0x00000008
.L_140:


//--------------------- .nv.info._Z17reinit_phi_kerneliPd --------------------------
	.section	.nv.info._Z17reinit_phi_kerneliPd,"",@"SHT_CUDA_INFO"
	.sectionflags	@""
	.align	4


	//----- nvinfo : EIATTR_CUDA_API_VERSION
	.align		4
        /*0000*/ 	.byte	0x04, 0x37
        /*0002*/ 	.short	(.L_142 - .L_141)
.L_141:
        /*0004*/ 	.word	0x00000082


	//----- nvinfo : EIATTR_KPARAM_INFO
	.align		4
.L_142:
        /*0008*/ 	.byte	0x04, 0x17
        /*000a*/ 	.short	(.L_144 - .L_143)
.L_143:
        /*000c*/ 	.word	0x00000000
        /*0010*/ 	.short	0x0001
        /*0012*/ 	.short	0x0008
        /*0014*/ 	.byte	0x00, 0xf5, 0x21, 0x00


	//----- nvinfo : EIATTR_KPARAM_INFO
	.align		4
.L_144:
        /*0018*/ 	.byte	0x04, 0x17
        /*001a*/ 	.short	(.L_146 - .L_145)
.L_145:
        /*001c*/ 	.word	0x00000000
        /*0020*/ 	.short	0x0000
        /*0022*/ 	.short	0x0000
        /*0024*/ 	.byte	0x00, 0xf0, 0x11, 0x00


	//----- nvinfo : EIATTR_SPARSE_MMA_MASK
	.align		4
.L_146:
        /*0028*/ 	.byte	0x03, 0x50
        /*002a*/ 	.short	0x0000


	//----- nvinfo : EIATTR_MAXREG_COUNT
	.align		4
        /*002c*/ 	.byte	0x03, 0x1b
        /*002e*/ 	.short	0x00ff


	//----- nvinfo : EIATTR_MERCURY_ISA_VERSION
	.align		4
        /*0030*/ 	.byte	0x03, 0x5f
        /*0032*/ 	.short	0x0101


	//----- nvinfo : EIATTR_VRC_CTA_INIT_COUNT
	.align		4
        /*0034*/ 	.byte	0x02, 0x4a
	.zero		1
	.zero		1


	//----- nvinfo : EIATTR_EXIT_INSTR_OFFSETS
	.align		4
        /*0038*/ 	.byte	0x04, 0x1c
        /*003a*/ 	.short	(.L_148 - .L_147)


	//   ....[0]....
.L_147:
        /*003c*/ 	.word	0x00000080


	//   ....[1]....
        /*0040*/ 	.word	0x000000d0


	//----- nvinfo : EIATTR_CBANK_PARAM_SIZE
	.align		4
.L_148:
        /*0044*/ 	.byte	0x03, 0x19
        /*0046*/ 	.short	0x0010


	//----- nvinfo : EIATTR_PARAM_CBANK
	.align		4
        /*0048*/ 	.byte	0x04, 0x0a
        /*004a*/ 	.short	(.L_150 - .L_149)
	.align		4
.L_149:
        /*004c*/ 	.word	index@(.nv.constant0._Z17reinit_phi_kerneliPd)
        /*0050*/ 	.short	0x0380
        /*0052*/ 	.short	0x0010


	//----- nvinfo : EIATTR_SW_WAR
	.align		4
.L_150:
        /*0054*/ 	.byte	0x04, 0x36
        /*0056*/ 	.short	(.L_152 - .L_151)
.L_151:
        /*0058*/ 	.word	0x00000008
.L_152:


//--------------------- .nv.info._Z19reinit_theta_kerneliPd --------------------------
	.section	.nv.info._Z19reinit_theta_kerneliPd,"",@"SHT_CUDA_INFO"
	.sectionflags	@""
	.align	4


	//----- nvinfo : EIATTR_CUDA_API_VERSION
	.align		4
        /*0000*/ 	.byte	0x04, 0x37
        /*0002*/ 	.short	(.L_154 - .L_153)
.L_153:
        /*0004*/ 	.word	0x00000082


	//----- nvinfo : EIATTR_KPARAM_INFO
	.align		4
.L_154:
        /*0008*/ 	.byte	0x04, 0x17
        /*000a*/ 	.short	(.L_156 - .L_155)
.L_155:
        /*000c*/ 	.word	0x00000000
        /*0010*/ 	.short	0x0001
        /*0012*/ 	.short	0x0008
        /*0014*/ 	.byte	0x00, 0xf5, 0x21, 0x00


	//----- nvinfo : EIATTR_KPARAM_INFO
	.align		4
.L_156:
        /*0018*/ 	.byte	0x04, 0x17
        /*001a*/ 	.short	(.L_158 - .L_157)
.L_157:
        /*001c*/ 	.word	0x00000000
        /*0020*/ 	.short	0x0000
        /*0022*/ 	.short	0x0000
        /*0024*/ 	.byte	0x00, 0xf0, 0x11, 0x00


	//----- nvinfo : EIATTR_SPARSE_MMA_MASK
	.align		4
.L_158:
        /*0028*/ 	.byte	0x03, 0x50
        /*002a*/ 	.short	0x0000


	//----- nvinfo : EIATTR_MAXREG_COUNT
	.align		4
        /*002c*/ 	.byte	0x03, 0x1b
        /*002e*/ 	.short	0x00ff


	//----- nvinfo : EIATTR_MERCURY_ISA_VERSION
	.align		4
        /*0030*/ 	.byte	0x03, 0x5f
        /*0032*/ 	.short	0x0101


	//----- nvinfo : EIATTR_VRC_CTA_INIT_COUNT
	.align		4
        /*0034*/ 	.byte	0x02, 0x4a
	.zero		1
	.zero		1


	//----- nvinfo : EIATTR_EXIT_INSTR_OFFSETS
	.align		4
        /*0038*/ 	.byte	0x04, 0x1c
        /*003a*/ 	.short	(.L_160 - .L_159)


	//   ....[0]....
.L_159:
        /*003c*/ 	.word	0x00000080


	//   ....[1]....
        /*0040*/ 	.word	0x000000d0


	//----- nvinfo : EIATTR_CBANK_PARAM_SIZE
	.align		4
.L_160:
        /*0044*/ 	.byte	0x03, 0x19
        /*0046*/ 	.short	0x0010


	//----- nvinfo : EIATTR_PARAM_CBANK
	.align		4
        /*0048*/ 	.byte	0x04, 0x0a
        /*004a*/ 	.short	(.L_162 - .L_161)
	.align		4
.L_161:
        /*004c*/ 	.word	index@(.nv.constant0._Z19reinit_theta_kerneliPd)
        /*0050*/ 	.short	0x0380
        /*0052*/ 	.short	0x0010


	//----- nvinfo : EIATTR_SW_WAR
	.align		4
.L_162:
        /*0054*/ 	.byte	0x04, 0x36
        /*0056*/ 	.short	(.L_164 - .L_163)
.L_163:
        /*0058*/ 	.word	0x00000008
.L_164:


//--------------------- .nv.info._Z20lda_butterfly_kerneliiPiS_S_PdS0_S_d --------------------------
	.section	.nv.info._Z20lda_butterfly_kerneliiPiS_S_PdS0_S_d,"",@"SHT_CUDA_INFO"
	.sectionflags	@""
	.align	4


	//----- nvinfo : EIATTR_CUDA_API_VERSION
	.align		4
        /*0000*/ 	.byte	0x04, 0x37
        /*0002*/ 	.short	(.L_166 - .L_165)
.L_165:
        /*0004*/ 	.word	0x00000082


	//----- nvinfo : EIATTR_KPARAM_INFO
	.align		4
.L_166:
        /*0008*/ 	.byte	0x04, 0x17
        /*000a*/ 	.short	(.L_168 - .L_167)
.L_167:
        /*000c*/ 	.word	0x00000000
        /*0010*/ 	.short	0x0008
        /*0012*/ 	.short	0x0038
        /*0014*/ 	.byte	0x00, 0xf0, 0x21, 0x00


	//----- nvinfo : EIATTR_KPARAM_INFO
	.align		4
.L_168:
        /*0018*/ 	.byte	0x04, 0x17
        /*001a*/ 	.short	(.L_170 - .L_169)
.L_169:
        /*001c*/ 	.word	0x00000000
        /*0020*/ 	.short	0x0007
        /*0022*/ 	.short	0x0030
        /*0024*/ 	.byte	0x00, 0xf5, 0x21, 0x00


	//----- nvinfo : EIATTR_KPARAM_INFO
	.align		4
.L_170:
        /*0028*/ 	.byte	0x04, 0x17
        /*002a*/ 	.short	(.L_172 - .L_171)
.L_171:
        /*002c*/ 	.word	0x00000000
        /*0030*/ 	.short	0x0006
        /*0032*/ 	.short	0x0028
        /*0034*/ 	.byte	0x00, 0xf5, 0x21, 0x00


	//----- nvinfo : EIATTR_KPARAM_INFO
	.align		4
.L_172:
        /*0038*/ 	.byte	0x04, 0x17
        /*003a*/ 	.short	(.L_174 - .L_173)
.L_173:
        /*003c*/ 	.word	0x00000000
        /*0040*/ 	.short	0x0005
        /*0042*/ 	.short	0x0020
        /*0044*/ 	.byte	0x00, 0xf5, 0x21, 0x00


	//----- nvinfo : EIATTR_KPARAM_INFO
	.align		4
.L_174:
        /*0048*/ 	.byte	0x04, 0x17
        /*004a*/ 	.short	(.L_176 - .L_175)
.L_175:
        /*004c*/ 	.word	0x00000000
        /*0050*/ 	.short	0x0004
        /*0052*/ 	.short	0x0018
        /*0054*/ 	.byte	0x00, 0xf5, 0x21, 0x00


	//----- nvinfo : EIATTR_KPARAM_INFO
	.align		4
.L_176:
        /*0058*/ 	.byte	0x04, 0x17
        /*005a*/ 	.short	(.L_178 - .L_177)
.L_177:
        /*005c*/ 	.word	0x00000000
        /*0060*/ 	.short	0x0003
        /*0062*/ 	.short	0x0010
        /*0064*/ 	.byte	0x00, 0xf5, 0x21, 0x00


	//----- nvinfo : EIATTR_KPARAM_INFO
	.align		4
.L_178:
        /*0068*/ 	.byte	0x04, 0x17
        /*006a*/ 	.short	(.L_180 - .L_179)
.L_179:
        /*006c*/ 	.word	0x00000000
        /*0070*/ 	.short	0x0002
        /*0072*/ 	.short	0x0008
        /*0074*/ 	.byte	0x00, 0xf5, 0x21, 0x00


	//----- nvinfo : EIATTR_KPARAM_INFO
	.align		4
.L_180:
        /*0078*/ 	.byte	0x04, 0x17
        /*007a*/ 	.short	(.L_182 - .L_181)
.L_181:
        /*007c*/ 	.word	0x00000000
        /*0080*/ 	.short	0x0001
        /*0082*/ 	.short	0x0004
        /*0084*/ 	.byte	0x00, 0xf0, 0x11, 0x00


	//----- nvinfo : EIATTR_KPARAM_INFO
	.align		4
.L_182:
        /*0088*/ 	.byte	0x04, 0x17
        /*008a*/ 	.short	(.L_184 - .L_183)
.L_183:
        /*008c*/ 	.word	0x00000000
        /*0090*/ 	.short	0x0000
        /*0092*/ 	.short	0x0000
        /*0094*/ 	.byte	0x00, 0xf0, 0x11, 0x00


	//----- nvinfo : EIATTR_SPARSE_MMA_MASK
	.align		4
.L_184:
        /*0098*/ 	.byte	0x03, 0x50
        /*009a*/ 	.short	0x0000


	//----- nvinfo : EIATTR_MAXREG_COUNT
	.align		4
        /*009c*/ 	.byte	0x03, 0x1b
        /*009e*/ 	.short	0x00ff


	//----- nvinfo : EIATTR_MERCURY_ISA_VERSION
	.align		4
        /*00a0*/ 	.byte	0x03, 0x5f
        /*00a2*/ 	.short	0x0101


	//----- nvinfo : EIATTR_COOP_GROUP_MASK_REGIDS
	.align		4
        /*00a4*/ 	.byte	0x04, 0x29
        /*00a6*/ 	.short	(.L_186 - .L_185)


	//   ....[0]....
.L_185:
        /*00a8*/ 	.word	0xffffffff


	//   ....[1]....
        /*00ac*/ 	.word	0xffffffff


	//   ....[2]....
        /*00b0*/ 	.word	0xffffffff


	//   ....[3]....
        /*00b4*/ 	.word	0xffffffff


	//   ....[4]....
        /*00b8*/ 	.word	0xffffffff


	//   ....[5]....
        /*00bc*/ 	.word	0xffffffff


	//   ....[6]....
        /*00c0*/ 	.word	0xffffffff


	//   ....[7]....
        /*00c4*/ 	.word	0xffffffff


	//   ....[8]....
        /*00c8*/ 	.word	0xffffffff


	//   ....[9]....
        /*00cc*/ 	.word	0xffffffff


	//   ....[10]....
        /*00d0*/ 	.word	0xffffffff


	//   ....[11]....
        /*00d4*/ 	.word	0xffffffff


	//   ....[12]....
        /*00d8*/ 	.word	0xffffffff


	//   ....[13]....
        /*00dc*/ 	.word	0xffffffff


	//   ....[14]....
        /*00e0*/ 	.word	0xffffffff


	//   ....[15]....
        /*00e4*/ 	.word	0xffffffff


	//   ....[16]....
        /*00e8*/ 	.word	0xffffffff


	//   ....[17]....
        /*00ec*/ 	.word	0xffffffff


	//   ....[18]....
        /*00f0*/ 	.word	0xffffffff


	//   ....[19]....
        /*00f4*/ 	.word	0xffffffff


	//   ....[20]....
        /*00f8*/ 	.word	0xffffffff


	//   ....[21]....
        /*00fc*/ 	.word	0xffffffff


	//   ....[22]....
        /*0100*/ 	.word	0xffffffff


	//   ....[23]....
        /*0104*/ 	.word	0xffffffff


	//   ....[24]....
        /*0108*/ 	.word	0xffffffff


	//   ....[25]....
        /*010c*/ 	.word	0xffffffff


	//   ....[26]....
        /*0110*/ 	.word	0xffffffff


	//   ....[27]....
        /*0114*/ 	.word	0xffffffff


	//   ....[28]....
        /*0118*/ 	.word	0xffffffff


	//   ....[29]....
        /*011c*/ 	.word	0xffffffff


	//   ....[30]....
        /*0120*/ 	.word	0xffffffff


	//   ....[31]....
        /*0124*/ 	.word	0xffffffff


	//   ....[32]....
        /*0128*/ 	.word	0xffffffff


	//   ....[33]....
        /*012c*/ 	.word	0xffffffff


	//   ....[34]....
        /*0130*/ 	.word	0xffffffff


	//   ....[35]....
        /*0134*/ 	.word	0xffffffff


	//   ....[36]....
        /*0138*/ 	.word	0xffffffff


	//   ....[37]....
        /*013c*/ 	.word	0xffffffff


	//   ....[38]....
        /*0140*/ 	.word	0xffffffff


	//   ....[39]....
        /*0144*/ 	.word	0xffffffff


	//   ....[40]....
        /*0148*/ 	.word	0xffffffff


	//   ....[41]....
        /*014c*/ 	.word	0xffffffff


	//   ....[42]....
        /*0150*/ 	.word	0xffffffff


	//   ....[43]....
        /*0154*/ 	.word	0xffffffff


	//   ....[44]....
        /*0158*/ 	.word	0xffffffff


	//   ....[45]....
        /*015c*/ 	.word	0xffffffff


	//   ....[46]....
        /*0160*/ 	.word	0xffffffff


	//   ....[47]....
        /*0164*/ 	.word	0xffffffff


	//   ....[48]....
        /*0168*/ 	.word	0xffffffff


	//   ....[49]....
        /*016c*/ 	.word	0xffffffff


	//   ....[50]....
        /*0170*/ 	.word	0xffffffff


	//   ....[51]....
        /*0174*/ 	.word	0xffffffff


	//   ....[52]....
        /*0178*/ 	.word	0xffffffff


	//   ....[53]....
        /*017c*/ 	.word	0xffffffff


	//   ....[54]....
        /*0180*/ 	.word	0xffffffff


	//   ....[55]....
        /*0184*/ 	.word	0xffffffff


	//   ....[56]....
        /*0188*/ 	.word	0xffffffff


	//   ....[57]....
        /*018c*/ 	.word	0xffffffff


	//   ....[58]....
        /*0190*/ 	.word	0xffffffff


	//   ....[59]....
        /*0194*/ 	.word	0xffffffff


	//   ....[60]....
        /*0198*/ 	.word	0xffffffff


	//   ....[61]....
        /*019c*/ 	.word	0xffffffff


	//   ....[62]....
        /*01a0*/ 	.word	0xffffffff


	//   ....[63]....
        /*01a4*/ 	.word	0xffffffff


	//   ....[64]....
        /*01a8*/ 	.word	0xffffffff


	//   ....[65]....
        /*01ac*/ 	.word	0xffffffff


	//   ....[66]....
        /*01b0*/ 	.word	0xffffffff


	//   ....[67]....
        /*01b4*/ 	.word	0xffffffff


	//   ....[68]....
        /*01b8*/ 	.word	0xffffffff


	//   ....[69]....
        /*01bc*/ 	.word	0xffffffff


	//   ....[70]....
        /*01c0*/ 	.word	0xffffffff


	//   ....[71]....
        /*01c4*/ 	.word	0xffffffff


	//   ....[72]....
        /*01c8*/ 	.word	0xffffffff


	//   ....[73]....
        /*01cc*/ 	.word	0xffffffff


	//   ....[74]....
        /*01d0*/ 	.word	0xffffffff


	//   ....[75]....
        /*01d4*/ 	.word	0xffffffff


	//   ....[76]....
        /*01d8*/ 	.word	0xffffffff


	//   ....[77]....
        /*01dc*/ 	.word	0xffffffff


	//   ....[78]....
        /*01e0*/ 	.word	0xffffffff


	//   ....[79]....
        /*01e4*/ 	.word	0xffffffff


	//   ....[80]....
        /*01e8*/ 	.word	0xffffffff


	//   ....[81]....
        /*01ec*/ 	.word	0xffffffff


	//   ....[82]....
        /*01f0*/ 	.word	0xffffffff


	//   ....[83]....
        /*01f4*/ 	.word	0xffffffff


	//   ....[84]....
        /*01f8*/ 	.word	0xffffffff


	//   ....[85]....
        /*01fc*/ 	.word	0xffffffff


	//   ....[86]....
        /*0200*/ 	.word	0xffffffff


	//   ....[87]....
        /*0204*/ 	.word	0xffffffff


	//   ....[88]....
        /*0208*/ 	.word	0xffffffff


	//   ....[89]....
        /*020c*/ 	.word	0xffffffff


	//   ....[90]....
        /*0210*/ 	.word	0xffffffff


	//   ....[91]....
        /*0214*/ 	.word	0xffffffff


	//   ....[92]....
        /*0218*/ 	.word	0xffffffff


	//   ....[93]....
        /*021c*/ 	.word	0xffffffff


	//   ....[94]....
        /*0220*/ 	.word	0xffffffff


	//   ....[95]....
        /*0224*/ 	.word	0xffffffff


	//   ....[96]....
        /*0228*/ 	.word	0xffffffff


	//   ....[97]....
        /*022c*/ 	.word	0xffffffff


	//   ....[98]....
        /*0230*/ 	.word	0xffffffff


	//   ....[99]....
        /*0234*/ 	.word	0xffffffff


	//   ....[100]....
        /*0238*/ 	.word	0xffffffff


	//   ....[101]....
        /*023c*/ 	.word	0xffffffff


	//   ....[102]....
        /*0240*/ 	.word	0xffffffff


	//   ....[103]....
        /*0244*/ 	.word	0xffffffff


	//   ....[104]....
        /*0248*/ 	.word	0xffffffff


	//   ....[105]....
        /*024c*/ 	.word	0xffffffff


	//   ....[106]....
        /*0250*/ 	.word	0xffffffff


	//   ....[107]....
        /*0254*/ 	.word	0xffffffff


	//   ....[108]....
        /*0258*/ 	.word	0xffffffff


	//   ....[109]....
        /*025c*/ 	.word	0xffffffff


	//   ....[110]....
        /*0260*/ 	.word	0xffffffff


	//   ....[111]....
        /*0264*/ 	.word	0xffffffff


	//   ....[112]....
        /*0268*/ 	.word	0xffffffff


	//   ....[113]....
        /*026c*/ 	.word	0xffffffff


	//   ....[114]....
        /*0270*/ 	.word	0xffffffff


	//   ....[115]....
        /*0274*/ 	.word	0xffffffff


	//   ....[116]....
        /*0278*/ 	.word	0xffffffff


	//   ....[117]....
        /*027c*/ 	.word	0xffffffff


	//   ....[118]....
        /*0280*/ 	.word	0xffffffff


	//   ....[119]....
        /*0284*/ 	.word	0xffffffff


	//   ....[120]....
        /*0288*/ 	.word	0xffffffff


	//   ....[121]....
        /*028c*/ 	.word	0xffffffff


	//   ....[122]....
        /*0290*/ 	.word	0xffffffff


	//   ....[123]....
        /*0294*/ 	.word	0xffffffff


	//   ....[124]....
        /*0298*/ 	.word	0xffffffff


	//   ....[125]....
        /*029c*/ 	.word	0xffffffff


	//   ....[126]....
        /*02a0*/ 	.word	0xffffffff


	//   ....[127]....
        /*02a4*/ 	.word	0xffffffff


	//   ....[128]....
        /*02a8*/ 	.word	0xffffffff


	//   ....[129]....
        /*02ac*/ 	.word	0xffffffff


	//   ....[130]....
        /*02b0*/ 	.word	0xffffffff


	//   ....[131]....
        /*02b4*/ 	.word	0xffffffff


	//   ....[132]....
        /*02b8*/ 	.word	0xffffffff


	//   ....[133]....
        /*02bc*/ 	.word	0xffffffff


	//   ....[134]....
        /*02c0*/ 	.word	0xffffffff


	//   ....[135]....
        /*02c4*/ 	.word	0xffffffff


	//   ....[136]....
        /*02c8*/ 	.word	0xffffffff


	//   ....[137]....
        /*02cc*/ 	.word	0xffffffff


	//   ....[138]....
        /*02d0*/ 	.word	0xffffffff


	//   ....[139]....
        /*02d4*/ 	.word	0xffffffff


	//   ....[140]....
        /*02d8*/ 	.word	0xffffffff


	//   ....[141]....
        /*02dc*/ 	.word	0xffffffff


	//   ....[142]....
        /*02e0*/ 	.word	0xffffffff


	//   ....[143]....
        /*02e4*/ 	.word	0xffffffff


	//   ....[144]....
        /*02e8*/ 	.word	0xffffffff


	//   ....[145]....
        /*02ec*/ 	.word	0xffffffff


	//   ....[146]....
        /*02f0*/ 	.word	0xffffffff


	//   ....[147]....
        /*02f4*/ 	.word	0xffffffff


	//   ....[148]....
        /*02f8*/ 	.word	0xffffffff


	//   ....[149]....
        /*02fc*/ 	.word	0xffffffff


	//   ....[150]....
        /*0300*/ 	.word	0xffffffff


	//   ....[151]....
        /*0304*/ 	.word	0xffffffff


	//   ....[152]....
        /*0308*/ 	.word	0xffffffff


	//   ....[153]....
        /*030c*/ 	.word	0xffffffff


	//   ....[154]....
        /*0310*/ 	.word	0xffffffff


	//   ....[155]....
        /*0314*/ 	.word	0xffffffff


	//   ....[156]....
        /*0318*/ 	.word	0xffffffff


	//   ....[157]....
        /*031c*/ 	.word	0xffffffff


	//   ....[158]....
        /*0320*/ 	.word	0xffffffff


	//   ....[159]....
        /*0324*/ 	.word	0xffffffff


	//   ....[160]....
        /*0328*/ 	.word	0xffffffff


	//   ....[161]....
        /*032c*/ 	.word	0xffffffff


	//   ....[162]....
        /*0330*/ 	.word	0xffffffff


	//   ....[163]....
        /*0334*/ 	.word	0xffffffff


	//   ....[164]....
        /*0338*/ 	.word	0xffffffff


	//   ....[165]....
        /*033c*/ 	.word	0xffffffff


	//   ....[166]....
        /*0340*/ 	.word	0xffffffff


	//   ....[167]....
        /*0344*/ 	.word	0xffffffff


	//   ....[168]....
        /*0348*/ 	.word	0xffffffff


	//   ....[169]....
        /*034c*/ 	.word	0xffffffff


	//----- nvinfo : EIATTR_COOP_GROUP_INSTR_OFFSETS
	.align		4
.L_186:
        /*0350*/ 	.byte	0x04, 0x28
        /*0352*/ 	.short	(.L_188 - .L_187)


	//   ....[0]....
.L_187:
        /*0354*/ 	.word	0x00000650


	//   ....[1]....
        /*0358*/ 	.word	0x000008f0


	//   ....[2]....
        /*035c*/ 	.word	0x00000900


	//   ....[3]....
        /*0360*/ 	.word	0x00000910


	//   ....[4]....
        /*0364*/ 	.word	0x00000920


	//   ....[5]....
        /*0368*/ 	.word	0x00000930


	//   ....[6]....
        /*036c*/ 	.word	0x00000940


	//   ....[7]....
        /*0370*/ 	.word	0x00000950


	//   ....[8]....
        /*0374*/ 	.word	0x00000960


	//   ....[9]....
        /*0378*/ 	.word	0x00000970


	//   ....[10]....
        /*037c*/ 	.word	0x00000980


	//   ....[11]....
        /*0380*/ 	.word	0x00000990


	//   ....[12]....
        /*0384*/ 	.word	0x000009a0


	//   ....[13]....
        /*0388*/ 	.word	0x000009b0


	//   ....[14]....
        /*038c*/ 	.word	0x000009c0


	//   ....[15]....
        /*0390*/ 	.word	0x000009d0


	//   ....[16]....
        /*0394*/ 	.word	0x000009e0


	//   ....[17]....
        /*0398*/ 	.word	0x000009f0


	//   ....[18]....
        /*039c*/ 	.word	0x00000a00


	//   ....[19]....
        /*03a0*/ 	.word	0x00000a10


	//   ....[20]....
        /*03a4*/ 	.word	0x00000a20


	//   ....[21]....
        /*03a8*/ 	.word	0x00000a30


	//   ....[22]....
        /*03ac*/ 	.word	0x00000a40


	//   ....[23]....
        /*03b0*/ 	.word	0x00000a50


	//   ....[24]....
        /*03b4*/ 	.word	0x00000a60


	//   ....[25]....
        /*03b8*/ 	.word	0x00000a70


	//   ....[26]....
        /*03bc*/ 	.word	0x00000a80


	//   ....[27]....
        /*03c0*/ 	.word	0x00000a90


	//   ....[28]....
        /*03c4*/ 	.word	0x00000aa0


	//   ....[29]....
        /*03c8*/ 	.word	0x00000c30


	//   ....[30]....
        /*03cc*/ 	.word	0x00000c40


	//   ....[31]....
        /*03d0*/ 	.word	0x00000c50


	//   ....[32]....
        /*03d4*/ 	.word	0x00000c60


	//   ....[33]....
        /*03d8*/ 	.word	0x00001730


	//   ....[34]....
        /*03dc*/ 	.word	0x00001750


	//   ....[35]....
        /*03e0*/ 	.word	0x00001790


	//   ....[36]....
        /*03e4*/ 	.word	0x000017c0


	//   ....[37]....
        /*03e8*/ 	.word	0x00001800


	//   ....[38]....
        /*03ec*/ 	.word	0x00001810


	//   ....[39]....
        /*03f0*/ 	.word	0x00001960


	//   ....[40]....
        /*03f4*/ 	.word	0x00001970


	//   ....[41]....
        /*03f8*/ 	.word	0x00001ad0


	//   ....[42]....
        /*03fc*/ 	.word	0x00001ae0


	//   ....[43]....
        /*0400*/ 	.word	0x00001b60


	//   ....[44]....
        /*0404*/ 	.word	0x00001b80


	//   ....[45]....
        /*0408*/ 	.word	0x00001be0


	//   ....[46]....
        /*040c*/ 	.word	0x00001c10


	//   ....[47]....
        /*0410*/ 	.word	0x00001c60


	//   ....[48]....
        /*0414*/ 	.word	0x00001c70


	//   ....[49]....
        /*0418*/ 	.word	0x00001ca0


	//   ....[50]....
        /*041c*/ 	.word	0x00001cb0


	//   ....[51]....
        /*0420*/ 	.word	0x00001cf0


	//   ....[52]....
        /*0424*/ 	.word	0x00001d20


	//   ....[53]....
        /*0428*/ 	.word	0x00001d50


	//   ....[54]....
        /*042c*/ 	.word	0x00001d90


	//   ....[55]....
        /*0430*/ 	.word	0x00001e30


	//   ....[56]....
        /*0434*/ 	.word	0x00001e40


	//   ....[57]....
        /*0438*/ 	.word	0x00001e80


	//   ....[58]....
        /*043c*/ 	.word	0x00001e90


	//   ....[59]....
        /*0440*/ 	.word	0x00001ec0


	//   ....[60]....
        /*0444*/ 	.word	0x00001ef0


	//   ....[61]....
        /*0448*/ 	.word	0x00001f10


	//   ....[62]....
        /*044c*/ 	.word	0x00001f20


	//   ....[63]....
        /*0450*/ 	.word	0x00001f50


	//   ....[64]....
        /*0454*/ 	.word	0x00001f60


	//   ....[65]....
        /*0458*/ 	.word	0x000026d0


	//   ....[66]....
        /*045c*/ 	.word	0x000026e0


	//   ....[67]....
        /*0460*/ 	.word	0x000027f0


	//   ....[68]....
        /*0464*/ 	.word	0x00002800


	//   ....[69]....
        /*0468*/ 	.word	0x00002900


	//   ....[70]....
        /*046c*/ 	.word	0x00002910


	//   ....[71]....
        /*0470*/ 	.word	0x00002a10


	//   ....[72]....
        /*0474*/ 	.word	0x00002a20


	//   ....[73]....
        /*0478*/ 	.word	0x00002be0


	//   ....[74]....
        /*047c*/ 	.word	0x00002bf0


	//   ....[75]....
        /*0480*/ 	.word	0x00002d10


	//   ....[76]....
        /*0484*/ 	.word	0x00002d20


	//   ....[77]....
        /*0488*/ 	.word	0x00002e40


	//   ....[78]....
        /*048c*/ 	.word	0x00002e50


	//   ....[79]....
        /*0490*/ 	.word	0x00003220


	//   ....[80]....
        /*0494*/ 	.word	0x00003230


	//   ....[81]....
        /*0498*/ 	.word	0x00003350


	//   ....[82]....
        /*049c*/ 	.word	0x00003360


	//   ....[83]....
        /*04a0*/ 	.word	0x00003470


	//   ....[84]....
        /*04a4*/ 	.word	0x00003480


	//   ....[85]....
        /*04a8*/ 	.word	0x00003580


	//   ....[86]....
        /*04ac*/ 	.word	0x00003590


	//   ....[87]....
        /*04b0*/ 	.word	0x00003710


	//   ....[88]....
        /*04b4*/ 	.word	0x00003720


	//   ....[89]....
        /*04b8*/ 	.word	0x00003850


	//   ....[90]....
        /*04bc*/ 	.word	0x00003860


	//   ....[91]....
        /*04c0*/ 	.word	0x00003980


	//   ....[92]....
        /*04c4*/ 	.word	0x00003990


	//   ....[93]....
        /*04c8*/ 	.word	0x00003d60


	//   ....[94]....
        /*04cc*/ 	.word	0x00003d70


	//   ....[95]....
        /*04d0*/ 	.word	0x00003e90


	//   ....[96]....
        /*04d4*/ 	.word	0x00003ea0


	//   ....[97]....
        /*04d8*/ 	.word	0x00003fb0


	//   ....[98]....
        /*04dc*/ 	.word	0x00003fc0


	//   ....[99]....
        /*04e0*/ 	.word	0x000040c0


	//   ....[100]....
        /*04e4*/ 	.word	0x000040d0


	//   ....[101]....
        /*04e8*/ 	.word	0x00004250


	//   ....[102]....
        /*04ec*/ 	.word	0x00004260


	//   ....[103]....
        /*04f0*/ 	.word	0x00004390


	//   ....[104]....
        /*04f4*/ 	.word	0x000043a0


	//   ....[105]....
        /*04f8*/ 	.word	0x000044c0


	//   ....[106]....
        /*04fc*/ 	.word	0x000044d0


	//   ....[107]....
        /*0500*/ 	.word	0x00004880


	//   ....[108]....
        /*0504*/ 	.word	0x00004890


	//   ....[109]....
        /*0508*/ 	.word	0x000049b0


	//   ....[110]....
        /*050c*/ 	.word	0x000049c0


	//   ....[111]....
        /*0510*/ 	.word	0x00004ad0


	//   ....[112]....
        /*0514*/ 	.word	0x00004ae0


	//   ....[113]....
        /*0518*/ 	.word	0x00004be0


	//   ....[114]....
        /*051c*/ 	.word	0x00004bf0


	//   ....[115]....
        /*0520*/ 	.word	0x00004d70


	//   ....[116]....
        /*0524*/ 	.word	0x00004d80


	//   ....[117]....
        /*0528*/ 	.word	0x00004eb0


	//   ....[118]....
        /*052c*/ 	.word	0x00004ec0


	//   ....[119]....
        /*0530*/ 	.word	0x00004fe0


	//   ....[120]....
        /*0534*/ 	.word	0x00004ff0


	//   ....[121]....
        /*0538*/ 	.word	0x00005490


	//   ....[122]....
        /*053c*/ 	.word	0x000054f0


	//   ....[123]....
        /*0540*/ 	.word	0x00005500


	//   ....[124]....
        /*0544*/ 	.word	0x00005630


	//   ....[125]....
        /*0548*/ 	.word	0x00005680


	//   ....[126]....
        /*054c*/ 	.word	0x00005690


	//   ....[127]....
        /*0550*/ 	.word	0x00005770


	//   ....[128]....
        /*0554*/ 	.word	0x000057c0


	//   ....[129]....
        /*0558*/ 	.word	0x000057d0


	//   ....[130]....
        /*055c*/ 	.word	0x00005850


	//   ....[131]....
        /*0560*/ 	.word	0x00005890


	//   ....[132]....
        /*0564*/ 	.word	0x000058a0


	//   ....[133]....
        /*0568*/ 	.word	0x00005bf0


	//   ....[134]....
        /*056c*/ 	.word	0x00005c50


	//   ....[135]....
        /*0570*/ 	.word	0x00005c60


	//   ....[136]....
        /*0574*/ 	.word	0x00005d90


	//   ....[137]....
        /*0578*/ 	.word	0x00005de0


	//   ....[138]....
        /*057c*/ 	.word	0x00005df0


	//   ....[139]....
        /*0580*/ 	.word	0x00005ed0


	//   ....[140]....
        /*0584*/ 	.word	0x00005f20


	//   ....[141]....
        /*0588*/ 	.word	0x00005f30


	//   ....[142]....
        /*058c*/ 	.word	0x00005fb0


	//   ....[143]....
        /*0590*/ 	.word	0x00005ff0


	//   ....[144]....
        /*0594*/ 	.word	0x00006000


	//   ....[145]....
        /*0598*/ 	.word	0x00006340


	//   ....[146]....
        /*059c*/ 	.word	0x000063a0


	//   ....[147]....
        /*05a0*/ 	.word	0x000063b0


	//   ....[148]....
        /*05a4*/ 	.word	0x000064e0


	//   ....[149]....
        /*05a8*/ 	.word	0x00006530


	//   ....[150]....
        /*05ac*/ 	.word	0x00006540


	//   ....[151]....
        /*05b0*/ 	.word	0x00006620


	//   ....[152]....
        /*05b4*/ 	.word	0x00006670


	//   ....[153]....
        /*05b8*/ 	.word	0x00006680


	//   ....[154]....
        /*05bc*/ 	.word	0x00006700


	//   ....[155]....
        /*05c0*/ 	.word	0x00006740


	//   ....[156]....
        /*05c4*/ 	.word	0x00006750


	//   ....[157]....
        /*05c8*/ 	.word	0x00006a90


	//   ....[158]....
        /*05cc*/ 	.word	0x00006af0


	//   ....[159]....
        /*05d0*/ 	.word	0x00006b00


	//   ....[160]....
        /*05d4*/ 	.word	0x00006c30


	//   ....[161]....
        /*05d8*/ 	.word	0x00006c80


	//   ....[162]....
        /*05dc*/ 	.word	0x00006c90


	//   ....[163]....
        /*05e0*/ 	.word	0x00006d70


	//   ....[164]....
        /*05e4*/ 	.word	0x00006dc0


	//   ....[165]....
        /*05e8*/ 	.word	0x00006dd0


	//   ....[166]....
        /*05ec*/ 	.word	0x00006e50


	//   ....[167]....
        /*05f0*/ 	.word	0x00006e90


	//   ....[168]....
        /*05f4*/ 	.word	0x00006ea0


	//   ....[169]....
        /*05f8*/ 	.word	0x000074f0


	//----- nvinfo : EIATTR_VRC_CTA_INIT_COUNT
	.align		4
.L_188:
        /*05fc*/ 	.byte	0x02, 0x4a
	.zero		1
	.zero		1


	//----- nvinfo : EIATTR_EXIT_INSTR_OFFSETS
	.align		4
        /*0600*/ 	.byte	0x04, 0x1c
        /*0602*/ 	.short	(.L_190 - .L_189)


	//   ....[0]....
.L_189:
        /*0604*/ 	.word	0x00000660


	//   ....[1]....
        /*0608*/ 	.word	0x00007510


	//----- nvinfo : EIATTR_CRS_STACK_SIZE
	.align		4
.L_190:
        /*060c*/ 	.byte	0x04, 0x1e
        /*060e*/ 	.short	(.L_192 - .L_191)
.L_191:
        /*0610*/ 	.word	0x00000000


	//----- nvinfo : EIATTR_CBANK_PARAM_SIZE
	.align		4
.L_192:
        /*0614*/ 	.byte	0x03, 0x19
        /*0616*/ 	.short	0x0040


	//----- nvinfo : EIATTR_PARAM_CBANK
	.align		4
        /*0618*/ 	.byte	0x04, 0x0a
        /*061a*/ 	.short	(.L_194 - .L_193)
	.align		4
.L_193:
        /*061c*/ 	.word	index@(.nv.constant0._Z20lda_butterfly_kerneliiPiS_S_PdS0_S_d)
        /*0620*/ 	.short	0x0380
        /*0622*/ 	.short	0x0040


	//----- nvinfo : EIATTR_SW_WAR
	.align		4
.L_194:
        /*0624*/ 	.byte	0x04, 0x36
        /*0626*/ 	.short	(.L_196 - .L_195)
.L_195:
        /*0628*/ 	.word	0x00000008
.L_196:


//--------------------- .nv.info._Z15init_phi_kerneliPdj --------------------------
	.section	.nv.info._Z15init_phi_kerneliPdj,"",@"SHT_CUDA_INFO"
	.sectionflags	@""
	.align	4


	//----- nvinfo : EIATTR_CUDA_API_VERSION
	.align		4
        /*0000*/ 	.byte	0x04, 0x37
        /*0002*/ 	.short	(.L_198 - .L_197)
.L_197:
        /*0004*/ 	.word	0x00000082


	//----- nvinfo : EIATTR_KPARAM_INFO
	.align		4
.L_198:
        /*0008*/ 	.byte	0x04, 0x17
        /*000a*/ 	.short	(.L_200 - .L_199)
.L_199:
        /*000c*/ 	.word	0x00000000
        /*0010*/ 	.short	0x0002
        /*0012*/ 	.short	0x0010
        /*0014*/ 	.byte	0x00, 0xf0, 0x11, 0x00


	//----- nvinfo : EIATTR_KPARAM_INFO
	.align		4
.L_200:
        /*0018*/ 	.byte	0x04, 0x17
        /*001a*/ 	.short	(.L_202 - .L_201)
.L_201:
        /*001c*/ 	.word	0x00000000
        /*0020*/ 	.short	0x0001
        /*0022*/ 	.short	0x0008
        /*0024*/ 	.byte	0x00, 0xf5, 0x21, 0x00


	//----- nvinfo : EIATTR_KPARAM_INFO
	.align		4
.L_202:
        /*0028*/ 	.byte	0x04, 0x17
        /*002a*/ 	.short	(.L_204 - .L_203)
.L_203:
        /*002c*/ 	.word	0x00000000
        /*0030*/ 	.short	0x0000
        /*0032*/ 	.short	0x0000
        /*0034*/ 	.byte	0x00, 0xf0, 0x11, 0x00


	//----- nvinfo : EIATTR_SPARSE_MMA_MASK
	.align		4
.L_204:
        /*0038*/ 	.byte	0x03, 0x50
        /*003a*/ 	.short	0x0000


	//----- nvinfo : EIATTR_MAXREG_COUNT
	.align		4
        /*003c*/ 	.byte	0x03, 0x1b
        /*003e*/ 	.short	0x00ff


	//----- nvinfo : EIATTR_MERCURY_ISA_VERSION
	.align		4
        /*0040*/ 	.byte	0x03, 0x5f
        /*0042*/ 	.short	0x0101


	//----- nvinfo : EIATTR_VRC_CTA_INIT_COUNT
	.align		4
        /*0044*/ 	.byte	0x02, 0x4a
	.zero		1
	.zero		1


	//----- nvinfo : EIATTR_EXIT_INSTR_OFFSETS
	.align		4
        /*0048*/ 	.byte	0x04, 0x1c
        /*004a*/ 	.short	(.L_206 - .L_205)


	//   ....[0]....
.L_205:
        /*004c*/ 	.word	0x00000030


	//   ....[1]....
        /*0050*/ 	.word	0x000002a0


	//   ....[2]....
        /*0054*/ 	.word	0x00000430


	//   ....[3]....
        /*0058*/ 	.word	0x00000580


	//   ....[4]....
        /*005c*/ 	.word	0x00000650


	//----- nvinfo : EIATTR_CBANK_PARAM_SIZE
	.align		4
.L_206:
        /*0060*/ 	.byte	0x03, 0x19
        /*0062*/ 	.short	0x0014


	//----- nvinfo : EIATTR_PARAM_CBANK
	.align		4
        /*0064*/ 	.byte	0x04, 0x0a
        /*0066*/ 	.short	(.L_208 - .L_207)
	.align		4
.L_207:
        /*0068*/ 	.word	index@(.nv.constant0._Z15init_phi_kerneliPdj)
        /*006c*/ 	.short	0x0380
        /*006e*/ 	.short	0x0014


	//----- nvinfo : EIATTR_SW_WAR
	.align		4
.L_208:
        /*0070*/ 	.byte	0x04, 0x36
        /*0072*/ 	.short	(.L_210 - .L_209)
.L_209:
        /*0074*/ 	.word	0x00000008
.L_210:


//--------------------- .nv.info._Z17init_theta_kerneliPdj --------------------------
	.section	.nv.info._Z17init_theta_kerneliPdj,"",@"SHT_CUDA_INFO"
	.sectionflags	@""
	.align	4


	//----- nvinfo : EIATTR_CUDA_API_VERSION
	.align		4
        /*0000*/ 	.byte	0x04, 0x37
        /*0002*/ 	.short	(.L_212 - .L_211)
.L_211:
        /*0004*/ 	.word	0x00000082


	//----- nvinfo : EIATTR_KPARAM_INFO
	.align		4
.L_212:
        /*0008*/ 	.byte	0x04, 0x17
        /*000a*/ 	.short	(.L_214 - .L_213)
.L_213:
        /*000c*/ 	.word	0x00000000
        /*0010*/ 	.short	0x0002
        /*0012*/ 	.short	0x0010
        /*0014*/ 	.byte	0x00, 0xf0, 0x11, 0x00


	//----- nvinfo : EIATTR_KPARAM_INFO
	.align		4
.L_214:
        /*0018*/ 	.byte	0x04, 0x17
        /*001a*/ 	.short	(.L_216 - .L_215)
.L_215:
        /*001c*/ 	.word	0x00000000
        /*0020*/ 	.short	0x0001
        /*0022*/ 	.short	0x0008
        /*0024*/ 	.byte	0x00, 0xf5, 0x21, 0x00


	//----- nvinfo : EIATTR_KPARAM_INFO
	.align		4
.L_216:
        /*0028*/ 	.byte	0x04, 0x17
        /*002a*/ 	.short	(.L_218 - .L_217)
.L_217:
        /*002c*/ 	.word	0x00000000
        /*0030*/ 	.short	0x0000
        /*0032*/ 	.short	0x0000
        /*0034*/ 	.byte	0x00, 0xf0, 0x11, 0x00


	//----- nvinfo : EIATTR_SPARSE_MMA_MASK
	.align		4
.L_218:
        /*0038*/ 	.byte	0x03, 0x50
        /*003a*/ 	.short	0x0000


	//----- nvinfo : EIATTR_MAXREG_COUNT
	.align		4
        /*003c*/ 	.byte	0x03, 0x1b
        /*003e*/ 	.short	0x00ff


	//----- nvinfo : EIATTR_MERCURY_ISA_VERSION
	.align		4
        /*0040*/ 	.byte	0x03, 0x5f
        /*0042*/ 	.short	0x0101


	//----- nvinfo : EIATTR_VRC_CTA_INIT_COUNT
	.align		4
        /*0044*/ 	.byte	0x02, 0x4a
	.zero		1
	.zero		1


	//----- nvinfo : EIATTR_EXIT_INSTR_OFFSETS
	.align		4
        /*0048*/ 	.byte	0x04, 0x1c
        /*004a*/ 	.short	(.L_220 - .L_219)


	//   ....[0]....
.L_219:
        /*004c*/ 	.word	0x00000070


	//   ....[1]....
        /*0050*/ 	.word	0x00002a70


	//----- nvinfo : EIATTR_CRS_STACK_SIZE
	.align		4
.L_220:
        /*0054*/ 	.byte	0x04, 0x1e
        /*0056*/ 	.short	(.L_222 - .L_221)
.L_221:
        /*0058*/ 	.word	0x00000000


	//----- nvinfo : EIATTR_CBANK_PARAM_SIZE
	.align		4
.L_222:
        /*005c*/ 	.byte	0x03, 0x19
        /*005e*/ 	.short	0x0014


	//----- nvinfo : EIATTR_PARAM_CBANK
	.align		4
        /*0060*/ 	.byte	0x04, 0x0a
        /*0062*/ 	.short	(.L_224 - .L_223)
	.align		4
.L_223:
        /*0064*/ 	.word	index@(.nv.constant0._Z17init_theta_kerneliPdj)
        /*0068*/ 	.short	0x0380
        /*006a*/ 	.short	0x0014


	//----- nvinfo : EIATTR_SW_WAR
	.align		4
.L_224:
        /*006c*/ 	.byte	0x04, 0x36
        /*006e*/ 	.short	(.L_226 - .L_225)
.L_225:
        /*0070*/ 	.word	0x00000008
.L_226:


//--------------------- .nv.callgraph             --------------------------
	.section	.nv.callgraph,"",@"SHT_CUDA_CALLGRAPH"
	.align	4
	.sectionentsize	8
	.align		4
        /*0000*/ 	.word	0x00000000
	.align		4
        /*0004*/ 	.word	0xffffffff
	.align		4
        /*0008*/ 	.word	0x00000000
	.align		4
        /*000c*/ 	.word	0xfffffffe
	.align		4
        /*0010*/ 	.word	0x00000000
	.align		4
        /*0014*/ 	.word	0xfffffffd
	.align		4
        /*0018*/ 	.word	0x00000000
	.align		4
        /*001c*/ 	.word	0xfffffffc


//--------------------- .nv.constant4             --------------------------
	.section	.nv.constant4,"a",@progbits
	.align	8
	.align		8
.nv.constant4:
        /*0000*/ 	.dword	precalc_xorwow_matrix
	.align		8
        /*0008*/ 	.dword	precalc_xorwow_offset_matrix
	.align		8
        /*0010*/ 	.dword	mrg32k3aM1
	.align		8
        /*0018*/ 	.dword	mrg32k3aM2
	.align		8
        /*0020*/ 	.dword	mrg32k3aM1SubSeq
	.align		8
        /*0028*/ 	.dword	mrg32k3aM2SubSeq
	.align		8
        /*0030*/ 	.dword	mrg32k3aM1Seq
	.align		8
        /*0038*/ 	.dword	mrg32k3aM2Seq


//--------------------- .nv.constant3             --------------------------
	.section	.nv.constant3,"a",@progbits
	.align	8
.nv.constant3:
	.type		__cr_lgamma_table,@object
	.size		__cr_lgamma_table,(.L_8 - __cr_lgamma_table)
__cr_lgamma_table:
        /*0000*/ 	.byte	0x00, 0x00, 0x00, 0x00, 0x00, 0x00, 0x00, 0x00, 0x00, 0x00, 0x00, 0x00, 0x00, 0x00, 0x00, 0x00
        /*0010*/ 	.byte	0xef, 0x39, 0xfa, 0xfe, 0x42, 0x2e, 0xe6, 0x3f, 0x02, 0x20, 0x2a, 0xfa, 0x0b, 0xab, 0xfc, 0x3f
        /*0020*/ 	.byte	0xf9, 0x2c, 0x92, 0x7c, 0xa7, 0x6c, 0x09, 0x40, 0xc9, 0x79, 0x44, 0x3c, 0x64, 0x26, 0x13, 0x40
        /*0030*/ 	.byte	0xca, 0x01, 0xcf, 0x3a, 0x27, 0x51, 0x1a, 0x40, 0x30, 0xcc, 0x2d, 0xf3, 0xe1, 0x0c, 0x21, 0x40
        /*0040*/ 	.byte	0x0d, 0xb7, 0xfc, 0x82, 0x8e, 0x35, 0x25, 0x40
.L_8:


//--------------------- .text._Z22normalize_theta_kerneliPd --------------------------
	.section	.text._Z22normalize_theta_kerneliPd,"ax",@progbits
	.align	128
        .global         _Z22normalize_theta_kerneliPd
        .type           _Z22normalize_theta_kerneliPd,@function
        .size           _Z22normalize_theta_kerneliPd,(.L_x_253 - _Z22normalize_theta_kerneliPd)
        .other          _Z22normalize_theta_kerneliPd,@"STO_CUDA_ENTRY STV_DEFAULT"
_Z22normalize_theta_kerneliPd:
.text._Z22normalize_theta_kerneliPd:
[----:B------:R-:W-:Y:S01]  /*0000*/  LDC R1, c[0x0][0x37c] ;  /* 0x0000df00ff017b82 */ /* 0x000fe20000000800 */
[----:B------:R-:W0:Y:S07]  /*0010*/  S2R R0, SR_TID.X ;  /* 0x0000000000007919 */ /* 0x000e2e0000002100 */
[----:B------:R-:W0:Y:S01]  /*0020*/  S2UR UR4, SR_CTAID.X ;  /* 0x00000000000479c3 */ /* 0x000e220000002500 */
[----:B------:R-:W1:Y:S07]  /*0030*/  LDCU UR5, c[0x0][0x380] ;  /* 0x00007000ff0577ac */ /* 0x000e6e0008000800 */
[----:B------:R-:W0:Y:S02]  /*0040*/  LDC R13, c[0x0][0x360] ;  /* 0x0000d800ff0d7b82 */ /* 0x000e240000000800 */
[----:B0-----:R-:W-:-:S05]  /*0050*/  IMAD R13, R13, UR4, R0 ;  /* 0x000000040d0d7c24 */ /* 0x001fca000f8e0200 */
[----:B-1----:R-:W-:-:S13]  /*0060*/  ISETP.GE.AND P0, PT, R13, UR5, PT ;  /* 0x000000050d007c0c */ /* 0x002fda000bf06270 */
[----:B------:R-:W-:Y:S05]  /*0070*/  @P0 EXIT ;  /* 0x000000000000094d */ /* 0x000fea0003800000 */
[----:B------:R-:W0:Y:S01]  /*0080*/  LDCU.64 UR4, c[0x0][0x388] ;  /* 0x00007100ff0477ac */ /* 0x000e220008000a00 */
[----:B------:R-:W-:Y:S01]  /*0090*/  IMAD R13, R13, 0xf0, RZ ;  /* 0x000000f00d0d7824 */ /* 0x000fe200078e02ff */
[----:B------:R-:W-:Y:S01]  /*00a0*/  CS2R R6, SRZ ;  /* 0x0000000000067805 */ /* 0x000fe2000001ff00 */
[----:B------:R-:W1:Y:S02]  /*00b0*/  LDCU.64 UR6, c[0x0][0x358] ;  /* 0x00006b00ff0677ac */ /* 0x000e640008000a00 */
[----:B------:R-:W-:Y:S01]  /*00c0*/  IMAD.MOV.U32 R17, RZ, RZ, R13 ;  /* 0x000000ffff117224 */ /* 0x000fe200078e000d */
[----:B0-----:R-:W-:-:S04]  /*00d0*/  UIADD3 UR4, UP0, UPT, UR4, 0x40, URZ ;  /* 0x0000004004047890 */ /* 0x001fc8000ff1e0ff */
[----:B------:R-:W-:Y:S02]  /*00e0*/  UIADD3.X UR5, UPT, UPT, URZ, UR5, URZ, UP0, !UPT ;  /* 0x00000005ff057290 */ /* 0x000fe400087fe4ff */
[----:B------:R-:W-:Y:S01]  /*00f0*/  IMAD.U32 R8, RZ, RZ, UR4 ;  /* 0x00000004ff087e24 */ /* 0x000fe2000f8e00ff */
[----:B------:R-:W-:-:S03]  /*0100*/  UMOV UR4, URZ ;  /* 0x000000ff00047c82 */ /* 0x000fc60008000000 */
[----:B-1----:R-:W-:-:S07]  /*0110*/  IMAD.U32 R9, RZ, RZ, UR5 ;  /* 0x00000005ff097e24 */ /* 0x002fce000f8e00ff */
.L_x_0:
[----:B------:R-:W-:-:S05]  /*0120*/  IMAD.WIDE R2, R17, 0x8, R8 ;  /* 0x0000000811027825 */ /* 0x000fca00078e0208 */
[----:B------:R-:W2:Y:S04]  /*0130*/  LDG.E.64 R26, desc[UR6][R2.64+-0x40] ;  /* 0xffffc006021a7981 */ /* 0x000ea8000c1e1b00 */
[----:B------:R-:W3:Y:S04]  /*0140*/  LDG.E.64 R24, desc[UR6][R2.64+-0x38] ;  /* 0xffffc80602187981 */ /* 0x000ee8000c1e1b00 */
[----:B------:R-:W4:Y:S04]  /*0150*/  LDG.E.64 R22, desc[UR6][R2.64+-0x30] ;  /* 0xffffd00602167981 */ /* 0x000f28000c1e1b00 */
[----:B------:R-:W5:Y:S04]  /*0160*/  LDG.E.64 R20, desc[UR6][R2.64+-0x28] ;  /* 0xffffd80602147981 */ /* 0x000f68000c1e1b00 */
[----:B------:R-:W5:Y:S04]  /*0170*/  LDG.E.64 R18, desc[UR6][R2.64+-0x20] ;  /* 0xffffe00602127981 */ /* 0x000f68000c1e1b00 */
[----:B------:R-:W5:Y:S04]  /*0180*/  LDG.E.64 R28, desc[UR6][R2.64+-0x18] ;  /* 0xffffe806021c7981 */ /* 0x000f68000c1e1b00 */
[----:B------:R-:W5:Y:S04]  /*0190*/  LDG.E.64 R4, desc[UR6][R2.64+-0x10] ;  /* 0xfffff00602047981 */ /* 0x000f68000c1e1b00 */
[----:B------:R-:W5:Y:S04]  /*01a0*/  LDG.E.64 R14, desc[UR6][R2.64+-0x8] ;  /* 0xfffff806020e7981 */ /* 0x000f68000c1e1b00 */
[----:B------:R-:W5:Y:S01]  /*01b0*/  LDG.E.64 R10, desc[UR6][R2.64] ;  /* 0x00000006020a7981 */ /* 0x000f62000c1e1b00 */
[----:B--2---:R-:W-:-:S03]  /*01c0*/  DADD R6, R26, R6 ;  /* 0x000000001a067229 */ /* 0x004fc60000000006 */
[----:B------:R-:W2:Y:S05]  /*01d0*/  LDG.E.64 R26, desc[UR6][R2.64+0x8] ;  /* 0x00000806021a7981 */ /* 0x000eaa000c1e1b00 */
[----:B---3--:R-:W-:Y:S01]  /*01e0*/  DADD R6, R6, R24 ;  /* 0x0000000006067229 */ /* 0x008fe20000000018 */
[----:B------:R-:W3:Y:S07]  /*01f0*/  LDG.E.64 R24, desc[UR6][R2.64+0x10] ;  /* 0x0000100602187981 */ /* 0x000eee000c1e1b00 */
[----:B----4-:R-:W-:Y:S01]  /*0200*/  DADD R6, R6, R22 ;  /* 0x0000000006067229 */ /* 0x010fe20000000016 */
[----:B------:R-:W4:Y:S07]  /*0210*/  LDG.E.64 R22, desc[UR6][R2.64+0x18] ;  /* 0x0000180602167981 */ /* 0x000f2e000c1e1b00 */
[----:B-----5:R-:W-:Y:S01]  /*0220*/  DADD R6, R6, R20 ;  /* 0x0000000006067229 */ /* 0x020fe20000000014 */
[----:B------:R-:W5:Y:S07]  /*0230*/  LDG.E.64 R20, desc[UR6][R2.64+0x20] ;  /* 0x0000200602147981 */ /* 0x000f6e000c1e1b00 */
[----:B------:R-:W-:Y:S01]  /*0240*/  DADD R6, R6, R18 ;  /* 0x0000000006067229 */ /* 0x000fe20000000012 */
[----:B------:R-:W5:Y:S07]  /*0250*/  LDG.E.64 R18, desc[UR6][R2.64+0x28] ;  /* 0x0000280602127981 */ /* 0x000f6e000c1e1b00 */
[----:B------:R-:W-:-:S02]  /*0260*/  DADD R28, R6, R28 ;  /* 0x00000000061c7229 */ /* 0x000fc4000000001c */
[----:B------:R-:W5:Y:S04]  /*0270*/  LDG.E.64 R6, desc[UR6][R2.64+0x30] ;  /* 0x0000300602067981 */ /* 0x000f68000c1e1b00 */
[----:B------:R-:W5:Y:S02]  /*0280*/  LDG.E.64 R2, desc[UR6][R2.64+0x38] ;  /* 0x0000380602027981 */ /* 0x000f64000c1e1b00 */
[----:B------:R-:W-:Y:S01]  /*0290*/  DADD R28, R28, R4 ;  /* 0x000000001c1c7229 */ /* 0x000fe20000000004 */
[----:B------:R-:W-:-:S04]  /*02a0*/  VIADD R5, R17, 0x10 ;  /* 0x0000001011057836 */ /* 0x000fc80000000000 */
[----:B------:R-:W-:-:S03]  /*02b0*/  IMAD.WIDE R4, R5, 0x8, R8 ;  /* 0x0000000805047825 */ /* 0x000fc600078e0208 */
[----:B------:R-:W-:Y:S02]  /*02c0*/  DADD R28, R28, R14 ;  /* 0x000000001c1c7229 */ /* 0x000fe4000000000e */
[----:B------:R-:W5:Y:S06]  /*02d0*/  LDG.E.64 R14, desc[UR6][R4.64+-0x40] ;  /* 0xffffc006040e7981 */ /* 0x000f6c000c1e1b00 */
[----:B------:R-:W-:Y:S01]  /*02e0*/  DADD R28, R28, R10 ;  /* 0x000000001c1c7229 */ /* 0x000fe2000000000a */
[----:B------:R-:W5:Y:S07]  /*02f0*/  LDG.E.64 R10, desc[UR6][R4.64+-0x38] ;  /* 0xffffc806040a7981 */ /* 0x000f6e000c1e1b00 */
[----:B--2---:R-:W-:Y:S01]  /*0300*/  DADD R28, R28, R26 ;  /* 0x000000001c1c7229 */ /* 0x004fe2000000001a */
[----:B------:R-:W2:Y:S07]  /*0310*/  LDG.E.64 R26, desc[UR6][R4.64+-0x30] ;  /* 0xffffd006041a7981 */ /* 0x000eae000c1e1b00 */
        /* <DEDUP_REMOVED lines=25> */
[----:B------:R-:W-:Y:S01]  /*04b0*/  VIADD R29, R17, 0x20 ;  /* 0x00000020111d7836 */ /* 0x000fe20000000000 */
[----:B------:R-:W5:Y:S03]  /*04c0*/  LDG.E.64 R4, desc[UR6][R4.64+0x38] ;  /* 0x0000380604047981 */ /* 0x000f66000c1e1b00 */
[----:B------:R-:W-:-:S03]  /*04d0*/  IMAD.WIDE R28, R29, 0x8, R8 ;  /* 0x000000081d1c7825 */ /* 0x000fc600078e0208 */
[----:B------:R-:W-:Y:S02]  /*04e0*/  DADD R18, R18, R6 ;  /* 0x0000000012127229 */ /* 0x000fe40000000006 */
[----:B------:R-:W5:Y:S06]  /*04f0*/  LDG.E.64 R6, desc[UR6][R28.64+-0x40] ;  /* 0xffffc0061c067981 */ /* 0x000f6c000c1e1b00 */
[----:B------:R-:W-:Y:S01]  /*0500*/  DADD R18, R18, R2 ;  /* 0x0000000012127229 */ /* 0x000fe20000000002 */
[----:B------:R-:W5:Y:S07]  /*0510*/  LDG.E.64 R2, desc[UR6][R28.64+-0x38] ;  /* 0xffffc8061c027981 */ /* 0x000f6e000c1e1b00 */
[----:B------:R-:W-:Y:S01]  /*0520*/  DADD R18, R18, R14 ;  /* 0x0000000012127229 */ /* 0x000fe2000000000e */
[----:B------:R-:W5:Y:S07]  /*0530*/  LDG.E.64 R14, desc[UR6][R28.64+-0x30] ;  /* 0xffffd0061c0e7981 */ /* 0x000f6e000c1e1b00 */
[----:B------:R-:W-:Y:S01]  /*0540*/  DADD R18, R18, R10 ;  /* 0x0000000012127229 */ /* 0x000fe2000000000a */
[----:B------:R-:W5:Y:S07]  /*0550*/  LDG.E.64 R10, desc[UR6][R28.64+-0x28] ;  /* 0xffffd8061c0a7981 */ /* 0x000f6e000c1e1b00 */
[----:B--2---:R-:W-:-:S02]  /*0560*/  DADD R26, R18, R26 ;  /* 0x00000000121a7229 */ /* 0x004fc4000000001a */
[----:B------:R-:W2:Y:S06]  /*0570*/  LDG.E.64 R18, desc[UR6][R28.64+-0x20] ;  /* 0xffffe0061c127981 */ /* 0x000eac000c1e1b00 */
        /* <DEDUP_REMOVED lines=15> */
[----:B------:R-:W5:Y:S01]  /*0670*/  LDG.E.64 R10, desc[UR6][R28.64+0x20] ;  /* 0x000020061c0a7981 */ /* 0x000f62000c1e1b00 */
[----:B------:R-:W-:-:S06]  /*0680*/  IADD3 R0, PT, PT, R17, 0x30, RZ ;  /* 0x0000003011007810 */ /* 0x000fcc0007ffe0ff */
[----:B--2---:R-:W-:Y:S01]  /*0690*/  DADD R26, R26, R18 ;  /* 0x000000001a1a7229 */ /* 0x004fe20000000012 */
[----:B------:R-:W2:Y:S07]  /*06a0*/  LDG.E.64 R18, desc[UR6][R28.64+0x28] ;  /* 0x000028061c127981 */ /* 0x000eae000c1e1b00 */
[----:B---3--:R-:W-:Y:S01]  /*06b0*/  DADD R26, R26, R24 ;  /* 0x000000001a1a7229 */ /* 0x008fe20000000018 */
[----:B------:R-:W3:Y:S07]  /*06c0*/  LDG.E.64 R24, desc[UR6][R28.64+0x30] ;  /* 0x000030061c187981 */ /* 0x000eee000c1e1b00 */
[----:B----4-:R-:W-:-:S02]  /*06d0*/  DADD R22, R26, R22 ;  /* 0x000000001a167229 */ /* 0x010fc40000000016 */
[----:B------:R0:W4:Y:S06]  /*06e0*/  LDG.E.64 R26, desc[UR6][R28.64+0x38] ;  /* 0x000038061c1a7981 */ /* 0x00012c000c1e1b00 */
[----:B-----5:R-:W-:Y:S01]  /*06f0*/  DADD R22, R22, R20 ;  /* 0x0000000016167229 */ /* 0x020fe20000000014 */
[----:B0-----:R-:W-:-:S05]  /*0700*/  IMAD.WIDE R28, R0, 0x8, R8 ;  /* 0x00000008001c7825 */ /* 0x001fca00078e0208 */
[----:B------:R-:W5:Y:S02]  /*0710*/  LDG.E.64 R20, desc[UR6][R28.64+-0x40] ;  /* 0xffffc0061c147981 */ /* 0x000f64000c1e1b00 */
        /* <DEDUP_REMOVED lines=12> */
[----:B---3--:R-:W-:-:S02]  /*07e0*/  DADD R24, R22, R24 ;  /* 0x0000000016187229 */ /* 0x008fc40000000018 */
[----:B------:R-:W3:Y:S06]  /*07f0*/  LDG.E.64 R22, desc[UR6][R28.64+-0x8] ;  /* 0xfffff8061c167981 */ /* 0x000eec000c1e1b00 */
[----:B----4-:R-:W-:Y:S02]  /*0800*/  DADD R26, R24, R26 ;  /* 0x00000000181a7229 */ /* 0x010fe4000000001a */
[----:B------:R-:W4:Y:S06]  /*0810*/  LDG.E.64 R24, desc[UR6][R28.64] ;  /* 0x000000061c187981 */ /* 0x000f2c000c1e1b00 */
        /* <DEDUP_REMOVED lines=11> */
[----:B------:R-:W5:Y:S04]  /*08d0*/  LDG.E.64 R10, desc[UR6][R28.64+0x30] ;  /* 0x000030061c0a7981 */ /* 0x000f68000c1e1b00 */
[----:B------:R-:W5:Y:S03]  /*08e0*/  LDG.E.64 R28, desc[UR6][R28.64+0x38] ;  /* 0x000038061c1c7981 */ /* 0x000f66000c1e1b00 */
[----:B--2---:R-:W-:Y:S01]  /*08f0*/  DADD R18, R26, R18 ;  /* 0x000000001a127229 */ /* 0x004fe20000000012 */
[----:B------:R-:W-:-:S04]  /*0900*/  VIADD R27, R17, 0x40 ;  /* 0x00000040111b7836 */ /* 0x000fc80000000000 */
[----:B------:R-:W-:-:S03]  /*0910*/  IMAD.WIDE R26, R27, 0x8, R8 ;  /* 0x000000081b1a7825 */ /* 0x000fc600078e0208 */
[----:B---3--:R-:W-:Y:S02]  /*0920*/  DADD R22, R18, R22 ;  /* 0x0000000012167229 */ /* 0x008fe40000000016 */
[----:B------:R-:W2:Y:S06]  /*0930*/  LDG.E.64 R18, desc[UR6][R26.64+-0x40] ;  /* 0xffffc0061a127981 */ /* 0x000eac000c1e1b00 */
[----:B----4-:R-:W-:Y:S02]  /*0940*/  DADD R24, R22, R24 ;  /* 0x0000000016187229 */ /* 0x010fe40000000018 */
[----:B------:R-:W3:Y:S06]  /*0950*/  LDG.E.64 R22, desc[UR6][R26.64+-0x38] ;  /* 0xffffc8061a167981 */ /* 0x000eec000c1e1b00 */
[----:B-----5:R-:W-:Y:S01]  /*0960*/  DADD R24, R24, R20 ;  /* 0x0000000018187229 */ /* 0x020fe20000000014 */
[----:B------:R-:W4:Y:S07]  /*0970*/  LDG.E.64 R20, desc[UR6][R26.64+-0x30] ;  /* 0xffffd0061a147981 */ /* 0x000f2e000c1e1b00 */
        /* <DEDUP_REMOVED lines=10> */
[----:B------:R-:W-:-:S02]  /*0a20*/  DADD R28, R24, R28 ;  /* 0x00000000181c7229 */ /* 0x000fc4000000001c */
[----:B------:R-:W5:Y:S06]  /*0a30*/  LDG.E.64 R24, desc[UR6][R26.64] ;  /* 0x000000061a187981 */ /* 0x000f6c000c1e1b00 */
        /* <DEDUP_REMOVED lines=11> */
[----:B------:R-:W5:Y:S04]  /*0af0*/  LDG.E.64 R2, desc[UR6][R26.64+0x30] ;  /* 0x000030061a027981 */ /* 0x000f68000c1e1b00 */
[----:B------:R-:W5:Y:S03]  /*0b00*/  LDG.E.64 R26, desc[UR6][R26.64+0x38] ;  /* 0x000038061a1a7981 */ /* 0x000f66000c1e1b00 */
[----:B------:R-:W-:-:S08]  /*0b10*/  DADD R14, R28, R14 ;  /* 0x000000001c0e7229 */ /* 0x000fd0000000000e */
[----:B------:R-:W-:-:S08]  /*0b20*/  DADD R10, R14, R10 ;  /* 0x000000000e0a7229 */ /* 0x000fd0000000000a */
[----:B------:R-:W-:Y:S01]  /*0b30*/  DADD R10, R10, R24 ;  /* 0x000000000a0a7229 */ /* 0x000fe20000000018 */
[----:B------:R-:W-:-:S04]  /*0b40*/  UIADD3 UR4, UPT, UPT, UR4, 0x50, URZ ;  /* 0x0000005004047890 */ /* 0x000fc8000fffe0ff */
[----:B------:R-:W-:Y:S01]  /*0b50*/  UISETP.NE.AND UP0, UPT, UR4, 0xf0, UPT ;  /* 0x000000f00400788c */ /* 0x000fe2000bf05270 */
[----:B------:R-:W-:Y:S02]  /*0b60*/  VIADD R17, R17, 0x50 ;  /* 0x0000005011117836 */ /* 0x000fe40000000000 */
[----:B--2---:R-:W-:-:S08]  /*0b70*/  DADD R10, R10, R18 ;  /* 0x000000000a0a7229 */ /* 0x004fd00000000012 */
[----:B---3--:R-:W-:-:S08]  /*0b80*/  DADD R10, R10, R22 ;  /* 0x000000000a0a7229 */ /* 0x008fd00000000016 */
[----:B----4-:R-:W-:-:S08]  /*0b90*/  DADD R10, R10, R20 ;  /* 0x000000000a0a7229 */ /* 0x010fd00000000014 */
[----:B-----5:R-:W-:-:S08]  /*0ba0*/  DADD R4, R10, R4 ;  /* 0x000000000a047229 */ /* 0x020fd00000000004 */
[----:B------:R-:W-:-:S08]  /*0bb0*/  DADD R4, R4, R6 ;  /* 0x0000000004047229 */ /* 0x000fd00000000006 */
[----:B------:R-:W-:-:S08]  /*0bc0*/  DADD R2, R4, R2 ;  /* 0x0000000004027229 */ /* 0x000fd00000000002 */
[----:B------:R-:W-:Y:S01]  /*0bd0*/  DADD R6, R2, R26 ;  /* 0x0000000002067229 */ /* 0x000fe2000000001a */
[----:B------:R-:W-:Y:S10]  /*0be0*/  BRA.U UP0, `(.L_x_0) ;  /* 0xfffffff5004c7547 */ /* 0x000ff4000b83ffff */
[----:B------:R-:W-:-:S05]  /*0bf0*/  UMOV UR4, URZ ;  /* 0x000000ff00047c82 */ /* 0x000fca0008000000 */
.L_x_33:
[----:B0-----:R-:W-:-:S05]  /*0c00*/  IMAD.WIDE R10, R13, 0x8, R8 ;  /* 0x000000080d0a7825 */ /* 0x001fca00078e0208 */
[----:B------:R-:W2:Y:S01]  /*0c10*/  LDG.E.64 R14, desc[UR6][R10.64+-0x40] ;  /* 0xffffc0060a0e7981 */ /* 0x000ea2000c1e1b00 */
[----:B------:R-:W0:Y:S01]  /*0c20*/  MUFU.RCP64H R3, R7 ;  /* 0x0000000700037308 */ /* 0x000e220000001800 */
[----:B------:R-:W-:Y:S01]  /*0c30*/  IMAD.MOV.U32 R2, RZ, RZ, 0x1 ;  /* 0x00000001ff027424 */ /* 0x000fe200078e00ff */
[----:B------:R-:W-:Y:S01]  /*0c40*/  UIADD3 UR4, UPT, UPT, UR4, 0x10, URZ ;  /* 0x0000001004047890 */ /* 0x000fe2000fffe0ff */
[----:B------:R-:W-:Y:S03]  /*0c50*/  BSSY.RECONVERGENT B1, `(.L_x_1) ;  /* 0x0000014000017945 */ /* 0x000fe60003800200 */
[----:B------:R-:W-:Y:S01]  /*0c60*/  UISETP.NE.AND UP0, UPT, UR4, 0xf0, UPT ;  /* 0x000000f00400788c */ /* 0x000fe2000bf05270 */
[----:B0-----:R-:W-:-:S08]  /*0c70*/  DFMA R4, -R6, R2, 1 ;  /* 0x3ff000000604742b */ /* 0x001fd00000000102 */
[----:B------:R-:W-:-:S08]  /*0c80*/  DFMA R4, R4, R4, R4 ;  /* 0x000000040404722b */ /* 0x000fd00000000004 */
[----:B------:R-:W-:-:S08]  /*0c90*/  DFMA R4, R2, R4, R2 ;  /* 0x000000040204722b */ /* 0x000fd00000000002 */
[----:B------:R-:W-:-:S08]  /*0ca0*/  DFMA R2, -R6, R4, 1 ;  /* 0x3ff000000602742b */ /* 0x000fd00000000104 */
[----:B------:R-:W-:-:S08]  /*0cb0*/  DFMA R2, R4, R2, R4 ;  /* 0x000000020402722b */ /* 0x000fd00000000004 */
[----:B--2---:R-:W-:Y:S01]  /*0cc0*/  DMUL R4, R14, R2 ;  /* 0x000000020e047228 */ /* 0x004fe20000000000 */
[----:B------:R-:W-:-:S07]  /*0cd0*/  FSETP.GEU.AND P1, PT, |R15|, 6.5827683646048100446e-37, PT ;  /* 0x036000000f00780b */ /* 0x000fce0003f2e200 */
[----:B------:R-:W-:-:S08]  /*0ce0*/  DFMA R16, -R6, R4, R14 ;  /* 0x000000040610722b */ /* 0x000fd0000000010e */
[----:B------:R-:W-:-:S10]  /*0cf0*/  DFMA R2, R2, R16, R4 ;  /* 0x000000100202722b */ /* 0x000fd40000000004 */
[----:B------:R-:W-:-:S05]  /*0d00*/  FFMA R0, RZ, R7, R3 ;  /* 0x00000007ff007223 */ /* 0x000fca0000000003 */
[----:B------:R-:W-:-:S13]  /*0d10*/  FSETP.GT.AND P0, PT, |R0|, 1.469367938527859385e-39, PT ;  /* 0x001000000000780b */ /* 0x000fda0003f04200 */
[----:B------:R-:W-:Y:S05]  /*0d20*/  @P0 BRA P1, `(.L_x_2) ;  /* 0x0000000000180947 */ /* 0x000fea0000800000 */
[----:B------:R-:W-:Y:S01]  /*0d30*/  IMAD.MOV.U32 R4, RZ, RZ, R6 ;  /* 0x000000ffff047224 */ /* 0x000fe200078e0006 */
[----:B------:R-:W-:Y:S01]  /*0d40*/  MOV R0, 0xd70 ;  /* 0x00000d7000007802 */ /* 0x000fe20000000f00 */
[----:B------:R-:W-:-:S07]  /*0d50*/  IMAD.MOV.U32 R5, RZ, RZ, R7 ;  /* 0x000000ffff057224 */ /* 0x000fce00078e0007 */
[----:B------:R-:W-:Y:S05]  /*0d60*/  CALL.REL.NOINC `($__internal_0_$__cuda_sm20_div_rn_f64_full) ;  /* 0x00000014007c7944 */ /* 0x000fea0003c00000 */
[----:B------:R-:W-:Y:S01]  /*0d70*/  MOV R2, R4 ;  /* 0x0000000400027202 */ /* 0x000fe20000000f00 */
[----:B------:R-:W-:-:S07]  /*0d80*/  IMAD.MOV.U32 R3, RZ, RZ, R5 ;  /* 0x000000ffff037224 */ /* 0x000fce00078e0005 */
.L_x_2:
[----:B------:R-:W-:Y:S05]  /*0d90*/  BSYNC.RECONVERGENT B1 ;  /* 0x0000000000017941 */ /* 0x000fea0003800200 */
.L_x_1:
[----:B------:R-:W2:Y:S01]  /*0da0*/  LDG.E.64 R14, desc[UR6][R10.64+-0x38] ;  /* 0xffffc8060a0e7981 */ /* 0x000ea2000c1e1b00 */
[----:B------:R-:W0:Y:S01]  /*0db0*/  MUFU.RCP64H R5, R7 ;  /* 0x0000000700057308 */ /* 0x000e220000001800 */
[----:B------:R-:W-:Y:S01]  /*0dc0*/  IMAD.MOV.U32 R4, RZ, RZ, 0x1 ;  /* 0x00000001ff047424 */ /* 0x000fe200078e00ff */
[----:B------:R-:W-:Y:S01]  /*0dd0*/  BSSY.RECONVERGENT B1, `(.L_x_3) ;  /* 0x0000012000017945 */ /* 0x000fe20003800200 */
[----:B------:R1:W-:Y:S04]  /*0de0*/  STG.E.64 desc[UR6][R10.64+-0x40], R2 ;  /* 0xffffc0020a007986 */ /* 0x0003e8000c101b06 */
        /* <DEDUP_REMOVED lines=11> */
[----:B-1----:R-:W-:Y:S05]  /*0ea0*/  @P0 BRA P1, `(.L_x_4) ;  /* 0x0000000000100947 */ /* 0x002fea0000800000 */
[----:B------:R-:W-:Y:S01]  /*0eb0*/  IMAD.MOV.U32 R4, RZ, RZ, R6 ;  /* 0x000000ffff047224 */ /* 0x000fe200078e0006 */
[----:B------:R-:W-:Y:S01]  /*0ec0*/  MOV R0, 0xef0 ;  /* 0x00000ef000007802 */ /* 0x000fe20000000f00 */
[----:B------:R-:W-:-:S07]  /*0ed0*/  IMAD.MOV.U32 R5, RZ, RZ, R7 ;  /* 0x000000ffff057224 */ /* 0x000fce00078e0007 */
[----:B------:R-:W-:Y:S05]  /*0ee0*/  CALL.REL.NOINC `($__internal_0_$__cuda_sm20_div_rn_f64_full) ;  /* 0x00000014001c7944 */ /* 0x000fea0003c00000 */
.L_x_4:
[----:B------:R-:W-:Y:S05]  /*0ef0*/  BSYNC.RECONVERGENT B1 ;  /* 0x0000000000017941 */ /* 0x000fea0003800200 */
.L_x_3:
        /* <DEDUP_REMOVED lines=17> */
[----:B------:R-:W-:Y:S01]  /*1010*/  MOV R4, R6 ;  /* 0x0000000600047202 */ /* 0x000fe20000000f00 */
[----:B------:R-:W-:Y:S01]  /*1020*/  IMAD.MOV.U32 R5, RZ, RZ, R7 ;  /* 0x000000ffff057224 */ /* 0x000fe200078e0007 */
[----:B------:R-:W-:-:S07]  /*1030*/  MOV R0, 0x1050 ;  /* 0x0000105000007802 */ /* 0x000fce0000000f00 */
[----:B------:R-:W-:Y:S05]  /*1040*/  CALL.REL.NOINC `($__internal_0_$__cuda_sm20_div_rn_f64_full) ;  /* 0x0000001000c47944 */ /* 0x000fea0003c00000 */
[----:B------:R-:W-:Y:S02]  /*1050*/  IMAD.MOV.U32 R2, RZ, RZ, R4 ;  /* 0x000000ffff027224 */ /* 0x000fe400078e0004 */
[----:B------:R-:W-:-:S07]  /*1060*/  IMAD.MOV.U32 R3, RZ, RZ, R5 ;  /* 0x000000ffff037224 */ /* 0x000fce00078e0005 */
.L_x_6:
[----:B------:R-:W-:Y:S05]  /*1070*/  BSYNC.RECONVERGENT B1 ;  /* 0x0000000000017941 */ /* 0x000fea0003800200 */
.L_x_5:
        /* <DEDUP_REMOVED lines=18> */
[----:B------:R-:W-:Y:S02]  /*11a0*/  MOV R5, R7 ;  /* 0x0000000700057202 */ /* 0x000fe40000000f00 */
[----:B------:R-:W-:-:S07]  /*11b0*/  MOV R0, 0x11d0 ;  /* 0x000011d000007802 */ /* 0x000fce0000000f00 */
[----:B------:R-:W-:Y:S05]  /*11c0*/  CALL.REL.NOINC `($__internal_0_$__cuda_sm20_div_rn_f64_full) ;  /* 0x0000001000647944 */ /* 0x000fea0003c00000 */
.L_x_8:
[----:B------:R-:W-:Y:S05]  /*11d0*/  BSYNC.RECONVERGENT B1 ;  /* 0x0000000000017941 */ /* 0x000fea0003800200 */
.L_x_7:
        /* <DEDUP_REMOVED lines=21> */
[----:B------:R-:W-:Y:S02]  /*1330*/  IMAD.MOV.U32 R2, RZ, RZ, R4 ;  /* 0x000000ffff027224 */ /* 0x000fe400078e0004 */
[----:B------:R-:W-:-:S07]  /*1340*/  IMAD.MOV.U32 R3, RZ, RZ, R5 ;  /* 0x000000ffff037224 */ /* 0x000fce00078e0005 */
.L_x_10:
[----:B------:R-:W-:Y:S05]  /*1350*/  BSYNC.RECONVERGENT B1 ;  /* 0x0000000000017941 */ /* 0x000fea0003800200 */
.L_x_9:
[----:B------:R-:W2:Y:S01]  /*1360*/  LDG.E.64 R14, desc[UR6][R10.64+-0x18] ;  /* 0xffffe8060a0e7981 */ /* 0x000ea2000c1e1b00 */
[----:B------:R-:W0:Y:S01]  /*1370*/  MUFU.RCP64H R5, R7 ;  /* 0x0000000700057308 */ /* 0x000e220000001800 */
[----:B------:R-:W-:Y:S01]  /*1380*/  MOV R4, 0x1 ;  /* 0x0000000100047802 */ /* 0x000fe20000000f00 */
        /* <DEDUP_REMOVED lines=18> */
.L_x_12:
[----:B------:R-:W-:Y:S05]  /*14b0*/  BSYNC.RECONVERGENT B1 ;  /* 0x0000000000017941 */ /* 0x000fea0003800200 */
.L_x_11:
        /* <DEDUP_REMOVED lines=21> */
[----:B------:R-:W-:Y:S02]  /*1610*/  IMAD.MOV.U32 R2, RZ, RZ, R4 ;  /* 0x000000ffff027224 */ /* 0x000fe400078e0004 */
[----:B------:R-:W-:-:S07]  /*1620*/  IMAD.MOV.U32 R3, RZ, RZ, R5 ;  /* 0x000000ffff037224 */ /* 0x000fce00078e0005 */
.L_x_14:
[----:B------:R-:W-:Y:S05]  /*1630*/  BSYNC.RECONVERGENT B1 ;  /* 0x0000000000017941 */ /* 0x000fea0003800200 */
.L_x_13:
        /* <DEDUP_REMOVED lines=21> */
.L_x_16:
[----:B------:R-:W-:Y:S05]  /*1790*/  BSYNC.RECONVERGENT B1 ;  /* 0x0000000000017941 */ /* 0x000fea0003800200 */
.L_x_15:
        /* <DEDUP_REMOVED lines=21> */
[----:B------:R-:W-:Y:S01]  /*18f0*/  IMAD.MOV.U32 R2, RZ, RZ, R4 ;  /* 0x000000ffff027224 */ /* 0x000fe200078e0004 */
[----:B------:R-:W-:-:S07]  /*1900*/  MOV R3, R5 ;  /* 0x0000000500037202 */ /* 0x000fce0000000f00 */
.L_x_18:
[----:B------:R-:W-:Y:S05]  /*1910*/  BSYNC.RECONVERGENT B1 ;  /* 0x0000000000017941 */ /* 0x000fea0003800200 */
.L_x_17:
        /* <DEDUP_REMOVED lines=21> */
.L_x_20:
[----:B------:R-:W-:Y:S05]  /*1a70*/  BSYNC.RECONVERGENT B1 ;  /* 0x0000000000017941 */ /* 0x000fea0003800200 */
.L_x_19:
        /* <DEDUP_REMOVED lines=23> */
.L_x_22:
[----:B------:R-:W-:Y:S05]  /*1bf0*/  BSYNC.RECONVERGENT B1 ;  /* 0x0000000000017941 */ /* 0x000fea0003800200 */
.L_x_21:
        /* <DEDUP_REMOVED lines=21> */
.L_x_24:
[----:B------:R-:W-:Y:S05]  /*1d50*/  BSYNC.RECONVERGENT B1 ;  /* 0x0000000000017941 */ /* 0x000fea0003800200 */
.L_x_23:
        /* <DEDUP_REMOVED lines=21> */
[----:B------:R-:W-:Y:S01]  /*1eb0*/  MOV R2, R4 ;  /* 0x0000000400027202 */ /* 0x000fe20000000f00 */
[----:B------:R-:W-:-:S07]  /*1ec0*/  IMAD.MOV.U32 R3, RZ, RZ, R5 ;  /* 0x000000ffff037224 */ /* 0x000fce00078e0005 */
.L_x_26:
[----:B------:R-:W-:Y:S05]  /*1ed0*/  BSYNC.RECONVERGENT B1 ;  /* 0x0000000000017941 */ /* 0x000fea0003800200 */
.L_x_25:
        /* <DEDUP_REMOVED lines=21> */
.L_x_28:
[----:B------:R-:W-:Y:S05]  /*2030*/  BSYNC.RECONVERGENT B1 ;  /* 0x0000000000017941 */ /* 0x000fea0003800200 */
.L_x_27:
        /* <DEDUP_REMOVED lines=23> */
.L_x_30:
[----:B------:R-:W-:Y:S05]  /*21b0*/  BSYNC.RECONVERGENT B1 ;  /* 0x0000000000017941 */ /* 0x000fea0003800200 */
.L_x_29:
        /* <DEDUP_REMOVED lines=21> */
.L_x_32:
[----:B------:R-:W-:Y:S05]  /*2310*/  BSYNC.RECONVERGENT B1 ;  /* 0x0000000000017941 */ /* 0x000fea0003800200 */
.L_x_31:
[----:B------:R0:W-:Y:S01]  /*2320*/  STG.E.64 desc[UR6][R10.64+0x38], R4 ;  /* 0x000038040a007986 */ /* 0x0001e2000c101b06 */
[----:B------:R-:W-:Y:S01]  /*2330*/  VIADD R13, R13, 0x10 ;  /* 0x000000100d0d7836 */ /* 0x000fe20000000000 */
[----:B------:R-:W-:Y:S06]  /*2340*/  BRA.U UP0, `(.L_x_33) ;  /* 0xffffffe9002c7547 */ /* 0x000fec000b83ffff */
[----:B------:R-:W-:Y:S05]  /*2350*/  EXIT ;  /* 0x000000000000794d */ /* 0x000fea0003800000 */
        .weak           $__internal_0_$__cuda_sm20_div_rn_f64_full
        .type           $__internal_0_$__cuda_sm20_div_rn_f64_full,@function
        .size           $__internal_0_$__cuda_sm20_div_rn_f64_full,(.L_x_253 - $__internal_0_$__cuda_sm20_div_rn_f64_full)
$__internal_0_$__cuda_sm20_div_rn_f64_full:
[C---:B------:R-:W-:Y:S01]  /*2360*/  FSETP.GEU.AND P0, PT, |R5|.reuse, 1.469367938527859385e-39, PT ;  /* 0x001000000500780b */ /* 0x040fe20003f0e200 */
[----:B------:R-:W-:Y:S01]  /*2370*/  IMAD.MOV.U32 R18, RZ, RZ, 0x1ca00000 ;  /* 0x1ca00000ff127424 */ /* 0x000fe200078e00ff */
[----:B------:R-:W-:Y:S01]  /*2380*/  LOP3.LUT R2, R5, 0x800fffff, RZ, 0xc0, !PT ;  /* 0x800fffff05027812 */ /* 0x000fe200078ec0ff */
[----:B------:R-:W-:Y:S01]  /*2390*/  BSSY.RECONVERGENT B0, `(.L_x_34) ;  /* 0x0000054000007945 */ /* 0x000fe20003800200 */
[C---:B------:R-:W-:Y:S02]  /*23a0*/  FSETP.GEU.AND P2, PT, |R15|.reuse, 1.469367938527859385e-39, PT ;  /* 0x001000000f00780b */ /* 0x040fe40003f4e200 */
[----:B------:R-:W-:Y:S01]  /*23b0*/  LOP3.LUT R3, R2, 0x3ff00000, RZ, 0xfc, !PT ;  /* 0x3ff0000002037812 */ /* 0x000fe200078efcff */
[----:B------:R-:W-:Y:S01]  /*23c0*/  IMAD.MOV.U32 R2, RZ, RZ, R4 ;  /* 0x000000ffff027224 */ /* 0x000fe200078e0004 */
[----:B------:R-:W-:Y:S02]  /*23d0*/  MOV R20, 0x1 ;  /* 0x0000000100147802 */ /* 0x000fe40000000f00 */
[----:B------:R-:W-:-:S02]  /*23e0*/  LOP3.LUT R12, R15, 0x7ff00000, RZ, 0xc0, !PT ;  /* 0x7ff000000f0c7812 */ /* 0x000fc400078ec0ff */
[C---:B------:R-:W-:Y:S01]  /*23f0*/  LOP3.LUT R19, R5.reuse, 0x7ff00000, RZ, 0xc0, !PT ;  /* 0x7ff0000005137812 */ /* 0x040fe200078ec0ff */
[----:B------:R-:W-:Y:S02]  /*2400*/  @!P0 DMUL R2, R4, 8.98846567431157953865e+307 ;  /* 0x7fe0000004028828 */ /* 0x000fe40000000000 */
[----:B------:R-:W-:Y:S01]  /*2410*/  IMAD.MOV.U32 R26, RZ, RZ, R12 ;  /* 0x000000ffff1a7224 */ /* 0x000fe200078e000c */
[C---:B------:R-:W-:Y:S01]  /*2420*/  ISETP.GE.U32.AND P1, PT, R12.reuse, R19, PT ;  /* 0x000000130c00720c */ /* 0x040fe20003f26070 */
[----:B------:R-:W-:Y:S01]  /*2430*/  @!P2 IMAD.MOV.U32 R22, RZ, RZ, RZ ;  /* 0x000000ffff16a224 */ /* 0x000fe200078e00ff */
[----:B------:R-:W-:Y:S01]  /*2440*/  @!P2 LOP3.LUT R23, R5, 0x7ff00000, RZ, 0xc0, !PT ;  /* 0x7ff000000517a812 */ /* 0x000fe200078ec0ff */
[----:B------:R-:W0:Y:S03]  /*2450*/  MUFU.RCP64H R21, R3 ;  /* 0x0000000300157308 */ /* 0x000e260000001800 */
[----:B------:R-:W-:-:S02]  /*2460*/  @!P2 ISETP.GE.U32.AND P3, PT, R12, R23, PT ;  /* 0x000000170c00a20c */ /* 0x000fc40003f66070 */
[----:B------:R-:W-:Y:S02]  /*2470*/  @!P0 LOP3.LUT R19, R3, 0x7ff00000, RZ, 0xc0, !PT ;  /* 0x7ff0000003138812 */ /* 0x000fe400078ec0ff */
[----:B------:R-:W-:-:S03]  /*2480*/  @!P2 SEL R23, R18, 0x63400000, !P3 ;  /* 0x634000001217a807 */ /* 0x000fc60005800000 */
[----:B------:R-:W-:Y:S01]  /*2490*/  VIADD R27, R19, 0xffffffff ;  /* 0xffffffff131b7836 */ /* 0x000fe20000000000 */
[----:B------:R-:W-:-:S04]  /*24a0*/  @!P2 LOP3.LUT R23, R23, 0x80000000, R15, 0xf8, !PT ;  /* 0x800000001717a812 */ /* 0x000fc800078ef80f */
[----:B------:R-:W-:Y:S01]  /*24b0*/  @!P2 LOP3.LUT R23, R23, 0x100000, RZ, 0xfc, !PT ;  /* 0x001000001717a812 */ /* 0x000fe200078efcff */
[----:B0-----:R-:W-:-:S08]  /*24c0*/  DFMA R16, R20, -R2, 1 ;  /* 0x3ff000001410742b */ /* 0x001fd00000000802 */
[----:B------:R-:W-:-:S08]  /*24d0*/  DFMA R16, R16, R16, R16 ;  /* 0x000000101010722b */ /* 0x000fd00000000010 */
[----:B------:R-:W-:Y:S01]  /*24e0*/  DFMA R20, R20, R16, R20 ;  /* 0x000000101414722b */ /* 0x000fe20000000014 */
[----:B------:R-:W-:Y:S01]  /*24f0*/  SEL R17, R18, 0x63400000, !P1 ;  /* 0x6340000012117807 */ /* 0x000fe20004800000 */
[----:B------:R-:W-:-:S03]  /*2500*/  IMAD.MOV.U32 R16, RZ, RZ, R14 ;  /* 0x000000ffff107224 */ /* 0x000fc600078e000e */
[----:B------:R-:W-:-:S03]  /*2510*/  LOP3.LUT R17, R17, 0x800fffff, R15, 0xf8, !PT ;  /* 0x800fffff11117812 */ /* 0x000fc600078ef80f */
[----:B------:R-:W-:-:S03]  /*2520*/  DFMA R24, R20, -R2, 1 ;  /* 0x3ff000001418742b */ /* 0x000fc60000000802 */
[----:B------:R-:W-:-:S05]  /*2530*/  @!P2 DFMA R16, R16, 2, -R22 ;  /* 0x400000001010a82b */ /* 0x000fca0000000816 */
[----:B------:R-:W-:-:S05]  /*2540*/  DFMA R24, R20, R24, R20 ;  /* 0x000000181418722b */ /* 0x000fca0000000014 */
[----:B------:R-:W-:-:S03]  /*2550*/  @!P2 LOP3.LUT R26, R17, 0x7ff00000, RZ, 0xc0, !PT ;  /* 0x7ff00000111aa812 */ /* 0x000fc600078ec0ff */
[----:B------:R-:W-:Y:S01]  /*2560*/  DMUL R20, R24, R16 ;  /* 0x0000001018147228 */ /* 0x000fe20000000000 */
[----:B------:R-:W-:-:S04]  /*2570*/  IADD3 R22, PT, PT, R26, -0x1, RZ ;  /* 0xffffffff1a167810 */ /* 0x000fc80007ffe0ff */
[----:B------:R-:W-:-:S03]  /*2580*/  ISETP.GT.U32.AND P0, PT, R22, 0x7feffffe, PT ;  /* 0x7feffffe1600780c */ /* 0x000fc60003f04070 */
[----:B------:R-:W-:Y:S01]  /*2590*/  DFMA R22, R20, -R2, R16 ;  /* 0x800000021416722b */ /* 0x000fe20000000010 */
[----:B------:R-:W-:-:S07]  /*25a0*/  ISETP.GT.U32.OR P0, PT, R27, 0x7feffffe, P0 ;  /* 0x7feffffe1b00780c */ /* 0x000fce0000704470 */
[----:B------:R-:W-:-:S06]  /*25b0*/  DFMA R22, R24, R22, R20 ;  /* 0x000000161816722b */ /* 0x000fcc0000000014 */
[----:B------:R-:W-:Y:S05]  /*25c0*/  @P0 BRA `(.L_x_35) ;  /* 0x00000000006c0947 */ /* 0x000fea0003800000 */
[----:B------:R-:W-:-:S04]  /*25d0*/  LOP3.LUT R15, R5, 0x7ff00000, RZ, 0xc0, !PT ;  /* 0x7ff00000050f7812 */ /* 0x000fc800078ec0ff */
[CC--:B------:R-:W-:Y:S02]  /*25e0*/  VIADDMNMX R14, R12.reuse, -R15.reuse, 0xb9600000, !PT ;  /* 0xb96000000c0e7446 */ /* 0x0c0fe4000780090f */
[----:B------:R-:W-:Y:S02]  /*25f0*/  ISETP.GE.U32.AND P0, PT, R12, R15, PT ;  /* 0x0000000f0c00720c */ /* 0x000fe40003f06070 */
[----:B------:R-:W-:Y:S01]  /*2600*/  VIMNMX R12, PT, PT, R14, 0x46a00000, PT ;  /* 0x46a000000e0c7848 */ /* 0x000fe20003fe0100 */
[----:B------:R-:W-:Y:S01]  /*2610*/  IMAD.MOV.U32 R14, RZ, RZ, RZ ;  /* 0x000000ffff0e7224 */ /* 0x000fe200078e00ff */
[----:B------:R-:W-:-:S05]  /*2620*/  SEL R15, R18, 0x63400000, !P0 ;  /* 0x63400000120f7807 */ /* 0x000fca0004000000 */
[----:B------:R-:W-:-:S04]  /*2630*/  IMAD.IADD R12, R12, 0x1, -R15 ;  /* 0x000000010c0c7824 */ /* 0x000fc800078e0a0f */
[----:B------:R-:W-:-:S06]  /*2640*/  VIADD R15, R12, 0x7fe00000 ;  /* 0x7fe000000c0f7836 */ /* 0x000fcc0000000000 */
[----:B------:R-:W-:-:S10]  /*2650*/  DMUL R20, R22, R14 ;  /* 0x0000000e16147228 */ /* 0x000fd40000000000 */
[----:B------:R-:W-:-:S13]  /*2660*/  FSETP.GTU.AND P0, PT, |R21|, 1.469367938527859385e-39, PT ;  /* 0x001000001500780b */ /* 0x000fda0003f0c200 */
[----:B------:R-:W-:Y:S05]  /*2670*/  @P0 BRA `(.L_x_36) ;  /* 0x0000000000940947 */ /* 0x000fea0003800000 */
[----:B------:R-:W-:Y:S01]  /*2680*/  DFMA R2, R22, -R2, R16 ;  /* 0x800000021602722b */ /* 0x000fe20000000010 */
[----:B------:R-:W-:-:S09]  /*2690*/  MOV R14, RZ ;  /* 0x000000ff000e7202 */ /* 0x000fd20000000f00 */
[C---:B------:R-:W-:Y:S02]  /*26a0*/  FSETP.NEU.AND P0, PT, R3.reuse, RZ, PT ;  /* 0x000000ff0300720b */ /* 0x040fe40003f0d000 */
[----:B------:R-:W-:-:S04]  /*26b0*/  LOP3.LUT R5, R3, 0x80000000, R5, 0x48, !PT ;  /* 0x8000000003057812 */ /* 0x000fc800078e4805 */
[----:B------:R-:W-:-:S07]  /*26c0*/  LOP3.LUT R15, R5, R15, RZ, 0xfc, !PT ;  /* 0x0000000f050f7212 */ /* 0x000fce00078efcff */
[----:B------:R-:W-:Y:S05]  /*26d0*/  @!P0 BRA `(.L_x_36) ;  /* 0x00000000007c8947 */ /* 0x000fea0003800000 */
[----:B------:R-:W-:Y:S01]  /*26e0*/  IMAD.MOV R3, RZ, RZ, -R12 ;  /* 0x000000ffff037224 */ /* 0x000fe200078e0a0c */
[----:B------:R-:W-:Y:S01]  /*26f0*/  DMUL.RP R14, R22, R14 ;  /* 0x0000000e160e7228 */ /* 0x000fe20000008000 */
[----:B------:R-:W-:-:S06]  /*2700*/  IMAD.MOV.U32 R2, RZ, RZ, RZ ;  /* 0x000000ffff027224 */ /* 0x000fcc00078e00ff */
[----:B------:R-:W-:-:S03]  /*2710*/  DFMA R2, R20, -R2, R22 ;  /* 0x800000021402722b */ /* 0x000fc60000000016 */
[----:B------:R-:W-:-:S03]  /*2720*/  LOP3.LUT R5, R15, R5, RZ, 0x3c, !PT ;  /* 0x000000050f057212 */ /* 0x000fc600078e3cff */
[----:B------:R-:W-:-:S04]  /*2730*/  IADD3 R2, PT, PT, -R12, -0x43300000, RZ ;  /* 0xbcd000000c027810 */ /* 0x000fc80007ffe1ff */
[----:B------:R-:W-:-:S04]  /*2740*/  FSETP.NEU.AND P0, PT, |R3|, R2, PT ;  /* 0x000000020300720b */ /* 0x000fc80003f0d200 */
[----:B------:R-:W-:Y:S02]  /*2750*/  FSEL R20, R14, R20, !P0 ;  /* 0x000000140e147208 */ /* 0x000fe40004000000 */
[----:B------:R-:W-:Y:S01]  /*2760*/  FSEL R21, R5, R21, !P0 ;  /* 0x0000001505157208 */ /* 0x000fe20004000000 */
[----:B------:R-:W-:Y:S06]  /*2770*/  BRA `(.L_x_36) ;  /* 0x0000000000547947 */ /* 0x000fec0003800000 */
.L_x_35:
[----:B------:R-:W-:-:S14]  /*2780*/  DSETP.NAN.AND P0, PT, R14, R14, PT ;  /* 0x0000000e0e00722a */ /* 0x000fdc0003f08000 */
[----:B------:R-:W-:Y:S05]  /*2790*/  @P0 BRA `(.L_x_37) ;  /* 0x0000000000440947 */ /* 0x000fea0003800000 */
[----:B------:R-:W-:-:S14]  /*27a0*/  DSETP.NAN.AND P0, PT, R4, R4, PT ;  /* 0x000000040400722a */ /* 0x000fdc0003f08000 */
[----:B------:R-:W-:Y:S05]  /*27b0*/  @P0 BRA `(.L_x_38) ;  /* 0x0000000000300947 */ /* 0x000fea0003800000 */
[----:B------:R-:W-:Y:S01]  /*27c0*/  ISETP.NE.AND P0, PT, R26, R19, PT ;  /* 0x000000131a00720c */ /* 0x000fe20003f05270 */
[----:B------:R-:W-:Y:S02]  /*27d0*/  IMAD.MOV.U32 R20, RZ, RZ, 0x0 ;  /* 0x00000000ff147424 */ /* 0x000fe400078e00ff */
[----:B------:R-:W-:-:S10]  /*27e0*/  IMAD.MOV.U32 R21, RZ, RZ, -0x80000 ;  /* 0xfff80000ff157424 */ /* 0x000fd400078e00ff */
[----:B------:R-:W-:Y:S05]  /*27f0*/  @!P0 BRA `(.L_x_36) ;  /* 0x0000000000348947 */ /* 0x000fea0003800000 */
[----:B------:R-:W-:Y:S02]  /*2800*/  ISETP.NE.AND P0, PT, R26, 0x7ff00000, PT ;  /* 0x7ff000001a00780c */ /* 0x000fe40003f05270 */
[----:B------:R-:W-:Y:S02]  /*2810*/  LOP3.LUT R21, R15, 0x80000000, R5, 0x48, !PT ;  /* 0x800000000f157812 */ /* 0x000fe400078e4805 */
[----:B------:R-:W-:-:S13]  /*2820*/  ISETP.EQ.OR P0, PT, R19, RZ, !P0 ;  /* 0x000000ff1300720c */ /* 0x000fda0004702670 */
[----:B------:R-:W-:Y:S02]  /*2830*/  @P0 LOP3.LUT R2, R21, 0x7ff00000, RZ, 0xfc, !PT ;  /* 0x7ff0000015020812 */ /* 0x000fe400078efcff */
[----:B------:R-:W-:Y:S01]  /*2840*/  @!P0 MOV R20, RZ ;  /* 0x000000ff00148202 */ /* 0x000fe20000000f00 */
[----:B------:R-:W-:Y:S02]  /*2850*/  @P0 IMAD.MOV.U32 R20, RZ, RZ, RZ ;  /* 0x000000ffff140224 */ /* 0x000fe400078e00ff */
[----:B------:R-:W-:Y:S01]  /*2860*/  @P0 IMAD.MOV.U32 R21, RZ, RZ, R2 ;  /* 0x000000ffff150224 */ /* 0x000fe200078e0002 */
[----:B------:R-:W-:Y:S06]  /*2870*/  BRA `(.L_x_36) ;  /* 0x0000000000147947 */ /* 0x000fec0003800000 */
.L_x_38:
[----:B------:R-:W-:Y:S01]  /*2880*/  LOP3.LUT R21, R5, 0x80000, RZ, 0xfc, !PT ;  /* 0x0008000005157812 */ /* 0x000fe200078efcff */
[----:B------:R-:W-:Y:S01]  /*2890*/  IMAD.MOV.U32 R20, RZ, RZ, R4 ;  /* 0x000000ffff147224 */ /* 0x000fe200078e0004 */
[----:B------:R-:W-:Y:S06]  /*28a0*/  BRA `(.L_x_36) ;  /* 0x0000000000087947 */ /* 0x000fec0003800000 */
.L_x_37:
[----:B------:R-:W-:Y:S01]  /*28b0*/  LOP3.LUT R21, R15, 0x80000, RZ, 0xfc, !PT ;  /* 0x000800000f157812 */ /* 0x000fe200078efcff */
[----:B------:R-:W-:-:S07]  /*28c0*/  IMAD.MOV.U32 R20, RZ, RZ, R14 ;  /* 0x000000ffff147224 */ /* 0x000fce00078e000e */
.L_x_36:
[----:B------:R-:W-:Y:S05]  /*28d0*/  BSYNC.RECONVERGENT B0 ;  /* 0x0000000000007941 */ /* 0x000fea0003800200 */
.L_x_34:
[----:B------:R-:W-:Y:S01]  /*28e0*/  IMAD.MOV.U32 R2, RZ, RZ, R0 ;  /* 0x000000ffff027224 */ /* 0x000fe200078e0000 */
[----:B------:R-:W-:Y:S01]  /*28f0*/  MOV R4, R20 ;  /* 0x0000001400047202 */ /* 0x000fe20000000f00 */
[----:B------:R-:W-:Y:S02]  /*2900*/  IMAD.MOV.U32 R3, RZ, RZ, 0x0 ;  /* 0x00000000ff037424 */ /* 0x000fe400078e00ff */
[----:B------:R-:W-:Y:S02]  /*2910*/  IMAD.MOV.U32 R5, RZ, RZ, R21 ;  /* 0x000000ffff057224 */ /* 0x000fe400078e0015 */
[----:B------:R-:W-:Y:S05]  /*2920*/  RET.REL.NODEC R2 `(_Z22normalize_theta_kerneliPd) ;  /* 0xffffffd402b47950 */ /* 0x000fea0003c3ffff */
.L_x_39:
[----:B------:R-:W-:-:S00]  /*2930*/  BRA `(.L_x_39) ;  /* 0xfffffffc00fc7947 */ /* 0x000fc0000383ffff */
[----:B------:R-:W-:-:S00]  /*2940*/  NOP ;  /* 0x0000000000007918 */ /* 0x000fc00000000000 */
        /* <DEDUP_REMOVED lines=11> */
.L_x_253:


//--------------------- .text._Z17update_phi_kerneliPd --------------------------
	.section	.text._Z17update_phi_kerneliPd,"ax",@progbits
	.align	128
        .global         _Z17update_phi_kerneliPd
        .type           _Z17update_phi_kerneliPd,@function
        .size           _Z17update_phi_kerneliPd,(.L_x_254 - _Z17update_phi_kerneliPd)
        .other          _Z17update_phi_kerneliPd,@"STO_CUDA_ENTRY STV_DEFAULT"
_Z17update_phi_kerneliPd:
.text._Z17update_phi_kerneliPd:
[----:B------:R-:W-:Y:S08]  /*0000*/  LDC R1, c[0x0][0x37c] ;  /* 0x0000df00ff017b82 */ /* 0x000ff00000000800 */
[----:B------:R-:W0:Y:S01]  /*0010*/  LDC R2, c[0x0][0x380] ;  /* 0x0000e000ff027b82 */ /* 0x000e220000000800 */
[----:B------:R-:W1:Y:S01]  /*0020*/  S2R R3, SR_TID.X ;  /* 0x0000000000037919 */ /* 0x000e620000002100 */
[----:B------:R-:W2:Y:S01]  /*0030*/  LDCU.64 UR6, c[0x0][0x358] ;  /* 0x00006b00ff0677ac */ /* 0x000ea20008000a00 */
[----:B------:R-:W-:-:S05]  /*0040*/  CS2R R8, SRZ ;  /* 0x0000000000087805 */ /* 0x000fca000001ff00 */
[----:B------:R-:W1:Y:S08]  /*0050*/  S2UR UR4, SR_CTAID.X ;  /* 0x00000000000479c3 */ /* 0x000e700000002500 */
[----:B------:R-:W1:Y:S01]  /*0060*/  LDC R0, c[0x0][0x360] ;  /* 0x0000d800ff007b82 */ /* 0x000e620000000800 */
[----:B0-----:R-:W-:Y:S01]  /*0070*/  ISETP.GE.AND P0, PT, R2, 0x1, PT ;  /* 0x000000010200780c */ /* 0x001fe20003f06270 */
[----:B-1----:R-:W-:-:S12]  /*0080*/  IMAD R0, R0, UR4, R3 ;  /* 0x0000000400007c24 */ /* 0x002fd8000f8e0203 */
[----:B--2---:R-:W-:Y:S05]  /*0090*/  @!P0 BRA `(.L_x_40) ;  /* 0x0000000400a48947 */ /* 0x004fea0003800000 */
[C---:B------:R-:W-:Y:S01]  /*00a0*/  ISETP.GE.U32.AND P1, PT, R2.reuse, 0x10, PT ;  /* 0x000000100200780c */ /* 0x040fe20003f26070 */
[----:B------:R-:W-:Y:S01]  /*00b0*/  IMAD.MOV.U32 R27, RZ, RZ, RZ ;  /* 0x000000ffff1b7224 */ /* 0x000fe200078e00ff */
[----:B------:R-:W-:Y:S02]  /*00c0*/  LOP3.LUT R5, R2, 0xf, RZ, 0xc0, !PT ;  /* 0x0000000f02057812 */ /* 0x000fe400078ec0ff */
[----:B------:R-:W-:Y:S02]  /*00d0*/  CS2R R8, SRZ ;  /* 0x0000000000087805 */ /* 0x000fe4000001ff00 */
[----:B------:R-:W-:-:S07]  /*00e0*/  ISETP.NE.AND P2, PT, R5, RZ, PT ;  /* 0x000000ff0500720c */ /* 0x000fce0003f45270 */
[----:B------:R-:W-:Y:S06]  /*00f0*/  @!P1 BRA `(.L_x_41) ;  /* 0x0000000000b89947 */ /* 0x000fec0003800000 */
[----:B------:R-:W0:Y:S01]  /*0100*/  LDCU.64 UR4, c[0x0][0x388] ;  /* 0x00007100ff0477ac */ /* 0x000e220008000a00 */
[----:B------:R-:W-:Y:S01]  /*0110*/  LOP3.LUT R27, R2, 0x7ffffff0, RZ, 0xc0, !PT ;  /* 0x7ffffff0021b7812 */ /* 0x000fe200078ec0ff */
[----:B------:R-:W-:Y:S01]  /*0120*/  IMAD.MOV.U32 R4, RZ, RZ, R0 ;  /* 0x000000ffff047224 */ /* 0x000fe200078e0000 */
[----:B------:R-:W-:-:S03]  /*0130*/  CS2R R8, SRZ ;  /* 0x0000000000087805 */ /* 0x000fc6000001ff00 */
[----:B------:R-:W-:Y:S01]  /*0140*/  IMAD.MOV R3, RZ, RZ, -R27 ;  /* 0x000000ffff037224 */ /* 0x000fe200078e0a1b */
[----:B0-----:R-:W-:-:S04]  /*0150*/  UIADD3 UR4, UP0, UPT, UR4, 0x3c00, URZ ;  /* 0x00003c0004047890 */ /* 0x001fc8000ff1e0ff */
[----:B------:R-:W-:-:S12]  /*0160*/  UIADD3.X UR5, UPT, UPT, URZ, UR5, URZ, UP0, !UPT ;  /* 0x00000005ff057290 */ /* 0x000fd800087fe4ff */
.L_x_42:
[----:B------:R-:W-:Y:S02]  /*0170*/  IMAD.U32 R10, RZ, RZ, UR4 ;  /* 0x00000004ff0a7e24 */ /* 0x000fe4000f8e00ff */
[----:B------:R-:W-:Y:S02]  /*0180*/  IMAD.U32 R11, RZ, RZ, UR5 ;  /* 0x00000005ff0b7e24 */ /* 0x000fe4000f8e00ff */
        /* <DEDUP_REMOVED lines=12> */
[----:B---3--:R-:W-:Y:S02]  /*0250*/  DADD R14, R12, R14 ;  /* 0x000000000c0e7229 */ /* 0x008fe4000000000e */
[----:B------:R-:W3:Y:S06]  /*0260*/  LDG.E.64 R12, desc[UR6][R10.64+0x780] ;  /* 0x000780060a0c7981 */ /* 0x000eec000c1e1b00 */
[----:B----4-:R-:W-:-:S02]  /*0270*/  DADD R16, R14, R16 ;  /* 0x000000000e107229 */ /* 0x010fc40000000010 */
[----:B------:R-:W4:Y:S06]  /*0280*/  LDG.E.64 R14, desc[UR6][R10.64+0xf00] ;  /* 0x000f00060a0e7981 */ /* 0x000f2c000c1e1b00 */
[----:B-----5:R-:W-:Y:S02]  /*0290*/  DADD R18, R16, R18 ;  /* 0x0000000010127229 */ /* 0x020fe40000000012 */
[----:B------:R-:W5:Y:S06]  /*02a0*/  LDG.E.64 R16, desc[UR6][R10.64+0x1680] ;  /* 0x001680060a107981 */ /* 0x000f6c000c1e1b00 */
[----:B------:R-:W-:-:S02]  /*02b0*/  DADD R20, R18, R20 ;  /* 0x0000000012147229 */ /* 0x000fc40000000014 */
[----:B------:R-:W5:Y:S06]  /*02c0*/  LDG.E.64 R18, desc[UR6][R10.64+0x1e00] ;  /* 0x001e00060a127981 */ /* 0x000f6c000c1e1b00 */
[----:B------:R-:W-:Y:S02]  /*02d0*/  DADD R24, R20, R24 ;  /* 0x0000000014187229 */ /* 0x000fe40000000018 */
[----:B------:R-:W5:Y:S06]  /*02e0*/  LDG.E.64 R20, desc[UR6][R10.64+0x2580] ;  /* 0x002580060a147981 */ /* 0x000f6c000c1e1b00 */
[----:B------:R-:W-:-:S02]  /*02f0*/  DADD R22, R24, R22 ;  /* 0x0000000018167229 */ /* 0x000fc40000000016 */
[----:B------:R-:W5:Y:S06]  /*0300*/  LDG.E.64 R24, desc[UR6][R10.64+0x2d00] ;  /* 0x002d00060a187981 */ /* 0x000f6c000c1e1b00 */
[----:B------:R-:W-:Y:S01]  /*0310*/  DADD R6, R22, R6 ;  /* 0x0000000016067229 */ /* 0x000fe20000000006 */
[----:B------:R-:W-:-:S04]  /*0320*/  IADD3 R3, PT, PT, R3, 0x10, RZ ;  /* 0x0000001003037810 */ /* 0x000fc80007ffe0ff */
[----:B------:R-:W-:Y:S01]  /*0330*/  ISETP.NE.AND P1, PT, R3, RZ, PT ;  /* 0x000000ff0300720c */ /* 0x000fe20003f25270 */
[----:B------:R-:W-:Y:S02]  /*0340*/  VIADD R4, R4, 0xf00 ;  /* 0x00000f0004047836 */ /* 0x000fe40000000000 */
[----:B--2---:R-:W-:-:S08]  /*0350*/  DADD R6, R6, R8 ;  /* 0x0000000006067229 */ /* 0x004fd00000000008 */
[----:B---3--:R-:W-:-:S08]  /*0360*/  DADD R6, R6, R12 ;  /* 0x0000000006067229 */ /* 0x008fd0000000000c */
[----:B----4-:R-:W-:-:S08]  /*0370*/  DADD R6, R6, R14 ;  /* 0x0000000006067229 */ /* 0x010fd0000000000e */
[----:B-----5:R-:W-:-:S08]  /*0380*/  DADD R6, R6, R16 ;  /* 0x0000000006067229 */ /* 0x020fd00000000010 */
[----:B------:R-:W-:-:S08]  /*0390*/  DADD R6, R6, R18 ;  /* 0x0000000006067229 */ /* 0x000fd00000000012 */
[----:B------:R-:W-:-:S08]  /*03a0*/  DADD R6, R6, R20 ;  /* 0x0000000006067229 */ /* 0x000fd00000000014 */
[----:B------:R-:W-:-:S08]  /*03b0*/  DADD R6, R6, R24 ;  /* 0x0000000006067229 */ /* 0x000fd00000000018 */
[----:B------:R-:W-:Y:S01]  /*03c0*/  DADD R8, R6, R28 ;  /* 0x0000000006087229 */ /* 0x000fe2000000001c */
[----:B------:R-:W-:Y:S10]  /*03d0*/  @P1 BRA `(.L_x_42) ;  /* 0xfffffffc00641947 */ /* 0x000ff4000383ffff */
.L_x_41:
[----:B------:R-:W-:Y:S05]  /*03e0*/  @!P2 BRA `(.L_x_40) ;  /* 0x0000000000d0a947 */ /* 0x000fea0003800000 */
[----:B------:R-:W-:Y:S02]  /*03f0*/  ISETP.GE.U32.AND P1, PT, R5, 0x8, PT ;  /* 0x000000080500780c */ /* 0x000fe40003f26070 */
[----:B------:R-:W-:-:S04]  /*0400*/  LOP3.LUT R3, R2, 0x7, RZ, 0xc0, !PT ;  /* 0x0000000702037812 */ /* 0x000fc800078ec0ff */
[----:B------:R-:W-:-:S07]  /*0410*/  ISETP.NE.AND P2, PT, R3, RZ, PT ;  /* 0x000000ff0300720c */ /* 0x000fce0003f45270 */
[----:B------:R-:W-:Y:S06]  /*0420*/  @!P1 BRA `(.L_x_43) ;  /* 0x0000000000509947 */ /* 0x000fec0003800000 */
[----:B------:R-:W0:Y:S01]  /*0430*/  LDC.64 R20, c[0x0][0x388] ;  /* 0x0000e200ff147b82 */ /* 0x000e220000000a00 */
[----:B------:R-:W-:-:S04]  /*0440*/  IMAD R5, R27, 0xf0, R0 ;  /* 0x000000f01b057824 */ /* 0x000fc800078e0200 */
[----:B0-----:R-:W-:-:S05]  /*0450*/  IMAD.WIDE R20, R5, 0x8, R20 ;  /* 0x0000000805147825 */ /* 0x001fca00078e0214 */
[----:B------:R-:W2:Y:S04]  /*0460*/  LDG.E.64 R22, desc[UR6][R20.64] ;  /* 0x0000000614167981 */ /* 0x000ea8000c1e1b00 */
[----:B------:R-:W3:Y:S04]  /*0470*/  LDG.E.64 R16, desc[UR6][R20.64+0x780] ;  /* 0x0007800614107981 */ /* 0x000ee8000c1e1b00 */
[----:B------:R-:W4:Y:S04]  /*0480*/  LDG.E.64 R14, desc[UR6][R20.64+0xf00] ;  /* 0x000f0006140e7981 */ /* 0x000f28000c1e1b00 */
[----:B------:R-:W5:Y:S04]  /*0490*/  LDG.E.64 R12, desc[UR6][R20.64+0x1680] ;  /* 0x00168006140c7981 */ /* 0x000f68000c1e1b00 */
[----:B------:R-:W5:Y:S04]  /*04a0*/  LDG.E.64 R10, desc[UR6][R20.64+0x1e00] ;  /* 0x001e0006140a7981 */ /* 0x000f68000c1e1b00 */
[----:B------:R-:W5:Y:S04]  /*04b0*/  LDG.E.64 R6, desc[UR6][R20.64+0x2580] ;  /* 0x0025800614067981 */ /* 0x000f68000c1e1b00 */
[----:B------:R-:W5:Y:S04]  /*04c0*/  LDG.E.64 R4, desc[UR6][R20.64+0x2d00] ;  /* 0x002d000614047981 */ /* 0x000f68000c1e1b00 */
[----:B------:R-:W5:Y:S01]  /*04d0*/  LDG.E.64 R18, desc[UR6][R20.64+0x3480] ;  /* 0x0034800614127981 */ /* 0x000f62000c1e1b00 */
[----:B------:R-:W-:Y:S01]  /*04e0*/  VIADD R27, R27, 0x8 ;  /* 0x000000081b1b7836 */ /* 0x000fe20000000000 */
[----:B--2---:R-:W-:-:S08]  /*04f0*/  DADD R22, R8, R22 ;  /* 0x0000000008167229 */ /* 0x004fd00000000016 */
[----:B---3--:R-:W-:-:S08]  /*0500*/  DADD R16, R22, R16 ;  /* 0x0000000016107229 */ /* 0x008fd00000000010 */
[----:B----4-:R-:W-:-:S08]  /*0510*/  DADD R14, R16, R14 ;  /* 0x00000000100e7229 */ /* 0x010fd0000000000e */
[----:B-----5:R-:W-:-:S08]  /*0520*/  DADD R12, R14, R12 ;  /* 0x000000000e0c7229 */ /* 0x020fd0000000000c */
[----:B------:R-:W-:-:S08]  /*0530*/  DADD R10, R12, R10 ;  /* 0x000000000c0a7229 */ /* 0x000fd0000000000a */
[----:B------:R-:W-:-:S08]  /*0540*/  DADD R6, R10, R6 ;  /* 0x000000000a067229 */ /* 0x000fd00000000006 */
[----:B------:R-:W-:-:S08]  /*0550*/  DADD R4, R6, R4 ;  /* 0x0000000006047229 */ /* 0x000fd00000000004 */
[----:B------:R-:W-:-:S11]  /*0560*/  DADD R8, R4, R18 ;  /* 0x0000000004087229 */ /* 0x000fd60000000012 */
.L_x_43:
        /* <DEDUP_REMOVED lines=11> */
[----:B------:R-:W5:Y:S01]  /*0620*/  LDG.E.64 R14, desc[UR6][R4.64+0x1680] ;  /* 0x00168006040e7981 */ /* 0x000f62000c1e1b00 */
[----:B------:R-:W-:Y:S01]  /*0630*/  VIADD R27, R27, 0x4 ;  /* 0x000000041b1b7836 */ /* 0x000fe20000000000 */
[----:B--2---:R-:W-:-:S08]  /*0640*/  DADD R6, R8, R6 ;  /* 0x0000000008067229 */ /* 0x004fd00000000006 */
[----:B---3--:R-:W-:-:S08]  /*0650*/  DADD R6, R6, R10 ;  /* 0x0000000006067229 */ /* 0x008fd0000000000a */
[----:B----4-:R-:W-:-:S08]  /*0660*/  DADD R6, R6, R12 ;  /* 0x0000000006067229 */ /* 0x010fd0000000000c */
[----:B-----5:R-:W-:-:S11]  /*0670*/  DADD R8, R6, R14 ;  /* 0x0000000006087229 */ /* 0x020fd6000000000e */
.L_x_44:
[----:B------:R-:W-:Y:S05]  /*0680*/  @!P2 BRA `(.L_x_40) ;  /* 0x000000000028a947 */ /* 0x000fea0003800000 */
[----:B------:R-:W0:Y:S01]  /*0690*/  LDC.64 R6, c[0x0][0x388] ;  /* 0x0000e200ff067b82 */ /* 0x000e220000000a00 */
[----:B------:R-:W-:Y:S02]  /*06a0*/  IMAD R27, R27, 0xf0, R0 ;  /* 0x000000f01b1b7824 */ /* 0x000fe400078e0200 */
[----:B------:R-:W-:-:S07]  /*06b0*/  IMAD.MOV R16, RZ, RZ, -R16 ;  /* 0x000000ffff107224 */ /* 0x000fce00078e0a10 */
.L_x_45:
[----:B0-----:R-:W-:-:S06]  /*06c0*/  IMAD.WIDE R4, R27, 0x8, R6 ;  /* 0x000000081b047825 */ /* 0x001fcc00078e0206 */
[----:B------:R-:W2:Y:S01]  /*06d0*/  LDG.E.64 R4, desc[UR6][R4.64] ;  /* 0x0000000604047981 */ /* 0x000ea2000c1e1b00 */
[----:B------:R-:W-:Y:S01]  /*06e0*/  VIADD R16, R16, 0x1 ;  /* 0x0000000110107836 */ /* 0x000fe20000000000 */
[----:B------:R-:W-:-:S04]  /*06f0*/  IADD3 R27, PT, PT, R27, 0xf0, RZ ;  /* 0x000000f01b1b7810 */ /* 0x000fc80007ffe0ff */
[----:B------:R-:W-:Y:S01]  /*0700*/  ISETP.NE.AND P1, PT, R16, RZ, PT ;  /* 0x000000ff1000720c */ /* 0x000fe20003f25270 */
[----:B--2---:R-:W-:-:S12]  /*0710*/  DADD R8, R4, R8 ;  /* 0x0000000004087229 */ /* 0x004fd80000000008 */
[----:B------:R-:W-:Y:S05]  /*0720*/  @P1 BRA `(.L_x_45) ;  /* 0xfffffffc00e41947 */ /* 0x000fea000383ffff */
.L_x_40:
[----:B------:R-:W-:-:S14]  /*0730*/  DSETP.LEU.OR P0, PT, R8, RZ, !P0 ;  /* 0x000000ff0800722a */ /* 0x000fdc000470b400 */
[----:B------:R-:W-:Y:S05]  /*0740*/  @P0 EXIT ;  /* 0x000000000000094d */ /* 0x000fea0003800000 */
[C---:B------:R-:W-:Y:S01]  /*0750*/  ISETP.GE.U32.AND P0, PT, R2.reuse, 0x10, PT ;  /* 0x000000100200780c */ /* 0x040fe20003f06070 */
[----:B------:R-:W-:Y:S01]  /*0760*/  IMAD.MOV.U32 R3, RZ, RZ, RZ ;  /* 0x000000ffff037224 */ /* 0x000fe200078e00ff */
[----:B------:R-:W-:-:S11]  /*0770*/  LOP3.LUT R23, R2, 0xf, RZ, 0xc0, !PT ;  /* 0x0000000f02177812 */ /* 0x000fd600078ec0ff */
[----:B------:R-:W-:Y:S05]  /*0780*/  @!P0 BRA `(.L_x_46) ;  /* 0x0000001400f48947 */ /* 0x000fea0003800000 */
[----:B------:R-:W0:Y:S01]  /*0790*/  LDCU.64 UR4, c[0x0][0x388] ;  /* 0x00007100ff0477ac */ /* 0x000e220008000a00 */
[----:B------:R-:W-:Y:S01]  /*07a0*/  LOP3.LUT R3, R2, 0x7ffffff0, RZ, 0xc0, !PT ;  /* 0x7ffffff002037812 */ /* 0x000fe200078ec0ff */
[----:B------:R-:W-:-:S04]  /*07b0*/  IMAD.MOV.U32 R24, RZ, RZ, R0 ;  /* 0x000000ffff187224 */ /* 0x000fc800078e0000 */
[----:B------:R-:W-:Y:S01]  /*07c0*/  IMAD.MOV R25, RZ, RZ, -R3 ;  /* 0x000000ffff197224 */ /* 0x000fe200078e0a03 */
[----:B0-----:R-:W-:-:S04]  /*07d0*/  UIADD3 UR4, UP0, UPT, UR4, 0x3c00, URZ ;  /* 0x00003c0004047890 */ /* 0x001fc8000ff1e0ff */
[----:B------:R-:W-:-:S12]  /*07e0*/  UIADD3.X UR5, UPT, UPT, URZ, UR5, URZ, UP0, !UPT ;  /* 0x00000005ff057290 */ /* 0x000fd800087fe4ff */
.L_x_79:
[----:B0-----:R-:W-:Y:S02]  /*07f0*/  IMAD.U32 R20, RZ, RZ, UR4 ;  /* 0x00000004ff147e24 */ /* 0x001fe4000f8e00ff */
[----:B------:R-:W-:Y:S02]  /*0800*/  IMAD.U32 R21, RZ, RZ, UR5 ;  /* 0x00000005ff157e24 */ /* 0x000fe4000f8e00ff */
[----:B------:R-:W-:-:S05]  /*0810*/  IMAD.WIDE R20, R24, 0x8, R20 ;  /* 0x0000000818147825 */ /* 0x000fca00078e0214 */
[----:B------:R-:W2:Y:S01]  /*0820*/  LDG.E.64 R14, desc[UR6][R20.64+-0x3c00] ;  /* 0xffc40006140e7981 */ /* 0x000ea2000c1e1b00 */
[----:B------:R-:W0:Y:S01]  /*0830*/  MUFU.RCP64H R5, R9 ;  /* 0x0000000900057308 */ /* 0x000e220000001800 */
[----:B------:R-:W-:Y:S01]  /*0840*/  MOV R4, 0x1 ;  /* 0x0000000100047802 */ /* 0x000fe20000000f00 */
[----:B------:R-:W-:Y:S01]  /*0850*/  VIADD R25, R25, 0x10 ;  /* 0x0000001019197836 */ /* 0x000fe20000000000 */
[----:B------:R-:W-:Y:S04]  /*0860*/  BSSY.RECONVERGENT B1, `(.L_x_47) ;  /* 0x0000014000017945 */ /* 0x000fe80003800200 */
[----:B------:R-:W-:Y:S01]  /*0870*/  ISETP.NE.AND P1, PT, R25, RZ, PT ;  /* 0x000000ff1900720c */ /* 0x000fe20003f25270 */
[----:B0-----:R-:W-:-:S08]  /*0880*/  DFMA R6, R4, -R8, 1 ;  /* 0x3ff000000406742b */ /* 0x001fd00000000808 */
[----:B------:R-:W-:-:S08]  /*0890*/  DFMA R6, R6, R6, R6 ;  /* 0x000000060606722b */ /* 0x000fd00000000006 */
[----:B------:R-:W-:-:S08]  /*08a0*/  DFMA R6, R4, R6, R4 ;  /* 0x000000060406722b */ /* 0x000fd00000000004 */
[----:B------:R-:W-:-:S08]  /*08b0*/  DFMA R4, R6, -R8, 1 ;  /* 0x3ff000000604742b */ /* 0x000fd00000000808 */
[----:B------:R-:W-:-:S08]  /*08c0*/  DFMA R4, R6, R4, R6 ;  /* 0x000000040604722b */ /* 0x000fd00000000006 */
[----:B--2---:R-:W-:Y:S01]  /*08d0*/  DMUL R6, R14, R4 ;  /* 0x000000040e067228 */ /* 0x004fe20000000000 */
[----:B------:R-:W-:-:S07]  /*08e0*/  FSETP.GEU.AND P2, PT, |R15|, 6.5827683646048100446e-37, PT ;  /* 0x036000000f00780b */ /* 0x000fce0003f4e200 */
[----:B------:R-:W-:-:S08]  /*08f0*/  DFMA R10, R6, -R8, R14 ;  /* 0x80000008060a722b */ /* 0x000fd0000000000e */
[----:B------:R-:W-:-:S10]  /*0900*/  DFMA R4, R4, R10, R6 ;  /* 0x0000000a0404722b */ /* 0x000fd40000000006 */
[----:B------:R-:W-:-:S05]  /*0910*/  FFMA R2, RZ, R9, R5 ;  /* 0x00000009ff027223 */ /* 0x000fca0000000005 */
[----:B------:R-:W-:-:S13]  /*0920*/  FSETP.GT.AND P0, PT, |R2|, 1.469367938527859385e-39, PT ;  /* 0x001000000200780b */ /* 0x000fda0003f04200 */
[----:B------:R-:W-:Y:S05]  /*0930*/  @P0 BRA P2, `(.L_x_48) ;  /* 0x0000000000180947 */ /* 0x000fea0001000000 */
[----:B------:R-:W-:Y:S01]  /*0940*/  IMAD.MOV.U32 R12, RZ, RZ, R8 ;  /* 0x000000ffff0c7224 */ /* 0x000fe200078e0008 */
[----:B------:R-:W-:Y:S01]  /*0950*/  MOV R2, 0x980 ;  /* 0x0000098000027802 */ /* 0x000fe20000000f00 */
[----:B------:R-:W-:-:S07]  /*0960*/  IMAD.MOV.U32 R13, RZ, RZ, R9 ;  /* 0x000000ffff0d7224 */ /* 0x000fce00078e0009 */
[----:B------:R-:W-:Y:S05]  /*0970*/  CALL.REL.NOINC `($__internal_1_$__cuda_sm20_div_rn_f64_full) ;  /* 0x0000002800a47944 */ /* 0x000fea0003c00000 */
[----:B------:R-:W-:Y:S02]  /*0980*/  IMAD.MOV.U32 R4, RZ, RZ, R6 ;  /* 0x000000ffff047224 */ /* 0x000fe400078e0006 */
[----:B------:R-:W-:-:S07]  /*0990*/  IMAD.MOV.U32 R5, RZ, RZ, R7 ;  /* 0x000000ffff057224 */ /* 0x000fce00078e0007 */
.L_x_48:
[----:B------:R-:W-:Y:S05]  /*09a0*/  BSYNC.RECONVERGENT B1 ;  /* 0x0000000000017941 */ /* 0x000fea0003800200 */
.L_x_47:
[----:B------:R-:W2:Y:S01]  /*09b0*/  LDG.E.64 R14, desc[UR6][R20.64+-0x3480] ;  /* 0xffcb8006140e7981 */ /* 0x000ea2000c1e1b00 */
[----:B------:R-:W0:Y:S01]  /*09c0*/  MUFU.RCP64H R7, R9 ;  /* 0x0000000900077308 */ /* 0x000e220000001800 */
[----:B------:R-:W-:Y:S01]  /*09d0*/  MOV R6, 0x1 ;  /* 0x0000000100067802 */ /* 0x000fe20000000f00 */
[----:B------:R-:W-:Y:S01]  /*09e0*/  BSSY.RECONVERGENT B1, `(.L_x_49) ;  /* 0x0000012000017945 */ /* 0x000fe20003800200 */
[----:B------:R1:W-:Y:S04]  /*09f0*/  STG.E.64 desc[UR6][R20.64+-0x3c00], R4 ;  /* 0xffc4000414007986 */ /* 0x0003e8000c101b06 */
        /* <DEDUP_REMOVED lines=11> */
[----:B-1----:R-:W-:Y:S05]  /*0ab0*/  @P0 BRA P2, `(.L_x_50) ;  /* 0x0000000000100947 */ /* 0x002fea0001000000 */
[----:B------:R-:W-:Y:S01]  /*0ac0*/  IMAD.MOV.U32 R12, RZ, RZ, R8 ;  /* 0x000000ffff0c7224 */ /* 0x000fe200078e0008 */
[----:B------:R-:W-:Y:S01]  /*0ad0*/  MOV R2, 0xb00 ;  /* 0x00000b0000027802 */ /* 0x000fe20000000f00 */
[----:B------:R-:W-:-:S07]  /*0ae0*/  IMAD.MOV.U32 R13, RZ, RZ, R9 ;  /* 0x000000ffff0d7224 */ /* 0x000fce00078e0009 */
[----:B------:R-:W-:Y:S05]  /*0af0*/  CALL.REL.NOINC `($__internal_1_$__cuda_sm20_div_rn_f64_full) ;  /* 0x0000002800447944 */ /* 0x000fea0003c00000 */
.L_x_50:
[----:B------:R-:W-:Y:S05]  /*0b00*/  BSYNC.RECONVERGENT B1 ;  /* 0x0000000000017941 */ /* 0x000fea0003800200 */
.L_x_49:
[----:B------:R-:W2:Y:S01]  /*0b10*/  LDG.E.64 R14, desc[UR6][R20.64+-0x2d00] ;  /* 0xffd30006140e7981 */ /* 0x000ea2000c1e1b00 */
[----:B------:R-:W0:Y:S01]  /*0b20*/  MUFU.RCP64H R5, R9 ;  /* 0x0000000900057308 */ /* 0x000e220000001800 */
[----:B------:R-:W-:Y:S01]  /*0b30*/  IMAD.MOV.U32 R4, RZ, RZ, 0x1 ;  /* 0x00000001ff047424 */ /* 0x000fe200078e00ff */
        /* <DEDUP_REMOVED lines=18> */
[----:B------:R-:W-:Y:S01]  /*0c60*/  MOV R4, R6 ;  /* 0x0000000600047202 */ /* 0x000fe20000000f00 */
[----:B------:R-:W-:-:S07]  /*0c70*/  IMAD.MOV.U32 R5, RZ, RZ, R7 ;  /* 0x000000ffff057224 */ /* 0x000fce00078e0007 */
.L_x_52:
[----:B------:R-:W-:Y:S05]  /*0c80*/  BSYNC.RECONVERGENT B1 ;  /* 0x0000000000017941 */ /* 0x000fea0003800200 */
.L_x_51:
        /* <DEDUP_REMOVED lines=21> */
.L_x_54:
[----:B------:R-:W-:Y:S05]  /*0de0*/  BSYNC.RECONVERGENT B1 ;  /* 0x0000000000017941 */ /* 0x000fea0003800200 */
.L_x_53:
        /* <DEDUP_REMOVED lines=17> */
[----:B------:R-:W-:Y:S01]  /*0f00*/  MOV R12, R8 ;  /* 0x00000008000c7202 */ /* 0x000fe20000000f00 */
[----:B------:R-:W-:Y:S01]  /*0f10*/  IMAD.MOV.U32 R13, RZ, RZ, R9 ;  /* 0x000000ffff0d7224 */ /* 0x000fe200078e0009 */
[----:B------:R-:W-:-:S07]  /*0f20*/  MOV R2, 0xf40 ;  /* 0x00000f4000027802 */ /* 0x000fce0000000f00 */
[----:B------:R-:W-:Y:S05]  /*0f30*/  CALL.REL.NOINC `($__internal_1_$__cuda_sm20_div_rn_f64_full) ;  /* 0x0000002400347944 */ /* 0x000fea0003c00000 */
[----:B------:R-:W-:Y:S02]  /*0f40*/  IMAD.MOV.U32 R4, RZ, RZ, R6 ;  /* 0x000000ffff047224 */ /* 0x000fe400078e0006 */
[----:B------:R-:W-:-:S07]  /*0f50*/  IMAD.MOV.U32 R5, RZ, RZ, R7 ;  /* 0x000000ffff057224 */ /* 0x000fce00078e0007 */
.L_x_56:
[----:B------:R-:W-:Y:S05]  /*0f60*/  BSYNC.RECONVERGENT B1 ;  /* 0x0000000000017941 */ /* 0x000fea0003800200 */
.L_x_55:
        /* <DEDUP_REMOVED lines=18> */
[----:B------:R-:W-:Y:S02]  /*1090*/  MOV R13, R9 ;  /* 0x00000009000d7202 */ /* 0x000fe40000000f00 */
[----:B------:R-:W-:-:S07]  /*10a0*/  MOV R2, 0x10c0 ;  /* 0x000010c000027802 */ /* 0x000fce0000000f00 */
[----:B------:R-:W-:Y:S05]  /*10b0*/  CALL.REL.NOINC `($__internal_1_$__cuda_sm20_div_rn_f64_full) ;  /* 0x0000002000d47944 */ /* 0x000fea0003c00000 */
.L_x_58:
[----:B------:R-:W-:Y:S05]  /*10c0*/  BSYNC.RECONVERGENT B1 ;  /* 0x0000000000017941 */ /* 0x000fea0003800200 */
.L_x_57:
        /* <DEDUP_REMOVED lines=21> */
[----:B------:R-:W-:Y:S02]  /*1220*/  IMAD.MOV.U32 R4, RZ, RZ, R6 ;  /* 0x000000ffff047224 */ /* 0x000fe400078e0006 */
[----:B------:R-:W-:-:S07]  /*1230*/  IMAD.MOV.U32 R5, RZ, RZ, R7 ;  /* 0x000000ffff057224 */ /* 0x000fce00078e0007 */
.L_x_60:
[----:B------:R-:W-:Y:S05]  /*1240*/  BSYNC.RECONVERGENT B1 ;  /* 0x0000000000017941 */ /* 0x000fea0003800200 */
.L_x_59:
        /* <DEDUP_REMOVED lines=21> */
.L_x_62:
[----:B------:R-:W-:Y:S05]  /*13a0*/  BSYNC.RECONVERGENT B1 ;  /* 0x0000000000017941 */ /* 0x000fea0003800200 */
.L_x_61:
        /* <DEDUP_REMOVED lines=23> */
.L_x_64:
[----:B------:R-:W-:Y:S05]  /*1520*/  BSYNC.RECONVERGENT B1 ;  /* 0x0000000000017941 */ /* 0x000fea0003800200 */
.L_x_63:
        /* <DEDUP_REMOVED lines=21> */
.L_x_66:
[----:B------:R-:W-:Y:S05]  /*1680*/  BSYNC.RECONVERGENT B1 ;  /* 0x0000000000017941 */ /* 0x000fea0003800200 */
.L_x_65:
        /* <DEDUP_REMOVED lines=23> */
.L_x_68:
[----:B------:R-:W-:Y:S05]  /*1800*/  BSYNC.RECONVERGENT B1 ;  /* 0x0000000000017941 */ /* 0x000fea0003800200 */
.L_x_67:
        /* <DEDUP_REMOVED lines=21> */
.L_x_70:
[----:B------:R-:W-:Y:S05]  /*1960*/  BSYNC.RECONVERGENT B1 ;  /* 0x0000000000017941 */ /* 0x000fea0003800200 */
.L_x_69:
        /* <DEDUP_REMOVED lines=21> */
[----:B------:R-:W-:Y:S01]  /*1ac0*/  IMAD.MOV.U32 R4, RZ, RZ, R6 ;  /* 0x000000ffff047224 */ /* 0x000fe200078e0006 */
[----:B------:R-:W-:-:S07]  /*1ad0*/  MOV R5, R7 ;  /* 0x0000000700057202 */ /* 0x000fce0000000f00 */
.L_x_72:
[----:B------:R-:W-:Y:S05]  /*1ae0*/  BSYNC.RECONVERGENT B1 ;  /* 0x0000000000017941 */ /* 0x000fea0003800200 */
.L_x_71:
        /* <DEDUP_REMOVED lines=21> */
.L_x_74:
[----:B------:R-:W-:Y:S05]  /*1c40*/  BSYNC.RECONVERGENT B1 ;  /* 0x0000000000017941 */ /* 0x000fea0003800200 */
.L_x_73:
        /* <DEDUP_REMOVED lines=23> */
.L_x_76:
[----:B------:R-:W-:Y:S05]  /*1dc0*/  BSYNC.RECONVERGENT B1 ;  /* 0x0000000000017941 */ /* 0x000fea0003800200 */
.L_x_75:
        /* <DEDUP_REMOVED lines=21> */
.L_x_78:
[----:B------:R-:W-:Y:S05]  /*1f20*/  BSYNC.RECONVERGENT B1 ;  /* 0x0000000000017941 */ /* 0x000fea0003800200 */
.L_x_77:
[----:B------:R0:W-:Y:S01]  /*1f30*/  STG.E.64 desc[UR6][R20.64+0x3480], R6 ;  /* 0x0034800614007986 */ /* 0x0001e2000c101b06 */
[----:B------:R-:W-:Y:S01]  /*1f40*/  VIADD R24, R24, 0xf00 ;  /* 0x00000f0018187836 */ /* 0x000fe20000000000 */
[----:B------:R-:W-:Y:S06]  /*1f50*/  @P1 BRA `(.L_x_79) ;  /* 0xffffffe800241947 */ /* 0x000fec000383ffff */
.L_x_46:
[----:B------:R-:W-:-:S13]  /*1f60*/  ISETP.NE.AND P0, PT, R23, RZ, PT ;  /* 0x000000ff1700720c */ /* 0x000fda0003f05270 */
[----:B------:R-:W-:Y:S05]  /*1f70*/  @!P0 EXIT ;  /* 0x000000000000894d */ /* 0x000fea0003800000 */
[----:B------:R-:W1:Y:S01]  /*1f80*/  LDCU UR4, c[0x0][0x380] ;  /* 0x00007000ff0477ac */ /* 0x000e620008000800 */
[----:B------:R-:W-:Y:S01]  /*1f90*/  ISETP.GE.U32.AND P0, PT, R23, 0x8, PT ;  /* 0x000000081700780c */ /* 0x000fe20003f06070 */
[----:B-1----:R-:W-:-:S12]  /*1fa0*/  ULOP3.LUT UR4, UR4, 0x7, URZ, 0xc0, !UPT ;  /* 0x0000000704047892 */ /* 0x002fd8000f8ec0ff */
[----:B------:R-:W-:Y:S05]  /*1fb0*/  @!P0 BRA `(.L_x_80) ;  /* 0x0000000800f08947 */ /* 0x000fea0003800000 */
[----:B0-----:R-:W0:Y:S01]  /*1fc0*/  LDC.64 R20, c[0x0][0x388] ;  /* 0x0000e200ff147b82 */ /* 0x001e220000000a00 */
[----:B------:R-:W-:-:S04]  /*1fd0*/  IMAD R5, R3, 0xf0, R0 ;  /* 0x000000f003057824 */ /* 0x000fc800078e0200 */
[----:B0-----:R-:W-:-:S05]  /*1fe0*/  IMAD.WIDE R20, R5, 0x8, R20 ;  /* 0x0000000805147825 */ /* 0x001fca00078e0214 */
[----:B------:R-:W2:Y:S01]  /*1ff0*/  LDG.E.64 R14, desc[UR6][R20.64] ;  /* 0x00000006140e7981 */ /* 0x000ea2000c1e1b00 */
[----:B------:R-:W0:Y:S01]  /*2000*/  MUFU.RCP64H R5, R9 ;  /* 0x0000000900057308 */ /* 0x000e220000001800 */
[----:B------:R-:W-:Y:S01]  /*2010*/  IMAD.MOV.U32 R4, RZ, RZ, 0x1 ;  /* 0x00000001ff047424 */ /* 0x000fe200078e00ff */
[----:B------:R-:W-:Y:S05]  /*2020*/  BSSY.RECONVERGENT B1, `(.L_x_81) ;  /* 0x0000013000017945 */ /* 0x000fea0003800200 */
        /* <DEDUP_REMOVED lines=13> */
[----:B------:R-:W-:Y:S02]  /*2100*/  MOV R13, R9 ;  /* 0x00000009000d7202 */ /* 0x000fe40000000f00 */
[----:B------:R-:W-:-:S07]  /*2110*/  MOV R2, 0x2130 ;  /* 0x0000213000027802 */ /* 0x000fce0000000f00 */
[----:B------:R-:W-:Y:S05]  /*2120*/  CALL.REL.NOINC `($__internal_1_$__cuda_sm20_div_rn_f64_full) ;  /* 0x0000001000b87944 */ /* 0x000fea0003c00000 */
[----:B------:R-:W-:Y:S02]  /*2130*/  IMAD.MOV.U32 R4, RZ, RZ, R6 ;  /* 0x000000ffff047224 */ /* 0x000fe400078e0006 */
[----:B------:R-:W-:-:S07]  /*2140*/  IMAD.MOV.U32 R5, RZ, RZ, R7 ;  /* 0x000000ffff057224 */ /* 0x000fce00078e0007 */
.L_x_82:
[----:B------:R-:W-:Y:S05]  /*2150*/  BSYNC.RECONVERGENT B1 ;  /* 0x0000000000017941 */ /* 0x000fea0003800200 */
.L_x_81:
        /* <DEDUP_REMOVED lines=21> */
.L_x_84:
[----:B------:R-:W-:Y:S05]  /*22b0*/  BSYNC.RECONVERGENT B1 ;  /* 0x0000000000017941 */ /* 0x000fea0003800200 */
.L_x_83:
        /* <DEDUP_REMOVED lines=23> */
.L_x_86:
[----:B------:R-:W-:Y:S05]  /*2430*/  BSYNC.RECONVERGENT B1 ;  /* 0x0000000000017941 */ /* 0x000fea0003800200 */
.L_x_85:
        /* <DEDUP_REMOVED lines=21> */
.L_x_88:
[----:B------:R-:W-:Y:S05]  /*2590*/  BSYNC.RECONVERGENT B1 ;  /* 0x0000000000017941 */ /* 0x000fea0003800200 */
.L_x_87:
        /* <DEDUP_REMOVED lines=23> */
.L_x_90:
[----:B------:R-:W-:Y:S05]  /*2710*/  BSYNC.RECONVERGENT B1 ;  /* 0x0000000000017941 */ /* 0x000fea0003800200 */
.L_x_89:
        /* <DEDUP_REMOVED lines=21> */
.L_x_92:
[----:B------:R-:W-:Y:S05]  /*2870*/  BSYNC.RECONVERGENT B1 ;  /* 0x0000000000017941 */ /* 0x000fea0003800200 */
.L_x_91:
        /* <DEDUP_REMOVED lines=23> */
.L_x_94:
[----:B------:R-:W-:Y:S05]  /*29f0*/  BSYNC.RECONVERGENT B1 ;  /* 0x0000000000017941 */ /* 0x000fea0003800200 */
.L_x_93:
        /* <DEDUP_REMOVED lines=21> */
.L_x_96:
[----:B------:R-:W-:Y:S05]  /*2b50*/  BSYNC.RECONVERGENT B1 ;  /* 0x0000000000017941 */ /* 0x000fea0003800200 */
.L_x_95:
[----:B------:R1:W-:Y:S01]  /*2b60*/  STG.E.64 desc[UR6][R20.64+0x3480], R6 ;  /* 0x0034800614007986 */ /* 0x0003e2000c101b06 */
[----:B------:R-:W-:-:S07]  /*2b70*/  IADD3 R3, PT, PT, R3, 0x8, RZ ;  /* 0x0000000803037810 */ /* 0x000fce0007ffe0ff */
.L_x_80:
[----:B------:R-:W-:-:S13]  /*2b80*/  ISETP.NE.AND P0, PT, RZ, UR4, PT ;  /* 0x00000004ff007c0c */ /* 0x000fda000bf05270 */
[----:B------:R-:W-:Y:S05]  /*2b90*/  @!P0 EXIT ;  /* 0x000000000000894d */ /* 0x000fea0003800000 */
[----:B------:R-:W2:Y:S01]  /*2ba0*/  LDCU UR5, c[0x0][0x380] ;  /* 0x00007000ff0577ac */ /* 0x000ea20008000800 */
[----:B------:R-:W-:Y:S02]  /*2bb0*/  UISETP.GE.U32.AND UP0, UPT, UR4, 0x4, UPT ;  /* 0x000000040400788c */ /* 0x000fe4000bf06070 */
[----:B--2---:R-:W-:-:S07]  /*2bc0*/  ULOP3.LUT UR5, UR5, 0x3, URZ, 0xc0, !UPT ;  /* 0x0000000305057892 */ /* 0x004fce000f8ec0ff */
[----:B------:R-:W-:Y:S05]  /*2bd0*/  BRA.U !UP0, `(.L_x_97) ;  /* 0x0000000508807547 */ /* 0x000fea000b800000 */
[----:B01----:R-:W0:Y:S01]  /*2be0*/  LDC.64 R20, c[0x0][0x388] ;  /* 0x0000e200ff147b82 */ /* 0x003e220000000a00 */
        /* <DEDUP_REMOVED lines=22> */
[----:B------:R-:W-:Y:S01]  /*2d50*/  IMAD.MOV.U32 R4, RZ, RZ, R6 ;  /* 0x000000ffff047224 */ /* 0x000fe200078e0006 */
[----:B------:R-:W-:-:S07]  /*2d60*/  MOV R5, R7 ;  /* 0x0000000700057202 */ /* 0x000fce0000000f00 */
.L_x_99:
[----:B------:R-:W-:Y:S05]  /*2d70*/  BSYNC.RECONVERGENT B1 ;  /* 0x0000000000017941 */ /* 0x000fea0003800200 */
.L_x_98:
        /* <DEDUP_REMOVED lines=21> */
.L_x_101:
[----:B------:R-:W-:Y:S05]  /*2ed0*/  BSYNC.RECONVERGENT B1 ;  /* 0x0000000000017941 */ /* 0x000fea0003800200 */
.L_x_100:
        /* <DEDUP_REMOVED lines=23> */
.L_x_103:
[----:B------:R-:W-:Y:S05]  /*3050*/  BSYNC.RECONVERGENT B1 ;  /* 0x0000000000017941 */ /* 0x000fea0003800200 */
.L_x_102:
        /* <DEDUP_REMOVED lines=21> */
.L_x_105:
[----:B------:R-:W-:Y:S05]  /*31b0*/  BSYNC.RECONVERGENT B1 ;  /* 0x0000000000017941 */ /* 0x000fea0003800200 */
.L_x_104:
[----:B------:R2:W-:Y:S01]  /*31c0*/  STG.E.64 desc[UR6][R20.64+0x1680], R6 ;  /* 0x0016800614007986 */ /* 0x0005e2000c101b06 */
[----:B------:R-:W-:-:S07]  /*31d0*/  VIADD R3, R3, 0x4 ;  /* 0x0000000403037836 */ /* 0x000fce0000000000 */
.L_x_97:
[----:B------:R-:W-:-:S13]  /*31e0*/  ISETP.NE.AND P0, PT, RZ, UR5, PT ;  /* 0x00000005ff007c0c */ /* 0x000fda000bf05270 */
[----:B------:R-:W-:Y:S05]  /*31f0*/  @!P0 EXIT ;  /* 0x000000000000894d */ /* 0x000fea0003800000 */
[----:B012---:R-:W0:Y:S01]  /*3200*/  LDC.64 R20, c[0x0][0x388] ;  /* 0x0000e200ff147b82 */ /* 0x007e220000000a00 */
[----:B------:R-:W-:Y:S01]  /*3210*/  IMAD R3, R3, 0xf0, R0 ;  /* 0x000000f003037824 */ /* 0x000fe200078e0200 */
[----:B------:R-:W-:-:S12]  /*3220*/  UIADD3 UR4, UPT, UPT, -UR5, URZ, URZ ;  /* 0x000000ff05047290 */ /* 0x000fd8000fffe1ff */
.L_x_108:
[----:B01----:R-:W-:-:S05]  /*3230*/  IMAD.WIDE R24, R3, 0x8, R20 ;  /* 0x0000000803187825 */ /* 0x003fca00078e0214 */
[----:B------:R-:W2:Y:S01]  /*3240*/  LDG.E.64 R14, desc[UR6][R24.64] ;  /* 0x00000006180e7981 */ /* 0x000ea2000c1e1b00 */
[----:B------:R-:W0:Y:S01]  /*3250*/  MUFU.RCP64H R5, R9 ;  /* 0x0000000900057308 */ /* 0x000e220000001800 */
[----:B------:R-:W-:Y:S01]  /*3260*/  IMAD.MOV.U32 R4, RZ, RZ, 0x1 ;  /* 0x00000001ff047424 */ /* 0x000fe200078e00ff */
[----:B------:R-:W-:Y:S01]  /*3270*/  UIADD3 UR4, UPT, UPT, UR4, 0x1, URZ ;  /* 0x0000000104047890 */ /* 0x000fe2000fffe0ff */
[----:B------:R-:W-:Y:S03]  /*3280*/  BSSY.RECONVERGENT B1, `(.L_x_106) ;  /* 0x0000014000017945 */ /* 0x000fe60003800200 */
[----:B------:R-:W-:Y:S01]  /*3290*/  UISETP.NE.AND UP0, UPT, UR4, URZ, UPT ;  /* 0x000000ff0400728c */ /* 0x000fe2000bf05270 */
        /* <DEDUP_REMOVED lines=18> */
.L_x_107:
[----:B------:R-:W-:Y:S05]  /*33c0*/  BSYNC.RECONVERGENT B1 ;  /* 0x0000000000017941 */ /* 0x000fea0003800200 */
.L_x_106:
[----:B------:R1:W-:Y:S01]  /*33d0*/  STG.E.64 desc[UR6][R24.64], R4 ;  /* 0x0000000418007986 */ /* 0x0003e2000c101b06 */
[----:B------:R-:W-:Y:S01]  /*33e0*/  VIADD R3, R3, 0xf0 ;  /* 0x000000f003037836 */ /* 0x000fe20000000000 */
[----:B------:R-:W-:Y:S06]  /*33f0*/  BRA.U UP0, `(.L_x_108) ;  /* 0xfffffffd008c7547 */ /* 0x000fec000b83ffff */
[----:B------:R-:W-:Y:S05]  /*3400*/  EXIT ;  /* 0x000000000000794d */ /* 0x000fea0003800000 */
        .weak           $__internal_1_$__cuda_sm20_div_rn_f64_full
        .type           $__internal_1_$__cuda_sm20_div_rn_f64_full,@function
        .size           $__internal_1_$__cuda_sm20_div_rn_f64_full,(.L_x_254 - $__internal_1_$__cuda_sm20_div_rn_f64_full)
$__internal_1_$__cuda_sm20_div_rn_f64_full:
[C---:B------:R-:W-:Y:S01]  /*3410*/  FSETP.GEU.AND P0, PT, |R13|.reuse, 1.469367938527859385e-39, PT ;  /* 0x001000000d00780b */ /* 0x040fe20003f0e200 */
[----:B------:R-:W-:Y:S01]  /*3420*/  BSSY.RECONVERGENT B0, `(.L_x_109) ;  /* 0x0000056000007945 */ /* 0x000fe20003800200 */
[----:B------:R-:W-:Y:S02]  /*3430*/  LOP3.LUT R10, R13, 0x800fffff, RZ, 0xc0, !PT ;  /* 0x800fffff0d0a7812 */ /* 0x000fe400078ec0ff */
[C---:B------:R-:W-:Y:S02]  /*3440*/  FSETP.GEU.AND P3, PT, |R15|.reuse, 1.469367938527859385e-39, PT ;  /* 0x001000000f00780b */ /* 0x040fe40003f6e200 */
[----:B------:R-:W-:Y:S01]  /*3450*/  LOP3.LUT R11, R10, 0x3ff00000, RZ, 0xfc, !PT ;  /* 0x3ff000000a0b7812 */ /* 0x000fe200078efcff */
[----:B------:R-:W-:Y:S01]  /*3460*/  IMAD.MOV.U32 R10, RZ, RZ, R12 ;  /* 0x000000ffff0a7224 */ /* 0x000fe200078e000c */
[----:B------:R-:W-:Y:S02]  /*3470*/  MOV R16, 0x1 ;  /* 0x0000000100107802 */ /* 0x000fe40000000f00 */
[----:B------:R-:W-:-:S02]  /*3480*/  LOP3.LUT R4, R15, 0x7ff00000, RZ, 0xc0, !PT ;  /* 0x7ff000000f047812 */ /* 0x000fc400078ec0ff */
[----:B------:R-:W-:Y:S01]  /*3490*/  LOP3.LUT R7, R13, 0x7ff00000, RZ, 0xc0, !PT ;  /* 0x7ff000000d077812 */ /* 0x000fe200078ec0ff */
[----:B------:R-:W-:-:S03]  /*34a0*/  @!P0 DMUL R10, R12, 8.98846567431157953865e+307 ;  /* 0x7fe000000c0a8828 */ /* 0x000fc60000000000 */
[C---:B------:R-:W-:Y:S01]  /*34b0*/  ISETP.GE.U32.AND P2, PT, R4.reuse, R7, PT ;  /* 0x000000070400720c */ /* 0x040fe20003f46070 */
[----:B------:R-:W-:Y:S01]  /*34c0*/  @!P3 IMAD.MOV.U32 R26, RZ, RZ, RZ ;  /* 0x000000ffff1ab224 */ /* 0x000fe200078e00ff */
[----:B------:R-:W-:Y:S01]  /*34d0*/  @!P3 LOP3.LUT R5, R13, 0x7ff00000, RZ, 0xc0, !PT ;  /* 0x7ff000000d05b812 */ /* 0x000fe200078ec0ff */
[----:B------:R-:W0:Y:S03]  /*34e0*/  MUFU.RCP64H R17, R11 ;  /* 0x0000000b00117308 */ /* 0x000e260000001800 */
[----:B------:R-:W-:Y:S01]  /*34f0*/  @!P3 ISETP.GE.U32.AND P4, PT, R4, R5, PT ;  /* 0x000000050400b20c */ /* 0x000fe20003f86070 */
[----:B------:R-:W-:Y:S01]  /*3500*/  IMAD.MOV.U32 R5, RZ, RZ, 0x1ca00000 ;  /* 0x1ca00000ff057424 */ /* 0x000fe200078e00ff */
[----:B------:R-:W-:-:S04]  /*3510*/  @!P0 LOP3.LUT R7, R11, 0x7ff00000, RZ, 0xc0, !PT ;  /* 0x7ff000000b078812 */ /* 0x000fc800078ec0ff */
[----:B------:R-:W-:-:S04]  /*3520*/  @!P3 SEL R27, R5, 0x63400000, !P4 ;  /* 0x63400000051bb807 */ /* 0x000fc80006000000 */
[----:B------:R-:W-:Y:S01]  /*3530*/  @!P3 LOP3.LUT R6, R27, 0x80000000, R15, 0xf8, !PT ;  /* 0x800000001b06b812 */ /* 0x000fe200078ef80f */
[----:B0-----:R-:W-:-:S03]  /*3540*/  DFMA R18, R16, -R10, 1 ;  /* 0x3ff000001012742b */ /* 0x001fc6000000080a */
[----:B------:R-:W-:Y:S01]  /*3550*/  @!P3 LOP3.LUT R27, R6, 0x100000, RZ, 0xfc, !PT ;  /* 0x00100000061bb812 */ /* 0x000fe200078efcff */
[----:B------:R-:W-:-:S04]  /*3560*/  IMAD.MOV.U32 R6, RZ, RZ, R4 ;  /* 0x000000ffff067224 */ /* 0x000fc800078e0004 */
        /* <DEDUP_REMOVED lines=11> */
[----:B------:R-:W-:Y:S01]  /*3620*/  ISETP.GT.U32.AND P0, PT, R22, 0x7feffffe, PT ;  /* 0x7feffffe1600780c */ /* 0x000fe20003f04070 */
[----:B------:R-:W-:Y:S02]  /*3630*/  VIADD R22, R7, 0xffffffff ;  /* 0xffffffff07167836 */ /* 0x000fe40000000000 */
[----:B------:R-:W-:-:S03]  /*3640*/  DFMA R18, R26, -R10, R16 ;  /* 0x8000000a1a12722b */ /* 0x000fc60000000010 */
[----:B------:R-:W-:-:S05]  /*3650*/  ISETP.GT.U32.OR P0, PT, R22, 0x7feffffe, P0 ;  /* 0x7feffffe1600780c */ /* 0x000fca0000704470 */
[----:B------:R-:W-:-:S08]  /*3660*/  DFMA R18, R28, R18, R26 ;  /* 0x000000121c12722b */ /* 0x000fd0000000001a */
        /* <DEDUP_REMOVED lines=12> */
[----:B------:R-:W-:-:S06]  /*3730*/  DFMA R10, R18, -R10, R16 ;  /* 0x8000000a120a722b */ /* 0x000fcc0000000010 */
[----:B------:R-:W-:-:S04]  /*3740*/  MOV R10, RZ ;  /* 0x000000ff000a7202 */ /* 0x000fc80000000f00 */
[C---:B------:R-:W-:Y:S02]  /*3750*/  FSETP.NEU.AND P0, PT, R11.reuse, RZ, PT ;  /* 0x000000ff0b00720b */ /* 0x040fe40003f0d000 */
[----:B------:R-:W-:-:S04]  /*3760*/  LOP3.LUT R13, R11, 0x80000000, R13, 0x48, !PT ;  /* 0x800000000b0d7812 */ /* 0x000fc800078e480d */
[----:B------:R-:W-:-:S07]  /*3770*/  LOP3.LUT R11, R13, R7, RZ, 0xfc, !PT ;  /* 0x000000070d0b7212 */ /* 0x000fce00078efcff */
[----:B------:R-:W-:Y:S05]  /*3780*/  @!P0 BRA `(.L_x_111) ;  /* 0x00000000007c8947 */ /* 0x000fea0003800000 */
[----:B------:R-:W-:Y:S01]  /*3790*/  IMAD.MOV R7, RZ, RZ, -R4 ;  /* 0x000000ffff077224 */ /* 0x000fe200078e0a04 */
[----:B------:R-:W-:Y:S01]  /*37a0*/  DMUL.RP R10, R18, R10 ;  /* 0x0000000a120a7228 */ /* 0x000fe20000008000 */
[----:B------:R-:W-:Y:S01]  /*37b0*/  IMAD.MOV.U32 R6, RZ, RZ, RZ ;  /* 0x000000ffff067224 */ /* 0x000fe200078e00ff */
[----:B------:R-:W-:-:S05]  /*37c0*/  IADD3 R5, PT, PT, -R4, -0x43300000, RZ ;  /* 0xbcd0000004057810 */ /* 0x000fca0007ffe1ff */
[----:B------:R-:W-:-:S03]  /*37d0*/  DFMA R6, R26, -R6, R18 ;  /* 0x800000061a06722b */ /* 0x000fc60000000012 */
[----:B------:R-:W-:-:S07]  /*37e0*/  LOP3.LUT R13, R11, R13, RZ, 0x3c, !PT ;  /* 0x0000000d0b0d7212 */ /* 0x000fce00078e3cff */
[----:B------:R-:W-:-:S04]  /*37f0*/  FSETP.NEU.AND P0, PT, |R7|, R5, PT ;  /* 0x000000050700720b */ /* 0x000fc80003f0d200 */
[----:B------:R-:W-:Y:S02]  /*3800*/  FSEL R26, R10, R26, !P0 ;  /* 0x0000001a0a1a7208 */ /* 0x000fe40004000000 */
[----:B------:R-:W-:Y:S01]  /*3810*/  FSEL R27, R13, R27, !P0 ;  /* 0x0000001b0d1b7208 */ /* 0x000fe20004000000 */
[----:B------:R-:W-:Y:S06]  /*3820*/  BRA `(.L_x_111) ;  /* 0x0000000000547947 */ /* 0x000fec0003800000 */
.L_x_110:
        /* <DEDUP_REMOVED lines=16> */
.L_x_113:
[----:B------:R-:W-:Y:S01]  /*3930*/  LOP3.LUT R27, R13, 0x80000, RZ, 0xfc, !PT ;  /* 0x000800000d1b7812 */ /* 0x000fe200078efcff */
[----:B------:R-:W-:Y:S01]  /*3940*/  IMAD.MOV.U32 R26, RZ, RZ, R12 ;  /* 0x000000ffff1a7224 */ /* 0x000fe200078e000c */
[----:B------:R-:W-:Y:S06]  /*3950*/  BRA `(.L_x_111) ;  /* 0x0000000000087947 */ /* 0x000fec0003800000 */
.L_x_112:
[----:B------:R-:W-:Y:S01]  /*3960*/  LOP3.LUT R27, R15, 0x80000, RZ, 0xfc, !PT ;  /* 0x000800000f1b7812 */ /* 0x000fe200078efcff */
[----:B------:R-:W-:-:S07]  /*3970*/  IMAD.MOV.U32 R26, RZ, RZ, R14 ;  /* 0x000000ffff1a7224 */ /* 0x000fce00078e000e */
.L_x_111:
[----:B------:R-:W-:Y:S05]  /*3980*/  BSYNC.RECONVERGENT B0 ;  /* 0x0000000000007941 */ /* 0x000fea0003800200 */
.L_x_109:
[----:B------:R-:W-:Y:S01]  /*3990*/  IMAD.MOV.U32 R4, RZ, RZ, R2 ;  /* 0x000000ffff047224 */ /* 0x000fe200078e0002 */
[----:B------:R-:W-:Y:S01]  /*39a0*/  MOV R6, R26 ;  /* 0x0000001a00067202 */ /* 0x000fe20000000f00 */
[----:B------:R-:W-:Y:S02]  /*39b0*/  IMAD.MOV.U32 R5, RZ, RZ, 0x0 ;  /* 0x00000000ff057424 */ /* 0x000fe400078e00ff */
[----:B------:R-:W-:Y:S02]  /*39c0*/  IMAD.MOV.U32 R7, RZ, RZ, R27 ;  /* 0x000000ffff077224 */ /* 0x000fe400078e001b */
[----:B------:R-:W-:Y:S05]  /*39d0*/  RET.REL.NODEC R4 `(_Z17update_phi_kerneliPd) ;  /* 0xffffffc404887950 */ /* 0x000fea0003c3ffff */
.L_x_114:
        /* <DEDUP_REMOVED lines=10> */
.L_x_254:


//--------------------- .text._Z19update_theta_kerneliPiPd --------------------------
	.section	.text._Z19update_theta_kerneliPiPd,"ax",@progbits
	.align	128
        .global         _Z19update_theta_kerneliPiPd
        .type           _Z19update_theta_kerneliPiPd,@function
        .size           _Z19update_theta_kerneliPiPd,(.L_x_255 - _Z19update_theta_kerneliPiPd)
        .other          _Z19update_theta_kerneliPiPd,@"STO_CUDA_ENTRY STV_DEFAULT"
_Z19update_theta_kerneliPiPd:
.text._Z19update_theta_kerneliPiPd:
        /* <DEDUP_REMOVED lines=8> */
[----:B------:R-:W0:Y:S01]  /*0080*/  LDC.64 R4, c[0x0][0x388] ;  /* 0x0000e200ff047b82 */ /* 0x000e220000000a00 */
[----:B------:R-:W1:Y:S01]  /*0090*/  LDCU.64 UR6, c[0x0][0x390] ;  /* 0x00007200ff0677ac */ /* 0x000e620008000a00 */
[----:B------:R-:W-:Y:S01]  /*00a0*/  IMAD R0, R3, 0xf0, RZ ;  /* 0x000000f003007824 */ /* 0x000fe200078e02ff */
[----:B------:R-:W2:Y:S01]  /*00b0*/  LDCU.64 UR8, c[0x0][0x358] ;  /* 0x00006b00ff0877ac */ /* 0x000ea20008000a00 */
[----:B------:R-:W-:Y:S01]  /*00c0*/  UMOV UR4, URZ ;  /* 0x000000ff00047c82 */ /* 0x000fe20008000000 */
[----:B-1----:R-:W-:-:S04]  /*00d0*/  UIADD3 UR5, UP0, UPT, UR6, 0x40, URZ ;  /* 0x0000004006057890 */ /* 0x002fc8000ff1e0ff */
[----:B------:R-:W-:Y:S01]  /*00e0*/  UIADD3.X UR6, UPT, UPT, URZ, UR7, URZ, UP0, !UPT ;  /* 0x00000007ff067290 */ /* 0x000fe200087fe4ff */
[----:B0-2---:R-:W-:-:S11]  /*00f0*/  IMAD.WIDE R4, R3, 0x4, R4 ;  /* 0x0000000403047825 */ /* 0x005fd600078e0204 */
.L_x_147:
[----:B------:R-:W2:Y:S01]  /*0100*/  LDG.E R8, desc[UR8][R4.64] ;  /* 0x0000000804087981 */ /* 0x000ea2000c1e1900 */
[----:B0-----:R-:W-:Y:S02]  /*0110*/  IMAD.U32 R6, RZ, RZ, UR5 ;  /* 0x00000005ff067e24 */ /* 0x001fe4000f8e00ff */
[----:B------:R-:W-:Y:S02]  /*0120*/  IMAD.U32 R7, RZ, RZ, UR6 ;  /* 0x00000006ff077e24 */ /* 0x000fe4000f8e00ff */
[----:B------:R-:W-:-:S05]  /*0130*/  IMAD.WIDE R6, R0, 0x8, R6 ;  /* 0x0000000800067825 */ /* 0x000fca00078e0206 */
[----:B------:R-:W3:Y:S01]  /*0140*/  LDG.E.64 R10, desc[UR8][R6.64+-0x40] ;  /* 0xffffc008060a7981 */ /* 0x000ee2000c1e1b00 */
[----:B------:R-:W-:Y:S01]  /*0150*/  IMAD.MOV.U32 R2, RZ, RZ, 0x1 ;  /* 0x00000001ff027424 */ /* 0x000fe200078e00ff */
[----:B------:R-:W-:Y:S01]  /*0160*/  UIADD3 UR4, UPT, UPT, UR4, 0x10, URZ ;  /* 0x0000001004047890 */ /* 0x000fe2000fffe0ff */
[----:B------:R-:W-:Y:S03]  /*0170*/  BSSY.RECONVERGENT B1, `(.L_x_115) ;  /* 0x0000013000017945 */ /* 0x000fe60003800200 */
[----:B------:R-:W-:Y:S01]  /*0180*/  UISETP.NE.AND UP0, UPT, UR4, 0xf0, UPT ;  /* 0x000000f00400788c */ /* 0x000fe2000bf05270 */
[----:B--2---:R-:W0:Y:S01]  /*0190*/  I2F.F64 R8, R8 ;  /* 0x0000000800087312 */ /* 0x004e220000201c00 */
[----:B---3--:R-:W-:-:S07]  /*01a0*/  FSETP.GEU.AND P1, PT, |R11|, 6.5827683646048100446e-37, PT ;  /* 0x036000000b00780b */ /* 0x008fce0003f2e200 */
[----:B0-----:R-:W0:Y:S02]  /*01b0*/  MUFU.RCP64H R3, R9 ;  /* 0x0000000900037308 */ /* 0x001e240000001800 */
[----:B0-----:R-:W-:-:S08]  /*01c0*/  DFMA R12, -R8, R2, 1 ;  /* 0x3ff00000080c742b */ /* 0x001fd00000000102 */
[----:B------:R-:W-:-:S08]  /*01d0*/  DFMA R12, R12, R12, R12 ;  /* 0x0000000c0c0c722b */ /* 0x000fd0000000000c */
[----:B------:R-:W-:-:S08]  /*01e0*/  DFMA R12, R2, R12, R2 ;  /* 0x0000000c020c722b */ /* 0x000fd00000000002 */
[----:B------:R-:W-:-:S08]  /*01f0*/  DFMA R2, -R8, R12, 1 ;  /* 0x3ff000000802742b */ /* 0x000fd0000000010c */
[----:B------:R-:W-:-:S08]  /*0200*/  DFMA R2, R12, R2, R12 ;  /* 0x000000020c02722b */ /* 0x000fd0000000000c */
[----:B------:R-:W-:-:S08]  /*0210*/  DMUL R12, R10, R2 ;  /* 0x000000020a0c7228 */ /* 0x000fd00000000000 */
[----:B------:R-:W-:-:S08]  /*0220*/  DFMA R14, -R8, R12, R10 ;  /* 0x0000000c080e722b */ /* 0x000fd0000000010a */
[----:B------:R-:W-:-:S10]  /*0230*/  DFMA R2, R2, R14, R12 ;  /* 0x0000000e0202722b */ /* 0x000fd4000000000c */
[----:B------:R-:W-:-:S05]  /*0240*/  FFMA R12, RZ, R9, R3 ;  /* 0x00000009ff0c7223 */ /* 0x000fca0000000003 */
[----:B------:R-:W-:-:S13]  /*0250*/  FSETP.GT.AND P0, PT, |R12|, 1.469367938527859385e-39, PT ;  /* 0x001000000c00780b */ /* 0x000fda0003f04200 */
[----:B------:R-:W-:Y:S05]  /*0260*/  @P0 BRA P1, `(.L_x_116) ;  /* 0x00000000000c0947 */ /* 0x000fea0000800000 */
[----:B------:R-:W-:Y:S01]  /*0270*/  IMAD.MOV.U32 R2, RZ, RZ, R8 ;  /* 0x000000ffff027224 */ /* 0x000fe200078e0008 */
[----:B------:R-:W-:-:S07]  /*0280*/  MOV R14, 0x2a0 ;  /* 0x000002a0000e7802 */ /* 0x000fce0000000f00 */
[----:B------:R-:W-:Y:S05]  /*0290*/  CALL.REL.NOINC `($__internal_2_$__cuda_sm20_div_rn_f64_full) ;  /* 0x0000001400787944 */ /* 0x000fea0003c00000 */
.L_x_116:
[----:B------:R-:W-:Y:S05]  /*02a0*/  BSYNC.RECONVERGENT B1 ;  /* 0x0000000000017941 */ /* 0x000fea0003800200 */
.L_x_115:
[----:B------:R0:W-:Y:S04]  /*02b0*/  STG.E.64 desc[UR8][R6.64+-0x40], R2 ;  /* 0xffffc00206007986 */ /* 0x0001e8000c101b08 */
[----:B------:R-:W2:Y:S04]  /*02c0*/  LDG.E R8, desc[UR8][R4.64] ;  /* 0x0000000804087981 */ /* 0x000ea8000c1e1900 */
[----:B------:R-:W3:Y:S01]  /*02d0*/  LDG.E.64 R10, desc[UR8][R6.64+-0x38] ;  /* 0xffffc808060a7981 */ /* 0x000ee2000c1e1b00 */
[----:B------:R-:W-:Y:S01]  /*02e0*/  IMAD.MOV.U32 R12, RZ, RZ, 0x1 ;  /* 0x00000001ff0c7424 */ /* 0x000fe200078e00ff */
[----:B------:R-:W-:Y:S01]  /*02f0*/  BSSY.RECONVERGENT B1, `(.L_x_117) ;  /* 0x0000012000017945 */ /* 0x000fe20003800200 */
[----:B--2---:R-:W1:Y:S01]  /*0300*/  I2F.F64 R8, R8 ;  /* 0x0000000800087312 */ /* 0x004e620000201c00 */
[----:B---3--:R-:W-:-:S07]  /*0310*/  FSETP.GEU.AND P1, PT, |R11|, 6.5827683646048100446e-37, PT ;  /* 0x036000000b00780b */ /* 0x008fce0003f2e200 */
[----:B-1----:R-:W1:Y:S02]  /*0320*/  MUFU.RCP64H R13, R9 ;  /* 0x00000009000d7308 */ /* 0x002e640000001800 */
[----:B-1----:R-:W-:-:S08]  /*0330*/  DFMA R14, -R8, R12, 1 ;  /* 0x3ff00000080e742b */ /* 0x002fd0000000010c */
[----:B------:R-:W-:-:S08]  /*0340*/  DFMA R14, R14, R14, R14 ;  /* 0x0000000e0e0e722b */ /* 0x000fd0000000000e */
[----:B------:R-:W-:-:S08]  /*0350*/  DFMA R14, R12, R14, R12 ;  /* 0x0000000e0c0e722b */ /* 0x000fd0000000000c */
[----:B------:R-:W-:-:S08]  /*0360*/  DFMA R12, -R8, R14, 1 ;  /* 0x3ff00000080c742b */ /* 0x000fd0000000010e */
[----:B------:R-:W-:-:S08]  /*0370*/  DFMA R12, R14, R12, R14 ;  /* 0x0000000c0e0c722b */ /* 0x000fd0000000000e */
[----:B0-----:R-:W-:-:S08]  /*0380*/  DMUL R2, R10, R12 ;  /* 0x0000000c0a027228 */ /* 0x001fd00000000000 */
        /* <DEDUP_REMOVED lines=8> */
.L_x_118:
[----:B------:R-:W-:Y:S05]  /*0410*/  BSYNC.RECONVERGENT B1 ;  /* 0x0000000000017941 */ /* 0x000fea0003800200 */
.L_x_117:
        /* <DEDUP_REMOVED lines=22> */
.L_x_120:
[----:B------:R-:W-:Y:S05]  /*0580*/  BSYNC.RECONVERGENT B1 ;  /* 0x0000000000017941 */ /* 0x000fea0003800200 */
.L_x_119:
        /* <DEDUP_REMOVED lines=22> */
.L_x_122:
[----:B------:R-:W-:Y:S05]  /*06f0*/  BSYNC.RECONVERGENT B1 ;  /* 0x0000000000017941 */ /* 0x000fea0003800200 */
.L_x_121:
        /* <DEDUP_REMOVED lines=22> */
.L_x_124:
[----:B------:R-:W-:Y:S05]  /*0860*/  BSYNC.RECONVERGENT B1 ;  /* 0x0000000000017941 */ /* 0x000fea0003800200 */
.L_x_123:
        /* <DEDUP_REMOVED lines=22> */
.L_x_126:
[----:B------:R-:W-:Y:S05]  /*09d0*/  BSYNC.RECONVERGENT B1 ;  /* 0x0000000000017941 */ /* 0x000fea0003800200 */
.L_x_125:
        /* <DEDUP_REMOVED lines=22> */
.L_x_128:
[----:B------:R-:W-:Y:S05]  /*0b40*/  BSYNC.RECONVERGENT B1 ;  /* 0x0000000000017941 */ /* 0x000fea0003800200 */
.L_x_127:
        /* <DEDUP_REMOVED lines=22> */
.L_x_130:
[----:B------:R-:W-:Y:S05]  /*0cb0*/  BSYNC.RECONVERGENT B1 ;  /* 0x0000000000017941 */ /* 0x000fea0003800200 */
.L_x_129:
        /* <DEDUP_REMOVED lines=22> */
.L_x_132:
[----:B------:R-:W-:Y:S05]  /*0e20*/  BSYNC.RECONVERGENT B1 ;  /* 0x0000000000017941 */ /* 0x000fea0003800200 */
.L_x_131:
        /* <DEDUP_REMOVED lines=22> */
.L_x_134:
[----:B------:R-:W-:Y:S05]  /*0f90*/  BSYNC.RECONVERGENT B1 ;  /* 0x0000000000017941 */ /* 0x000fea0003800200 */
.L_x_133:
        /* <DEDUP_REMOVED lines=22> */
.L_x_136:
[----:B------:R-:W-:Y:S05]  /*1100*/  BSYNC.RECONVERGENT B1 ;  /* 0x0000000000017941 */ /* 0x000fea0003800200 */
.L_x_135:
        /* <DEDUP_REMOVED lines=22> */
.L_x_138:
[----:B------:R-:W-:Y:S05]  /*1270*/  BSYNC.RECONVERGENT B1 ;  /* 0x0000000000017941 */ /* 0x000fea0003800200 */
.L_x_137:
        /* <DEDUP_REMOVED lines=22> */
.L_x_140:
[----:B------:R-:W-:Y:S05]  /*13e0*/  BSYNC.RECONVERGENT B1 ;  /* 0x0000000000017941 */ /* 0x000fea0003800200 */
.L_x_139:
        /* <DEDUP_REMOVED lines=22> */
.L_x_142:
[----:B------:R-:W-:Y:S05]  /*1550*/  BSYNC.RECONVERGENT B1 ;  /* 0x0000000000017941 */ /* 0x000fea0003800200 */
.L_x_141:
        /* <DEDUP_REMOVED lines=22> */
.L_x_144:
[----:B------:R-:W-:Y:S05]  /*16c0*/  BSYNC.RECONVERGENT B1 ;  /* 0x0000000000017941 */ /* 0x000fea0003800200 */
.L_x_143:
        /* <DEDUP_REMOVED lines=22> */
.L_x_146:
[----:B------:R-:W-:Y:S05]  /*1830*/  BSYNC.RECONVERGENT B1 ;  /* 0x0000000000017941 */ /* 0x000fea0003800200 */
.L_x_145:
[----:B------:R0:W-:Y:S01]  /*1840*/  STG.E.64 desc[UR8][R6.64+0x38], R2 ;  /* 0x0000380206007986 */ /* 0x0001e2000c101b08 */
[----:B------:R-:W-:Y:S01]  /*1850*/  VIADD R0, R0, 0x10 ;  /* 0x0000001000007836 */ /* 0x000fe20000000000 */
[----:B------:R-:W-:Y:S06]  /*1860*/  BRA.U UP0, `(.L_x_147) ;  /* 0xffffffe900247547 */ /* 0x000fec000b83ffff */
[----:B------:R-:W-:Y:S05]  /*1870*/  EXIT ;  /* 0x000000000000794d */ /* 0x000fea0003800000 */
        .weak           $__internal_2_$__cuda_sm20_div_rn_f64_full
        .type           $__internal_2_$__cuda_sm20_div_rn_f64_full,@function
        .size           $__internal_2_$__cuda_sm20_div_rn_f64_full,(.L_x_255 - $__internal_2_$__cuda_sm20_div_rn_f64_full)
$__internal_2_$__cuda_sm20_div_rn_f64_full:
[C---:B------:R-:W-:Y:S01]  /*1880*/  FSETP.GEU.AND P0, PT, |R9|.reuse, 1.469367938527859385e-39, PT ;  /* 0x001000000900780b */ /* 0x040fe20003f0e200 */
[----:B------:R-:W-:Y:S01]  /*1890*/  IMAD.MOV.U32 R8, RZ, RZ, R2 ;  /* 0x000000ffff087224 */ /* 0x000fe200078e0002 */
[C---:B------:R-:W-:Y:S01]  /*18a0*/  LOP3.LUT R3, R9.reuse, 0x800fffff, RZ, 0xc0, !PT ;  /* 0x800fffff09037812 */ /* 0x040fe200078ec0ff */
[----:B------:R-:W-:Y:S01]  /*18b0*/  IMAD.MOV.U32 R13, RZ, RZ, R11 ;  /* 0x000000ffff0d7224 */ /* 0x000fe200078e000b */
[----:B------:R-:W-:Y:S01]  /*18c0*/  LOP3.LUT R22, R9, 0x7ff00000, RZ, 0xc0, !PT ;  /* 0x7ff0000009167812 */ /* 0x000fe200078ec0ff */
[----:B------:R-:W-:Y:S01]  /*18d0*/  IMAD.MOV.U32 R18, RZ, RZ, 0x1 ;  /* 0x00000001ff127424 */ /* 0x000fe200078e00ff */
[----:B------:R-:W-:Y:S01]  /*18e0*/  LOP3.LUT R3, R3, 0x3ff00000, RZ, 0xfc, !PT ;  /* 0x3ff0000003037812 */ /* 0x000fe200078efcff */
[----:B------:R-:W-:Y:S01]  /*18f0*/  IMAD.MOV.U32 R12, RZ, RZ, R10 ;  /* 0x000000ffff0c7224 */ /* 0x000fe200078e000a */
[C---:B------:R-:W-:Y:S01]  /*1900*/  FSETP.GEU.AND P2, PT, |R13|.reuse, 1.469367938527859385e-39, PT ;  /* 0x001000000d00780b */ /* 0x040fe20003f4e200 */
[----:B------:R-:W-:Y:S01]  /*1910*/  BSSY.RECONVERGENT B0, `(.L_x_148) ;  /* 0x0000051000007945 */ /* 0x000fe20003800200 */
[----:B------:R-:W-:-:S03]  /*1920*/  LOP3.LUT R15, R13, 0x7ff00000, RZ, 0xc0, !PT ;  /* 0x7ff000000d0f7812 */ /* 0x000fc600078ec0ff */
[----:B------:R-:W-:Y:S01]  /*1930*/  @!P0 DMUL R2, R8, 8.98846567431157953865e+307 ;  /* 0x7fe0000008028828 */ /* 0x000fe20000000000 */
[----:B------:R-:W-:-:S05]  /*1940*/  ISETP.GE.U32.AND P1, PT, R15, R22, PT ;  /* 0x000000160f00720c */ /* 0x000fca0003f26070 */
[----:B------:R-:W0:Y:S02]  /*1950*/  MUFU.RCP64H R19, R3 ;  /* 0x0000000300137308 */ /* 0x000e240000001800 */
[----:B------:R-:W-:Y:S01]  /*1960*/  @!P2 LOP3.LUT R16, R9, 0x7ff00000, RZ, 0xc0, !PT ;  /* 0x7ff000000910a812 */ /* 0x000fe200078ec0ff */
[----:B------:R-:W-:-:S03]  /*1970*/  @!P2 IMAD.MOV.U32 R24, RZ, RZ, RZ ;  /* 0x000000ffff18a224 */ /* 0x000fc600078e00ff */
[----:B------:R-:W-:Y:S01]  /*1980*/  @!P2 ISETP.GE.U32.AND P3, PT, R15, R16, PT ;  /* 0x000000100f00a20c */ /* 0x000fe20003f66070 */
[----:B------:R-:W-:-:S05]  /*1990*/  IMAD.MOV.U32 R16, RZ, RZ, 0x1ca00000 ;  /* 0x1ca00000ff107424 */ /* 0x000fca00078e00ff */
[----:B------:R-:W-:-:S04]  /*19a0*/  @!P2 SEL R17, R16, 0x63400000, !P3 ;  /* 0x634000001011a807 */ /* 0x000fc80005800000 */
[----:B------:R-:W-:Y:S01]  /*19b0*/  @!P2 LOP3.LUT R17, R17, 0x80000000, R13, 0xf8, !PT ;  /* 0x800000001111a812 */ /* 0x000fe200078ef80d */
[----:B0-----:R-:W-:-:S03]  /*19c0*/  DFMA R10, R18, -R2, 1 ;  /* 0x3ff00000120a742b */ /* 0x001fc60000000802 */
[----:B------:R-:W-:-:S05]  /*19d0*/  @!P2 LOP3.LUT R25, R17, 0x100000, RZ, 0xfc, !PT ;  /* 0x001000001119a812 */ /* 0x000fca00078efcff */
[----:B------:R-:W-:-:S08]  /*19e0*/  DFMA R10, R10, R10, R10 ;  /* 0x0000000a0a0a722b */ /* 0x000fd0000000000a */
[----:B------:R-:W-:Y:S01]  /*19f0*/  DFMA R18, R18, R10, R18 ;  /* 0x0000000a1212722b */ /* 0x000fe20000000012 */
[----:B------:R-:W-:Y:S01]  /*1a00*/  SEL R11, R16, 0x63400000, !P1 ;  /* 0x63400000100b7807 */ /* 0x000fe20004800000 */
[----:B------:R-:W-:-:S03]  /*1a10*/  IMAD.MOV.U32 R10, RZ, RZ, R12 ;  /* 0x000000ffff0a7224 */ /* 0x000fc600078e000c */
[----:B------:R-:W-:-:S03]  /*1a20*/  LOP3.LUT R11, R11, 0x800fffff, R13, 0xf8, !PT ;  /* 0x800fffff0b0b7812 */ /* 0x000fc600078ef80d */
[----:B------:R-:W-:-:S03]  /*1a30*/  DFMA R20, R18, -R2, 1 ;  /* 0x3ff000001214742b */ /* 0x000fc60000000802 */
[----:B------:R-:W-:Y:S01]  /*1a40*/  @!P2 DFMA R10, R10, 2, -R24 ;  /* 0x400000000a0aa82b */ /* 0x000fe20000000818 */
[----:B------:R-:W-:-:S04]  /*1a50*/  IMAD.MOV.U32 R24, RZ, RZ, R15 ;  /* 0x000000ffff187224 */ /* 0x000fc800078e000f */
[----:B------:R-:W-:Y:S01]  /*1a60*/  DFMA R18, R18, R20, R18 ;  /* 0x000000141212722b */ /* 0x000fe20000000012 */
[----:B------:R-:W-:Y:S01]  /*1a70*/  IMAD.MOV.U32 R25, RZ, RZ, R22 ;  /* 0x000000ffff197224 */ /* 0x000fe200078e0016 */
[----:B------:R-:W-:-:S03]  /*1a80*/  @!P0 LOP3.LUT R25, R3, 0x7ff00000, RZ, 0xc0, !PT ;  /* 0x7ff0000003198812 */ /* 0x000fc600078ec0ff */
[----:B------:R-:W-:-:S03]  /*1a90*/  @!P2 LOP3.LUT R24, R11, 0x7ff00000, RZ, 0xc0, !PT ;  /* 0x7ff000000b18a812 */ /* 0x000fc600078ec0ff */
[----:B------:R-:W-:Y:S02]  /*1aa0*/  DMUL R20, R18, R10 ;  /* 0x0000000a12147228 */ /* 0x000fe40000000000 */
[----:B------:R-:W-:-:S05]  /*1ab0*/  VIADD R17, R24, 0xffffffff ;  /* 0xffffffff18117836 */ /* 0x000fca0000000000 */
[----:B------:R-:W-:Y:S01]  /*1ac0*/  ISETP.GT.U32.AND P0, PT, R17, 0x7feffffe, PT ;  /* 0x7feffffe1100780c */ /* 0x000fe20003f04070 */
[----:B------:R-:W-:Y:S01]  /*1ad0*/  VIADD R17, R25, 0xffffffff ;  /* 0xffffffff19117836 */ /* 0x000fe20000000000 */
[----:B------:R-:W-:-:S04]  /*1ae0*/  DFMA R22, R20, -R2, R10 ;  /* 0x800000021416722b */ /* 0x000fc8000000000a */
[----:B------:R-:W-:-:S04]  /*1af0*/  ISETP.GT.U32.OR P0, PT, R17, 0x7feffffe, P0 ;  /* 0x7feffffe1100780c */ /* 0x000fc80000704470 */
[----:B------:R-:W-:-:S09]  /*1b00*/  DFMA R18, R18, R22, R20 ;  /* 0x000000161212722b */ /* 0x000fd20000000014 */
[----:B------:R-:W-:Y:S05]  /*1b10*/  @P0 BRA `(.L_x_149) ;  /* 0x00000000006c0947 */ /* 0x000fea0003800000 */
[----:B------:R-:W-:-:S04]  /*1b20*/  LOP3.LUT R20, R9, 0x7ff00000, RZ, 0xc0, !PT ;  /* 0x7ff0000009147812 */ /* 0x000fc800078ec0ff */
[CC--:B------:R-:W-:Y:S02]  /*1b30*/  VIADDMNMX R12, R15.reuse, -R20.reuse, 0xb9600000, !PT ;  /* 0xb96000000f0c7446 */ /* 0x0c0fe40007800914 */
[----:B------:R-:W-:Y:S01]  /*1b40*/  ISETP.GE.U32.AND P0, PT, R15, R20, PT ;  /* 0x000000140f00720c */ /* 0x000fe20003f06070 */
[----:B------:R-:W-:Y:S01]  /*1b50*/  IMAD.MOV.U32 R20, RZ, RZ, RZ ;  /* 0x000000ffff147224 */ /* 0x000fe200078e00ff */
[----:B------:R-:W-:Y:S02]  /*1b60*/  VIMNMX R12, PT, PT, R12, 0x46a00000, PT ;  /* 0x46a000000c0c7848 */ /* 0x000fe40003fe0100 */
[----:B------:R-:W-:-:S05]  /*1b70*/  SEL R13, R16, 0x63400000, !P0 ;  /* 0x63400000100d7807 */ /* 0x000fca0004000000 */
[----:B------:R-:W-:-:S04]  /*1b80*/  IMAD.IADD R12, R12, 0x1, -R13 ;  /* 0x000000010c0c7824 */ /* 0x000fc800078e0a0d */
[----:B------:R-:W-:-:S06]  /*1b90*/  VIADD R21, R12, 0x7fe00000 ;  /* 0x7fe000000c157836 */ /* 0x000fcc0000000000 */
[----:B------:R-:W-:-:S10]  /*1ba0*/  DMUL R16, R18, R20 ;  /* 0x0000001412107228 */ /* 0x000fd40000000000 */
[----:B------:R-:W-:-:S13]  /*1bb0*/  FSETP.GTU.AND P0, PT, |R17|, 1.469367938527859385e-39, PT ;  /* 0x001000001100780b */ /* 0x000fda0003f0c200 */
[----:B------:R-:W-:Y:S05]  /*1bc0*/  @P0 BRA `(.L_x_150) ;  /* 0x0000000000940947 */ /* 0x000fea0003800000 */
[----:B------:R-:W-:Y:S01]  /*1bd0*/  DFMA R2, R18, -R2, R10 ;  /* 0x800000021202722b */ /* 0x000fe2000000000a */
[----:B------:R-:W-:-:S09]  /*1be0*/  IMAD.MOV.U32 R20, RZ, RZ, RZ ;  /* 0x000000ffff147224 */ /* 0x000fd200078e00ff */
[C---:B------:R-:W-:Y:S02]  /*1bf0*/  FSETP.NEU.AND P0, PT, R3.reuse, RZ, PT ;  /* 0x000000ff0300720b */ /* 0x040fe40003f0d000 */
[----:B------:R-:W-:-:S04]  /*1c00*/  LOP3.LUT R9, R3, 0x80000000, R9, 0x48, !PT ;  /* 0x8000000003097812 */ /* 0x000fc800078e4809 */
[----:B------:R-:W-:-:S07]  /*1c10*/  LOP3.LUT R21, R9, R21, RZ, 0xfc, !PT ;  /* 0x0000001509157212 */ /* 0x000fce00078efcff */
[----:B------:R-:W-:Y:S05]  /*1c20*/  @!P0 BRA `(.L_x_150) ;  /* 0x00000000007c8947 */ /* 0x000fea0003800000 */
[----:B------:R-:W-:Y:S02]  /*1c30*/  IMAD.MOV R3, RZ, RZ, -R12 ;  /* 0x000000ffff037224 */ /* 0x000fe400078e0a0c */
[----:B------:R-:W-:-:S06]  /*1c40*/  IMAD.MOV.U32 R2, RZ, RZ, RZ ;  /* 0x000000ffff027224 */ /* 0x000fcc00078e00ff */
[----:B------:R-:W-:Y:S02]  /*1c50*/  DFMA R2, R16, -R2, R18 ;  /* 0x800000021002722b */ /* 0x000fe40000000012 */
[----:B------:R-:W-:-:S04]  /*1c60*/  DMUL.RP R18, R18, R20 ;  /* 0x0000001412127228 */ /* 0x000fc80000008000 */
[----:B------:R-:W-:-:S04]  /*1c70*/  IADD3 R2, PT, PT, -R12, -0x43300000, RZ ;  /* 0xbcd000000c027810 */ /* 0x000fc80007ffe1ff */
[----:B------:R-:W-:Y:S02]  /*1c80*/  FSETP.NEU.AND P0, PT, |R3|, R2, PT ;  /* 0x000000020300720b */ /* 0x000fe40003f0d200 */
[----:B------:R-:W-:Y:S02]  /*1c90*/  LOP3.LUT R9, R19, R9, RZ, 0x3c, !PT ;  /* 0x0000000913097212 */ /* 0x000fe400078e3cff */
[----:B------:R-:W-:Y:S02]  /*1ca0*/  FSEL R16, R18, R16, !P0 ;  /* 0x0000001012107208 */ /* 0x000fe40004000000 */
[----:B------:R-:W-:Y:S01]  /*1cb0*/  FSEL R17, R9, R17, !P0 ;  /* 0x0000001109117208 */ /* 0x000fe20004000000 */
[----:B------:R-:W-:Y:S06]  /*1cc0*/  BRA `(.L_x_150) ;  /* 0x0000000000547947 */ /* 0x000fec0003800000 */
.L_x_149:
        /* <DEDUP_REMOVED lines=11> */
[----:B------:R-:W-:Y:S01]  /*1d80*/  @P0 LOP3.LUT R2, R17, 0x7ff00000, RZ, 0xfc, !PT ;  /* 0x7ff0000011020812 */ /* 0x000fe200078efcff */
[----:B------:R-:W-:Y:S02]  /*1d90*/  @!P0 IMAD.MOV.U32 R16, RZ, RZ, RZ ;  /* 0x000000ffff108224 */ /* 0x000fe400078e00ff */
[----:B------:R-:W-:Y:S02]  /*1da0*/  @P0 IMAD.MOV.U32 R16, RZ, RZ, RZ ;  /* 0x000000ffff100224 */ /* 0x000fe400078e00ff */
[----:B------:R-:W-:Y:S01]  /*1db0*/  @P0 IMAD.MOV.U32 R17, RZ, RZ, R2 ;  /* 0x000000ffff110224 */ /* 0x000fe200078e0002 */
[----:B------:R-:W-:Y:S06]  /*1dc0*/  BRA `(.L_x_150) ;  /* 0x0000000000147947 */ /* 0x000fec0003800000 */
.L_x_152:
[----:B------:R-:W-:Y:S01]  /*1dd0*/  LOP3.LUT R17, R9, 0x80000, RZ, 0xfc, !PT ;  /* 0x0008000009117812 */ /* 0x000fe200078efcff */
[----:B------:R-:W-:Y:S01]  /*1de0*/  IMAD.MOV.U32 R16, RZ, RZ, R8 ;  /* 0x000000ffff107224 */ /* 0x000fe200078e0008 */
[----:B------:R-:W-:Y:S06]  /*1df0*/  BRA `(.L_x_150) ;  /* 0x0000000000087947 */ /* 0x000fec0003800000 */
.L_x_151:
[----:B------:R-:W-:Y:S01]  /*1e00*/  LOP3.LUT R17, R13, 0x80000, RZ, 0xfc, !PT ;  /* 0x000800000d117812 */ /* 0x000fe200078efcff */
[----:B------:R-:W-:-:S07]  /*1e10*/  IMAD.MOV.U32 R16, RZ, RZ, R12 ;  /* 0x000000ffff107224 */ /* 0x000fce00078e000c */
.L_x_150:
[----:B------:R-:W-:Y:S05]  /*1e20*/  BSYNC.RECONVERGENT B0 ;  /* 0x0000000000007941 */ /* 0x000fea0003800200 */
.L_x_148:
[----:B------:R-:W-:Y:S02]  /*1e30*/  IMAD.MOV.U32 R15, RZ, RZ, 0x0 ;  /* 0x00000000ff0f7424 */ /* 0x000fe400078e00ff */
[----:B------:R-:W-:Y:S02]  /*1e40*/  IMAD.MOV.U32 R2, RZ, RZ, R16 ;  /* 0x000000ffff027224 */ /* 0x000fe400078e0010 */
[----:B------:R-:W-:Y:S01]  /*1e50*/  IMAD.MOV.U32 R3, RZ, RZ, R17 ;  /* 0x000000ffff037224 */ /* 0x000fe200078e0011 */
[----:B------:R-:W-:Y:S06]  /*1e60*/  RET.REL.NODEC R14 `(_Z19update_theta_kerneliPiPd) ;  /* 0xffffffe00e647950 */ /* 0x000fec0003c3ffff */
.L_x_153:
        /* <DEDUP_REMOVED lines=9> */
.L_x_255:


//--------------------- .text._Z37recalculate_params_from_topics_kerneliPiS_S_PdS0_S_ --------------------------
	.section	.text._Z37recalculate_params_from_topics_kerneliPiS_S_PdS0_S_,"ax",@progbits
	.align	128
        .global         _Z37recalculate_params_from_topics_kerneliPiS_S_PdS0_S_
        .type           _Z37recalculate_params_from_topics_kerneliPiS_S_PdS0_S_,@function
        .size           _Z37recalculate_params_from_topics_kerneliPiS_S_PdS0_S_,(.L_x_261 - _Z37recalculate_params_from_topics_kerneliPiS_S_PdS0_S_)
        .other          _Z37recalculate_params_from_topics_kerneliPiS_S_PdS0_S_,@"STO_CUDA_ENTRY STV_DEFAULT"
_Z37recalculate_params_from_topics_kerneliPiS_S_PdS0_S_:
.text._Z37recalculate_params_from_topics_kerneliPiS_S_PdS0_S_:
        /* <DEDUP_REMOVED lines=10> */
[----:B0-----:R-:W-:-:S05]  /*00a0*/  IMAD.WIDE R2, R0, 0x4, R2 ;  /* 0x0000000400027825 */ /* 0x001fca00078e0202 */
[----:B-1----:R-:W2:Y:S02]  /*00b0*/  LDG.E R4, desc[UR4][R2.64] ;  /* 0x0000000402047981 */ /* 0x002ea4000c1e1900 */
[----:B--2---:R-:W-:-:S13]  /*00c0*/  ISETP.GE.AND P0, PT, R4, 0x1, PT ;  /* 0x000000010400780c */ /* 0x004fda0003f06270 */
[----:B------:R-:W-:Y:S05]  /*00d0*/  @!P0 EXIT ;  /* 0x000000000000894d */ /* 0x000fea0003800000 */
[----:B------:R-:W0:Y:S01]  /*00e0*/  LDC.64 R6, c[0x0][0x398] ;  /* 0x0000e600ff067b82 */ /* 0x000e220000000a00 */
[----:B------:R-:W-:Y:S02]  /*00f0*/  HFMA2 R4, -RZ, RZ, 0, 0 ;  /* 0x00000000ff047431 */ /* 0x000fe400000001ff */
[----:B0-----:R-:W-:-:S07]  /*0100*/  IMAD.WIDE R6, R0, 0x4, R6 ;  /* 0x0000000400067825 */ /* 0x001fce00078e0206 */
.L_x_154:
[----:B------:R-:W2:Y:S01]  /*0110*/  LDG.E R5, desc[UR4][R6.64] ;  /* 0x0000000406057981 */ /* 0x000ea2000c1e1900 */
[----:B------:R-:W0:Y:S08]  /*0120*/  LDC.64 R10, c[0x0][0x3b0] ;  /* 0x0000ec00ff0a7b82 */ /* 0x000e300000000a00 */
[----:B------:R-:W1:Y:S08]  /*0130*/  LDC.64 R8, c[0x0][0x390] ;  /* 0x0000e400ff087b82 */ /* 0x000e700000000a00 */
[----:B------:R-:W3:Y:S08]  /*0140*/  LDC.64 R12, c[0x0][0x3a8] ;  /* 0x0000ea00ff0c7b82 */ /* 0x000ef00000000a00 */
[----:B------:R-:W4:Y:S01]  /*0150*/  LDC.64 R16, c[0x0][0x3a0] ;  /* 0x0000e800ff107b82 */ /* 0x000f220000000a00 */
[----:B--2---:R-:W-:-:S05]  /*0160*/  IADD3 R5, PT, PT, R5, R4, RZ ;  /* 0x0000000405057210 */ /* 0x004fca0007ffe0ff */
[----:B0-----:R-:W-:-:S06]  /*0170*/  IMAD.WIDE R10, R5, 0x4, R10 ;  /* 0x00000004050a7825 */ /* 0x001fcc00078e020a */
[----:B------:R-:W2:Y:S01]  /*0180*/  LDG.E R11, desc[UR4][R10.64] ;  /* 0x000000040a0b7981 */ /* 0x000ea2000c1e1900 */
[----:B-1----:R-:W-:-:S06]  /*0190*/  IMAD.WIDE R8, R5, 0x4, R8 ;  /* 0x0000000405087825 */ /* 0x002fcc00078e0208 */
[----:B------:R-:W5:Y:S01]  /*01a0*/  LDG.E R8, desc[UR4][R8.64] ;  /* 0x0000000408087981 */ /* 0x000f62000c1e1900 */
[----:B--2---:R-:W-:-:S04]  /*01b0*/  IMAD R15, R0, 0xf0, R11 ;  /* 0x000000f0000f7824 */ /* 0x004fc800078e020b */
[----:B---3--:R-:W-:-:S05]  /*01c0*/  IMAD.WIDE R12, R15, 0x8, R12 ;  /* 0x000000080f0c7825 */ /* 0x008fca00078e020c */
[----:B------:R-:W2:Y:S01]  /*01d0*/  LDG.E.64 R14, desc[UR4][R12.64] ;  /* 0x000000040c0e7981 */ /* 0x000ea2000c1e1b00 */
[----:B-----5:R-:W-:-:S04]  /*01e0*/  IMAD R5, R8, 0xf0, R11 ;  /* 0x000000f008057824 */ /* 0x020fc800078e020b */
[----:B----4-:R-:W-:Y:S01]  /*01f0*/  IMAD.WIDE R10, R5, 0x8, R16 ;  /* 0x00000008050a7825 */ /* 0x010fe200078e0210 */
[----:B--2---:R-:W-:-:S07]  /*0200*/  DADD R14, R14, 1 ;  /* 0x3ff000000e0e7429 */ /* 0x004fce0000000000 */
[----:B------:R0:W-:Y:S04]  /*0210*/  STG.E.64 desc[UR4][R12.64], R14 ;  /* 0x0000000e0c007986 */ /* 0x0001e8000c101b04 */
[----:B------:R-:W2:Y:S02]  /*0220*/  LDG.E.64 R16, desc[UR4][R10.64] ;  /* 0x000000040a107981 */ /* 0x000ea4000c1e1b00 */
[----:B--2---:R-:W-:-:S07]  /*0230*/  DADD R16, R16, 1 ;  /* 0x3ff0000010107429 */ /* 0x004fce0000000000 */
[----:B------:R0:W-:Y:S04]  /*0240*/  STG.E.64 desc[UR4][R10.64], R16 ;  /* 0x000000100a007986 */ /* 0x0001e8000c101b04 */
[----:B------:R-:W2:Y:S01]  /*0250*/  LDG.E R5, desc[UR4][R2.64] ;  /* 0x0000000402057981 */ /* 0x000ea2000c1e1900 */
[----:B------:R-:W-:-:S04]  /*0260*/  IADD3 R4, PT, PT, R4, 0x1, RZ ;  /* 0x0000000104047810 */ /* 0x000fc80007ffe0ff */
[----:B--2---:R-:W-:-:S13]  /*0270*/  ISETP.GE.AND P0, PT, R4, R5, PT ;  /* 0x000000050400720c */ /* 0x004fda0003f06270 */
[----:B0-----:R-:W-:Y:S05]  /*0280*/  @!P0 BRA `(.L_x_154) ;  /* 0xfffffffc00a08947 */ /* 0x001fea000383ffff */
[----:B------:R-:W-:Y:S05]  /*0290*/  EXIT ;  /* 0x000000000000794d */ /* 0x000fea0003800000 */
.L_x_155:
        /* <DEDUP_REMOVED lines=14> */
.L_x_261:


//--------------------- .text._Z17reinit_phi_kerneliPd --------------------------
	.section	.text._Z17reinit_phi_kerneliPd,"ax",@progbits
	.align	128
        .global         _Z17reinit_phi_kerneliPd
        .type           _Z17reinit_phi_kerneliPd,@function
        .size           _Z17reinit_phi_kerneliPd,(.L_x_262 - _Z17reinit_phi_kerneliPd)
        .other          _Z17reinit_phi_kerneliPd,@"STO_CUDA_ENTRY STV_DEFAULT"
_Z17reinit_phi_kerneliPd:
.text._Z17reinit_phi_kerneliPd:
[----:B------:R-:W-:Y:S01]  /*0000*/  LDC R1, c[0x0][0x37c] ;  /* 0x0000df00ff017b82 */ /* 0x000fe20000000800 */
[----:B------:R-:W0:Y:S07]  /*0010*/  S2R R0, SR_TID.X ;  /* 0x0000000000007919 */ /* 0x000e2e0000002100 */
[----:B------:R-:W0:Y:S01]  /*0020*/  S2UR UR5, SR_CTAID.X ;  /* 0x00000000000579c3 */ /* 0x000e220000002500 */
[----:B------:R-:W1:Y:S07]  /*0030*/  LDCU UR4, c[0x0][0x380] ;  /* 0x00007000ff0477ac */ /* 0x000e6e0008000800 */
[----:B------:R-:W0:Y:S01]  /*0040*/  LDC R5, c[0x0][0x360] ;  /* 0x0000d800ff057b82 */ /* 0x000e220000000800 */
[----:B-1----:R-:W-:Y:S01]  /*0050*/  UIMAD UR4, UR4, 0xf0, URZ ;  /* 0x000000f0040478a4 */ /* 0x002fe2000f8e02ff */
[----:B0-----:R-:W-:-:S05]  /*0060*/  IMAD R5, R5, UR5, R0 ;  /* 0x0000000505057c24 */ /* 0x001fca000f8e0200 */
[----:B------:R-:W-:-:S13]  /*0070*/  ISETP.GE.AND P0, PT, R5, UR4, PT ;  /* 0x0000000405007c0c */ /* 0x000fda000bf06270 */
[----:B------:R-:W-:Y:S05]  /*0080*/  @P0 EXIT ;  /* 0x000000000000094d */ /* 0x000fea0003800000 */
[----:B------:R-:W0:Y:S01]  /*0090*/  LDC.64 R2, c[0x0][0x388] ;  /* 0x0000e200ff027b82 */ /* 0x000e220000000a00 */
[----:B------:R-:W1:Y:S01]  /*00a0*/  LDCU.64 UR4, c[0x0][0x358] ;  /* 0x00006b00ff0477ac */ /* 0x000e620008000a00 */
[----:B0-----:R-:W-:-:S05]  /*00b0*/  IMAD.WIDE R2, R5, 0x8, R2 ;  /* 0x0000000805027825 */ /* 0x001fca00078e0202 */
[----:B-1----:R-:W-:Y:S01]  /*00c0*/  STG.E.64 desc[UR4][R2.64], RZ ;  /* 0x000000ff02007986 */ /* 0x002fe2000c101b04 */
[----:B------:R-:W-:Y:S05]  /*00d0*/  EXIT ;  /* 0x000000000000794d */ /* 0x000fea0003800000 */
.L_x_156:
        /* <DEDUP_REMOVED lines=10> */
.L_x_262:


//--------------------- .text._Z19reinit_theta_kerneliPd --------------------------
	.section	.text._Z19reinit_theta_kerneliPd,"ax",@progbits
	.align	128
        .global         _Z19reinit_theta_kerneliPd
        .type           _Z19reinit_theta_kerneliPd,@function
        .size           _Z19reinit_theta_kerneliPd,(.L_x_263 - _Z19reinit_theta_kerneliPd)
        .other          _Z19reinit_theta_kerneliPd,@"STO_CUDA_ENTRY STV_DEFAULT"
_Z19reinit_theta_kerneliPd:
.text._Z19reinit_theta_kerneliPd:
        /* <DEDUP_REMOVED lines=14> */
.L_x_157:
        /* <DEDUP_REMOVED lines=10> */
.L_x_263:


//--------------------- .text._Z20lda_butterfly_kerneliiPiS_S_PdS0_S_d --------------------------
	.section	.text._Z20lda_butterfly_kerneliiPiS_S_PdS0_S_d,"ax",@progbits
	.align	128
        .global         _Z20lda_butterfly_kerneliiPiS_S_PdS0_S_d
        .type           _Z20lda_butterfly_kerneliiPiS_S_PdS0_S_d,@function
        .size           _Z20lda_butterfly_kerneliiPiS_S_PdS0_S_d,(.L_x_256 - _Z20lda_butterfly_kerneliiPiS_S_PdS0_S_d)
        .other          _Z20lda_butterfly_kerneliiPiS_S_PdS0_S_d,@"STO_CUDA_ENTRY STV_DEFAULT"
_Z20lda_butterfly_kerneliiPiS_S_PdS0_S_d:
.text._Z20lda_butterfly_kerneliiPiS_S_PdS0_S_d:
[----:B------:R-:W0:Y:S01]  /*0000*/  LDC R1, c[0x0][0x37c] ;  /* 0x0000df00ff017b82 */ /* 0x000e220000000800 */
[----:B------:R-:W1:Y:S07]  /*0010*/  S2R R3, SR_CTAID.X ;  /* 0x0000000000037919 */ /* 0x000e6e0000002500 */
[----:B------:R-:W2:Y:S01]  /*0020*/  LDC.64 R36, c[0x0][0x3a8] ;  /* 0x0000ea00ff247b82 */ /* 0x000ea20000000a00 */
[----:B------:R-:W3:Y:S01]  /*0030*/  LDCU.64 UR10, c[0x0][0x358] ;  /* 0x00006b00ff0a77ac */ /* 0x000ee20008000a00 */
[----:B0-----:R-:W-:Y:S01]  /*0040*/  VIADD R1, R1, 0xfffff000 ;  /* 0xfffff00001017836 */ /* 0x001fe20000000000 */
[----:B------:R-:W1:Y:S01]  /*0050*/  S2R R80, SR_TID.X ;  /* 0x0000000000507919 */ /* 0x000e620000002100 */
[----:B------:R-:W0:Y:S01]  /*0060*/  LDCU.64 UR4, c[0x0][0x3a8] ;  /* 0x00007500ff0477ac */ /* 0x000e220008000a00 */
[----:B-1----:R-:W-:-:S04]  /*0070*/  IMAD R2, R3, 0x20, R80 ;  /* 0x0000002003027824 */ /* 0x002fc800078e0250 */
[----:B------:R-:W-:-:S04]  /*0080*/  IMAD R39, R2, 0xf0, RZ ;  /* 0x000000f002277824 */ /* 0x000fc800078e02ff */
[----:B--2---:R-:W-:-:S05]  /*0090*/  IMAD.WIDE.U32 R38, R39, 0x8, R36 ;  /* 0x0000000827267825 */ /* 0x004fca00078e0024 */
[----:B---3--:R-:W2:Y:S04]  /*00a0*/  LDG.E.64 R12, desc[UR10][R38.64+0x20] ;  /* 0x0000200a260c7981 */ /* 0x008ea8000c1e1b00 */
[----:B------:R-:W2:Y:S04]  /*00b0*/  LDG.E.64 R14, desc[UR10][R38.64+0x28] ;  /* 0x0000280a260e7981 */ /* 0x000ea8000c1e1b00 */
[----:B------:R-:W3:Y:S04]  /*00c0*/  LDG.E.64 R16, desc[UR10][R38.64+0x30] ;  /* 0x0000300a26107981 */ /* 0x000ee8000c1e1b00 */
[----:B------:R-:W3:Y:S04]  /*00d0*/  LDG.E.64 R18, desc[UR10][R38.64+0x38] ;  /* 0x0000380a26127981 */ /* 0x000ee8000c1e1b00 */
[----:B------:R-:W4:Y:S04]  /*00e0*/  LDG.E.64 R20, desc[UR10][R38.64+0x40] ;  /* 0x0000400a26147981 */ /* 0x000f28000c1e1b00 */
[----:B------:R-:W4:Y:S04]  /*00f0*/  LDG.E.64 R22, desc[UR10][R38.64+0x48] ;  /* 0x0000480a26167981 */ /* 0x000f28000c1e1b00 */
[----:B------:R-:W5:Y:S04]  /*0100*/  LDG.E.64 R24, desc[UR10][R38.64+0x50] ;  /* 0x0000500a26187981 */ /* 0x000f68000c1e1b00 */
        /* <DEDUP_REMOVED lines=8> */
[----:B------:R-:W5:Y:S01]  /*0190*/  LDG.E.64 R10, desc[UR10][R38.64+0x18] ;  /* 0x0000180a260a7981 */ /* 0x000f62000c1e1b00 */
[----:B------:R-:W-:Y:S01]  /*01a0*/  R2UR UR6, R1 ;  /* 0x00000000010672ca */ /* 0x000fe200000e0000 */
[----:B------:R-:W-:-:S02]  /*01b0*/  IMAD.MOV.U32 R0, RZ, RZ, R1 ;  /* 0x000000ffff007224 */ /* 0x000fc400078e0001 */
[----:B------:R-:W-:Y:S01]  /*01c0*/  IMAD R3, R3, 0x1e00, RZ ;  /* 0x00001e0003037824 */ /* 0x000fe200078e02ff */
[----:B--2---:R-:W-:Y:S04]  /*01d0*/  STL.128 [R1+0x20], R12 ;  /* 0x0000200c01007387 */ /* 0x004fe80000100c00 */
[----:B---3--:R-:W-:Y:S04]  /*01e0*/  STL.128 [R1+0x30], R16 ;  /* 0x0000301001007387 */ /* 0x008fe80000100c00 */
[----:B----4-:R-:W-:Y:S04]  /*01f0*/  STL.128 [R1+0x40], R20 ;  /* 0x0000401401007387 */ /* 0x010fe80000100c00 */
[----:B-----5:R-:W-:Y:S04]  /*0200*/  STL.128 [R1+0x50], R24 ;  /* 0x0000501801007387 */ /* 0x020fe80000100c00 */
[----:B------:R-:W-:Y:S04]  /*0210*/  STL.128 [R1+0x60], R28 ;  /* 0x0000601c01007387 */ /* 0x000fe80000100c00 */
[----:B------:R-:W-:Y:S04]  /*0220*/  STL.128 [R1], R4 ;  /* 0x0000000401007387 */ /* 0x000fe80000100c00 */
[----:B------:R-:W-:Y:S04]  /*0230*/  STL.128 [R1+0x70], R32 ;  /* 0x0000702001007387 */ /* 0x000fe80000100c00 */
[----:B------:R1:W-:Y:S02]  /*0240*/  STL.128 [R1+0x10], R8 ;  /* 0x0000100801007387 */ /* 0x0003e40000100c00 */
[----:B01----:R-:W-:-:S07]  /*0250*/  HFMA2 R9, -RZ, RZ, 0, 9.5367431640625e-07 ;  /* 0x00000010ff097431 */ /* 0x003fce00000001ff */
.L_x_158:
[----:B------:R-:W-:-:S04]  /*0260*/  IMAD.IADD R6, R80, 0x1, R9 ;  /* 0x0000000150067824 */ /* 0x000fc800078e0209 */
[C---:B0-----:R-:W-:Y:S01]  /*0270*/  IMAD.IADD R7, R3.reuse, 0x1, R6 ;  /* 0x0000000103077824 */ /* 0x041fe200078e0206 */
[----:B------:R-:W-:-:S03]  /*0280*/  IADD3 R8, P0, PT, R3, R6, RZ ;  /* 0x0000000603087210 */ /* 0x000fc60007f1e0ff */
[----:B------:R-:W-:-:S04]  /*0290*/  IMAD.WIDE.U32 R6, R7, 0x8, R36 ;  /* 0x0000000807067825 */ /* 0x000fc800078e0024 */
[----:B------:R-:W-:Y:S01]  /*02a0*/  IMAD.X R11, RZ, RZ, RZ, P0 ;  /* 0x000000ffff0b7224 */ /* 0x000fe200000e06ff */
[C---:B------:R-:W-:Y:S01]  /*02b0*/  LEA R10, P0, R8.reuse, UR4, 0x3 ;  /* 0x00000004080a7c11 */ /* 0x040fe2000f8018ff */
[----:B------:R0:W2:Y:S03]  /*02c0*/  LDG.E.64 R12, desc[UR10][R6.64] ;  /* 0x0000000a060c7981 */ /* 0x0000a6000c1e1b00 */
[----:B------:R-:W-:-:S05]  /*02d0*/  LEA.HI.X R11, R8, UR5, R11, 0x3, P0 ;  /* 0x00000005080b7c11 */ /* 0x000fca00080f1c0b */
        /* <DEDUP_REMOVED lines=31> */
[C---:B0-----:R-:W-:Y:S01]  /*04d0*/  LEA R7, R9.reuse, R0, 0x3 ;  /* 0x0000000009077211 */ /* 0x041fe200078e18ff */
[----:B------:R-:W-:-:S05]  /*04e0*/  VIADD R9, R9, 0x20 ;  /* 0x0000002009097836 */ /* 0x000fca0000000000 */
[----:B------:R-:W-:Y:S01]  /*04f0*/  ISETP.GE.U32.AND P0, PT, R9, 0xf0, PT ;  /* 0x000000f00900780c */ /* 0x000fe20003f06070 */
[----:B--2---:R0:W-:Y:S04]  /*0500*/  STL.128 [R7], R12 ;  /* 0x0000000c07007387 */ /* 0x0041e80000100c00 */
[----:B---3--:R0:W-:Y:S04]  /*0510*/  STL.128 [R7+0x10], R16 ;  /* 0x0000101007007387 */ /* 0x0081e80000100c00 */
[----:B----4-:R0:W-:Y:S04]  /*0520*/  STL.128 [R7+0x20], R20 ;  /* 0x0000201407007387 */ /* 0x0101e80000100c00 */
[----:B-----5:R0:W-:Y:S04]  /*0530*/  STL.128 [R7+0x30], R24 ;  /* 0x0000301807007387 */ /* 0x0201e80000100c00 */
[----:B------:R0:W-:Y:S04]  /*0540*/  STL.128 [R7+0x40], R28 ;  /* 0x0000401c07007387 */ /* 0x0001e80000100c00 */
        /* <DEDUP_REMOVED lines=10> */
[----:B------:R0:W-:Y:S01]  /*05f0*/  STL.128 [R7+0xf0], R76 ;  /* 0x0000f04c07007387 */ /* 0x0001e20000100c00 */
[----:B------:R-:W-:Y:S05]  /*0600*/  @!P0 BRA `(.L_x_158) ;  /* 0xfffffffc00148947 */ /* 0x000fea000383ffff */
[----:B0-----:R-:W0:Y:S02]  /*0610*/  LDC.64 R6, c[0x0][0x388] ;  /* 0x0000e200ff067b82 */ /* 0x001e240000000a00 */
[----:B0-----:R-:W-:-:S06]  /*0620*/  IMAD.WIDE.U32 R6, R2, 0x4, R6 ;  /* 0x0000000402067825 */ /* 0x001fcc00078e0006 */
[----:B------:R-:W2:Y:S02]  /*0630*/  LDG.E R6, desc[UR10][R6.64] ;  /* 0x0000000a06067981 */ /* 0x000ea4000c1e1900 */
[----:B--2---:R-:W-:-:S13]  /*0640*/  ISETP.GT.AND P0, PT, R6, RZ, PT ;  /* 0x000000ff0600720c */ /* 0x004fda0003f04270 */
[----:B------:R-:W-:-:S13]  /*0650*/  VOTE.ANY P0, P0 ;  /* 0x0000000000ff7806 */ /* 0x000fda0000000100 */
[----:B------:R-:W-:Y:S05]  /*0660*/  @!P0 EXIT ;  /* 0x000000000000894d */ /* 0x000fea0003800000 */
[----:B------:R-:W-:Y:S01]  /*0670*/  LOP3.LUT R3, R80, 0x1, RZ, 0xc0, !PT ;  /* 0x0000000150037812 */ /* 0x000fe200078ec0ff */
[----:B------:R-:W-:-:S03]  /*0680*/  UIADD3 UR9, UPT, UPT, UR6, 0x780, URZ ;  /* 0x0000078006097890 */ /* 0x000fc6000fffe0ff */
[----:B------:R-:W-:Y:S01]  /*0690*/  ISETP.NE.U32.AND P1, PT, R3, 0x1, PT ;  /* 0x000000010300780c */ /* 0x000fe20003f25070 */
[----:B------:R-:W-:Y:S02]  /*06a0*/  IMAD.MOV.U32 R3, RZ, RZ, R6 ;  /* 0x000000ffff037224 */ /* 0x000fe400078e0006 */
[----:B------:R-:W-:-:S10]  /*06b0*/  IMAD.MOV.U32 R6, RZ, RZ, RZ ;  /* 0x000000ffff067224 */ /* 0x000fd400078e00ff */
.L_x_196:
[----:B------:R-:W0:Y:S08]  /*06c0*/  LDC.64 R8, c[0x0][0x398] ;  /* 0x0000e600ff087b82 */ /* 0x000e300000000a00 */
[----:B------:R-:W1:Y:S01]  /*06d0*/  LDC.64 R64, c[0x0][0x390] ;  /* 0x0000e400ff407b82 */ /* 0x000e620000000a00 */
[----:B------:R-:W-:Y:S01]  /*06e0*/  VIADDMNMX R3, R3, 0xffffffff, R6, PT ;  /* 0xffffffff03037846 */ /* 0x000fe20003800106 */
[----:B------:R-:W2:Y:S04]  /*06f0*/  LDL.64 R72, [R1+0x8] ;  /* 0x0000080001487983 */ /* 0x000ea80000100a00 */
[----:B------:R-:W3:Y:S02]  /*0700*/  LDL.128 R24, [R1+0x10] ;  /* 0x0000100001187983 */ /* 0x000ee40000100c00 */
[----:B------:R-:W4:Y:S02]  /*0710*/  LDC.64 R70, c[0x0][0x3a0] ;  /* 0x0000e800ff467b82 */ /* 0x000f240000000a00 */
[----:B------:R-:W5:Y:S04]  /*0720*/  LDL.128 R36, [R1+0x20] ;  /* 0x0000200001247983 */ /* 0x000f680000100c00 */
[----:B------:R-:W5:Y:S01]  /*0730*/  LDL.128 R32, [R1+0x30] ;  /* 0x0000300001207983 */ /* 0x000f620000100c00 */
[----:B0-----:R-:W-:-:S03]  /*0740*/  IMAD.WIDE.U32 R8, R2, 0x4, R8 ;  /* 0x0000000402087825 */ /* 0x001fc600078e0008 */
[----:B------:R-:W5:Y:S04]  /*0750*/  LDL.128 R28, [R1+0x40] ;  /* 0x00004000011c7983 */ /* 0x000f680000100c00 */
[----:B------:R-:W4:Y:S04]  /*0760*/  LDG.E R8, desc[UR10][R8.64] ;  /* 0x0000000a08087981 */ /* 0x000f28000c1e1900 */
[----:B------:R-:W5:Y:S04]  /*0770*/  LDL.128 R20, [R1+0x50] ;  /* 0x0000500001147983 */ /* 0x000f680000100c00 */
[----:B------:R-:W5:Y:S01]  /*0780*/  LDL.128 R16, [R1+0x60] ;  /* 0x0000600001107983 */ /* 0x000f620000100c00 */
[----:B----4-:R-:W-:-:S03]  /*0790*/  IADD3 R7, PT, PT, R3, R8, RZ ;  /* 0x0000000803077210 */ /* 0x010fc60007ffe0ff */
[----:B------:R-:W4:Y:S02]  /*07a0*/  LDL.128 R8, [R1+0x70] ;  /* 0x0000700001087983 */ /* 0x000f240000100c00 */
[----:B-1----:R-:W-:-:S06]  /*07b0*/  IMAD.WIDE R64, R7, 0x4, R64 ;  /* 0x0000000407407825 */ /* 0x002fcc00078e0240 */
[----:B------:R-:W2:Y:S02]  /*07c0*/  LDG.E R64, desc[UR10][R64.64] ;  /* 0x0000000a40407981 */ /* 0x000ea4000c1e1900 */
[----:B--2---:R-:W-:-:S04]  /*07d0*/  IMAD R7, R64, 0xf0, RZ ;  /* 0x000000f040077824 */ /* 0x004fc800078e02ff */
[----:B------:R-:W-:-:S05]  /*07e0*/  IMAD.WIDE R70, R7, 0x8, R70 ;  /* 0x0000000807467825 */ /* 0x000fca00078e0246 */
[----:B------:R-:W2:Y:S04]  /*07f0*/  LDG.E.64 R12, desc[UR10][R70.64] ;  /* 0x0000000a460c7981 */ /* 0x000ea8000c1e1b00 */
[----:B------:R-:W3:Y:S04]  /*0800*/  LDG.E.64 R14, desc[UR10][R70.64+0x8] ;  /* 0x0000080a460e7981 */ /* 0x000ee8000c1e1b00 */
[----:B------:R-:W5:Y:S04]  /*0810*/  LDG.E.64 R40, desc[UR10][R70.64+0x10] ;  /* 0x0000100a46287981 */ /* 0x000f68000c1e1b00 */
[----:B------:R-:W4:Y:S04]  /*0820*/  LDG.E.64 R42, desc[UR10][R70.64+0x18] ;  /* 0x0000180a462a7981 */ /* 0x000f28000c1e1b00 */
        /* <DEDUP_REMOVED lines=12> */
[----:B------:R0:W1:Y:S04]  /*08f0*/  SHFL.IDX PT, R104, R64, RZ, 0x1f ;  /* 0x00001fff40687589 */ /* 0x00006800000e0000 */
[----:B------:R0:W0:Y:S04]  /*0900*/  SHFL.IDX PT, R103, R64, 0x1, 0x1f ;  /* 0x00201f0040677f89 */ /* 0x00002800000e0000 */
        /* <DEDUP_REMOVED lines=25> */
[----:B------:R0:W0:Y:S01]  /*0aa0*/  SHFL.IDX PT, R87, R64, 0x1d, 0x1f ;  /* 0x03a01f0040577f89 */ /* 0x00002200000e0000 */
[----:B--2---:R-:W-:-:S08]  /*0ab0*/  DFMA R12, R4, R12, RZ ;  /* 0x0000000c040c722b */ /* 0x004fd000000000ff */
[----:B---3--:R-:W-:-:S08]  /*0ac0*/  DFMA R14, R72, R14, R12 ;  /* 0x0000000e480e722b */ /* 0x008fd0000000000c */
[----:B-----5:R-:W-:-:S08]  /*0ad0*/  DFMA R24, R24, R40, R14 ;  /* 0x000000281818722b */ /* 0x020fd0000000000e */
[----:B----4-:R-:W-:-:S08]  /*0ae0*/  DFMA R26, R26, R42, R24 ;  /* 0x0000002a1a1a722b */ /* 0x010fd00000000018 */
[----:B------:R-:W-:-:S08]  /*0af0*/  DFMA R36, R36, R44, R26 ;  /* 0x0000002c2424722b */ /* 0x000fd0000000001a */
        /* <DEDUP_REMOVED lines=10> */
[----:B------:R-:W-:Y:S01]  /*0ba0*/  DFMA R10, R10, R68, R8 ;  /* 0x000000440a0a722b */ /* 0x000fe20000000008 */
        /* <DEDUP_REMOVED lines=8> */
[----:B------:R2:W3:Y:S04]  /*0c30*/  SHFL.IDX PT, R8, R64, 0x10, 0x1f ;  /* 0x02001f0040087f89 */ /* 0x0004e800000e0000 */
[----:B------:R2:W4:Y:S04]  /*0c40*/  SHFL.IDX PT, R9, R64, 0x11, 0x1f ;  /* 0x02201f0040097f89 */ /* 0x00052800000e0000 */
[----:B------:R2:W0:Y:S04]  /*0c50*/  SHFL.IDX PT, R88, R64, 0x1e, 0x1f ;  /* 0x03c01f0040587f89 */ /* 0x00042800000e0000 */
[----:B------:R2:W0:Y:S01]  /*0c60*/  SHFL.IDX PT, R89, R64, 0x1f, 0x1f ;  /* 0x03e01f0040597f89 */ /* 0x00042200000e0000 */
[----:B-1----:R-:W-:-:S05]  /*0c70*/  UMOV UR7, 0x10 ;  /* 0x0000001000077882 */ /* 0x002fca0000000000 */
.L_x_171:
[----:B-1----:R-:W1:Y:S01]  /*0c80*/  S2R R105, SR_TID.X ;  /* 0x0000000000697919 */ /* 0x002e620000002100 */
[----:B--2-4-:R-:W2:Y:S01]  /*0c90*/  LDC.64 R36, c[0x0][0x3a0] ;  /* 0x0000e800ff247b82 */ /* 0x014ea20000000a00 */
[----:B------:R-:W-:-:S04]  /*0ca0*/  IMAD.U32 R45, RZ, RZ, UR7 ;  /* 0x00000007ff2d7e24 */ /* 0x000fc8000f8e00ff */
[----:B------:R-:W-:-:S03]  /*0cb0*/  IMAD R44, R45, 0x8, R0 ;  /* 0x000000082d2c7824 */ /* 0x000fc600078e0200 */
[----:B------:R-:W5:Y:S02]  /*0cc0*/  LDC.64 R74, c[0x0][0x3a0] ;  /* 0x0000e800ff4a7b82 */ /* 0x000f640000000a00 */
[----:B------:R-:W3:Y:S01]  /*0cd0*/  LDL.128 R12, [R44] ;  /* 0x000000002c0c7983 */ /* 0x000ee20000100c00 */
[----:B-1----:R-:W-:-:S04]  /*0ce0*/  VIADD R41, R105, UR7 ;  /* 0x0000000769297c36 */ /* 0x002fc80008000000 */
[--C-:B------:R-:W-:Y:S02]  /*0cf0*/  IMAD R21, R104, 0xf0, R41.reuse ;  /* 0x000000f068157824 */ /* 0x100fe400078e0229 */
[----:B0-----:R-:W-:Y:S02]  /*0d00*/  IMAD R23, R103, 0xf0, R41 ;  /* 0x000000f067177824 */ /* 0x001fe400078e0229 */
[----:B--2---:R-:W-:-:S04]  /*0d10*/  IMAD.WIDE R20, R21, 0x8, R36 ;  /* 0x0000000815147825 */ /* 0x004fc800078e0224 */
[----:B------:R-:W-:Y:S02]  /*0d20*/  IMAD.WIDE R22, R23, 0x8, R36 ;  /* 0x0000000817167825 */ /* 0x000fe400078e0224 */
[----:B------:R-:W3:Y:S04]  /*0d30*/  LDG.E.64 R20, desc[UR10][R20.64] ;  /* 0x0000000a14147981 */ /* 0x000ee8000c1e1b00 */
[----:B------:R-:W2:Y:S01]  /*0d40*/  LDG.E.64 R22, desc[UR10][R22.64] ;  /* 0x0000000a16167981 */ /* 0x000ea2000c1e1b00 */
[--C-:B------:R-:W-:Y:S02]  /*0d50*/  IMAD R31, R101, 0xf0, R41.reuse ;  /* 0x000000f0651f7824 */ /* 0x100fe400078e0229 */
[----:B------:R-:W-:Y:S02]  /*0d60*/  IMAD R27, R102, 0xf0, R41 ;  /* 0x000000f0661b7824 */ /* 0x000fe400078e0229 */
[----:B------:R-:W-:-:S04]  /*0d70*/  IMAD.WIDE R30, R31, 0x8, R36 ;  /* 0x000000081f1e7825 */ /* 0x000fc800078e0224 */
[----:B------:R-:W-:-:S06]  /*0d80*/  IMAD.WIDE R26, R27, 0x8, R36 ;  /* 0x000000081b1a7825 */ /* 0x000fcc00078e0224 */
[----:B------:R-:W4:Y:S01]  /*0d90*/  LDG.E.64 R26, desc[UR10][R26.64] ;  /* 0x0000000a1a1a7981 */ /* 0x000f22000c1e1b00 */
[----:B---3--:R-:W-:-:S03]  /*0da0*/  DMUL R12, R12, R20 ;  /* 0x000000140c0c7228 */ /* 0x008fc60000000000 */
[----:B------:R-:W3:Y:S01]  /*0db0*/  LDG.E.64 R20, desc[UR10][R30.64] ;  /* 0x0000000a1e147981 */ /* 0x000ee2000c1e1b00 */
[----:B--2---:R-:W-:-:S07]  /*0dc0*/  DMUL R14, R14, R22 ;  /* 0x000000160e0e7228 */ /* 0x004fce0000000000 */
[----:B------:R0:W-:Y:S04]  /*0dd0*/  STL.128 [R1+0xf00], R12 ;  /* 0x000f000c01007387 */ /* 0x0001e80000100c00 */
[----:B------:R-:W3:Y:S01]  /*0de0*/  LDL.128 R16, [R44+0x10] ;  /* 0x000010002c107983 */ /* 0x000ee20000100c00 */
[----:B------:R-:W-:-:S04]  /*0df0*/  IMAD R23, R100, 0xf0, R41 ;  /* 0x000000f064177824 */ /* 0x000fc800078e0229 */
[----:B------:R-:W-:-:S06]  /*0e00*/  IMAD.WIDE R24, R23, 0x8, R36 ;  /* 0x0000000817187825 */ /* 0x000fcc00078e0224 */
[----:B------:R-:W2:Y:S01]  /*0e10*/  LDG.E.64 R24, desc[UR10][R24.64] ;  /* 0x0000000a18187981 */ /* 0x000ea2000c1e1b00 */
[----:B---3--:R-:W-:Y:S01]  /*0e20*/  DMUL R18, R18, R20 ;  /* 0x0000001412127228 */ /* 0x008fe20000000000 */
[----:B------:R-:W-:Y:S01]  /*0e30*/  IMAD R21, R99, 0xf0, R41 ;  /* 0x000000f063157824 */ /* 0x000fe200078e0229 */
[----:B----4-:R-:W-:-:S03]  /*0e40*/  DMUL R16, R16, R26 ;  /* 0x0000001a10107228 */ /* 0x010fc60000000000 */
[----:B------:R-:W-:-:S04]  /*0e50*/  IMAD.WIDE R28, R21, 0x8, R36 ;  /* 0x00000008151c7825 */ /* 0x000fc800078e0224 */
[----:B------:R1:W-:Y:S04]  /*0e60*/  STL.128 [R1+0xf10], R16 ;  /* 0x000f101001007387 */ /* 0x0003e80000100c00 */
[----:B------:R-:W2:Y:S04]  /*0e70*/  LDL.128 R20, [R44+0x20] ;  /* 0x000020002c147983 */ /* 0x000ea80000100c00 */
[----:B------:R-:W3:Y:S01]  /*0e80*/  LDG.E.64 R28, desc[UR10][R28.64] ;  /* 0x0000000a1c1c7981 */ /* 0x000ee2000c1e1b00 */
[--C-:B------:R-:W-:Y:S02]  /*0e90*/  IMAD R27, R98, 0xf0, R41.reuse ;  /* 0x000000f0621b7824 */ /* 0x100fe400078e0229 */
[----:B------:R-:W-:-:S02]  /*0ea0*/  IMAD R33, R97, 0xf0, R41 ;  /* 0x000000f061217824 */ /* 0x000fc400078e0229 */
[----:B------:R-:W-:-:S04]  /*0eb0*/  IMAD.WIDE R30, R27, 0x8, R36 ;  /* 0x000000081b1e7825 */ /* 0x000fc800078e0224 */
[----:B------:R-:W-:Y:S02]  /*0ec0*/  IMAD.WIDE R32, R33, 0x8, R36 ;  /* 0x0000000821207825 */ /* 0x000fe400078e0224 */
[----:B------:R-:W4:Y:S04]  /*0ed0*/  LDG.E.64 R30, desc[UR10][R30.64] ;  /* 0x0000000a1e1e7981 */ /* 0x000f28000c1e1b00 */
[----:B------:R-:W5:Y:S01]  /*0ee0*/  LDG.E.64 R32, desc[UR10][R32.64] ;  /* 0x0000000a20207981 */ /* 0x000f62000c1e1b00 */
[----:B--2---:R-:W-:Y:S02]  /*0ef0*/  DMUL R20, R20, R24 ;  /* 0x0000001814147228 */ /* 0x004fe40000000000 */
[----:B---3--:R-:W-:-:S07]  /*0f00*/  DMUL R22, R22, R28 ;  /* 0x0000001c16167228 */ /* 0x008fce0000000000 */
[----:B------:R-:W-:Y:S04]  /*0f10*/  STL.128 [R1+0xf20], R20 ;  /* 0x000f201401007387 */ /* 0x000fe80000100c00 */
[----:B------:R-:W4:Y:S01]  /*0f20*/  LDL.128 R24, [R44+0x30] ;  /* 0x000030002c187983 */ /* 0x000f220000100c00 */
[--C-:B------:R-:W-:Y:S02]  /*0f30*/  IMAD R29, R96, 0xf0, R41.reuse ;  /* 0x000000f0601d7824 */ /* 0x100fe400078e0229 */
[----:B------:R-:W-:Y:S02]  /*0f40*/  IMAD R39, R95, 0xf0, R41 ;  /* 0x000000f05f277824 */ /* 0x000fe400078e0229 */
[----:B------:R-:W-:-:S04]  /*0f50*/  IMAD.WIDE R34, R29, 0x8, R36 ;  /* 0x000000081d227825 */ /* 0x000fc800078e0224 */
[----:B------:R-:W-:Y:S02]  /*0f60*/  IMAD.WIDE R38, R39, 0x8, R36 ;  /* 0x0000000827267825 */ /* 0x000fe400078e0224 */
[----:B------:R-:W2:Y:S04]  /*0f70*/  LDG.E.64 R34, desc[UR10][R34.64] ;  /* 0x0000000a22227981 */ /* 0x000ea8000c1e1b00 */
[----:B------:R-:W3:Y:S01]  /*0f80*/  LDG.E.64 R38, desc[UR10][R38.64] ;  /* 0x0000000a26267981 */ /* 0x000ee2000c1e1b00 */
[----:B----4-:R-:W-:Y:S02]  /*0f90*/  DMUL R24, R24, R30 ;  /* 0x0000001e18187228 */ /* 0x010fe40000000000 */
[----:B-----5:R-:W-:-:S07]  /*0fa0*/  DMUL R26, R26, R32 ;  /* 0x000000201a1a7228 */ /* 0x020fce0000000000 */
[----:B------:R-:W-:Y:S04]  /*0fb0*/  STL.128 [R1+0xf30], R24 ;  /* 0x000f301801007387 */ /* 0x000fe80000100c00 */
[----:B------:R-:W2:Y:S01]  /*0fc0*/  LDL.128 R28, [R44+0x40] ;  /* 0x000040002c1c7983 */ /* 0x000ea20000100c00 */
[--C-:B------:R-:W-:Y:S02]  /*0fd0*/  IMAD R33, R94, 0xf0, R41.reuse ;  /* 0x000000f05e217824 */ /* 0x100fe400078e0229 */
[----:B------:R-:W-:Y:S02]  /*0fe0*/  IMAD R47, R93, 0xf0, R41 ;  /* 0x000000f05d2f7824 */ /* 0x000fe400078e0229 */
        /* <DEDUP_REMOVED lines=18> */
[----:B------:R-:W-:Y:S01]  /*1110*/  IADD3 R72, PT, PT, R105, UR7, RZ ;  /* 0x0000000769487c10 */ /* 0x000fe2000fffe0ff */
[----:B------:R-:W-:-:S04]  /*1120*/  IMAD R41, R90, 0xf0, R41 ;  /* 0x000000f05a297824 */ /* 0x000fc800078e0229 */
[----:B------:R-:W-:Y:S02]  /*1130*/  IMAD R43, R7, 0xf0, R72 ;  /* 0x000000f0072b7824 */ /* 0x000fe400078e0248 */
[----:B------:R-:W-:-:S06]  /*1140*/  IMAD.WIDE R46, R41, 0x8, R74 ;  /* 0x00000008292e7825 */ /* 0x000fcc00078e024a */
[----:B------:R-:W4:Y:S01]  /*1150*/  LDG.E.64 R46, desc[UR10][R46.64] ;  /* 0x0000000a2e2e7981 */ /* 0x000f22000c1e1b00 */
[----:B--2---:R-:W-:Y:S02]  /*1160*/  DMUL R36, R36, R48 ;  /* 0x0000003024247228 */ /* 0x004fe40000000000 */
[----:B---3--:R-:W-:Y:S01]  /*1170*/  DMUL R38, R38, R50 ;  /* 0x0000003226267228 */ /* 0x008fe20000000000 */
[----:B------:R-:W-:-:S06]  /*1180*/  IMAD.WIDE R48, R43, 0x8, R74 ;  /* 0x000000082b307825 */ /* 0x000fcc00078e024a */
[----:B------:R-:W-:Y:S04]  /*1190*/  STL.128 [R1+0xf60], R36 ;  /* 0x000f602401007387 */ /* 0x000fe80000100c00 */
[----:B------:R-:W4:Y:S04]  /*11a0*/  LDL.128 R40, [R44+0x70] ;  /* 0x000070002c287983 */ /* 0x000f280000100c00 */
[----:B------:R-:W2:Y:S01]  /*11b0*/  LDG.E.64 R48, desc[UR10][R48.64] ;  /* 0x0000000a30307981 */ /* 0x000ea2000c1e1b00 */
[--C-:B------:R-:W-:Y:S02]  /*11c0*/  IMAD R51, R8, 0xf0, R72.reuse ;  /* 0x000000f008337824 */ /* 0x100fe400078e0248 */
[----:B------:R-:W-:-:S02]  /*11d0*/  IMAD R57, R9, 0xf0, R72 ;  /* 0x000000f009397824 */ /* 0x000fc400078e0248 */
[----:B------:R-:W-:-:S04]  /*11e0*/  IMAD.WIDE R50, R51, 0x8, R74 ;  /* 0x0000000833327825 */ /* 0x000fc800078e024a */
[----:B------:R-:W-:Y:S02]  /*11f0*/  IMAD R106, R45, 0x8, R0 ;  /* 0x000000082d6a7824 */ /* 0x000fe400078e0200 */
[----:B------:R-:W-:Y:S01]  /*1200*/  IMAD.WIDE R56, R57, 0x8, R74 ;  /* 0x0000000839387825 */ /* 0x000fe200078e024a */
[----:B------:R-:W3:Y:S01]  /*1210*/  LDG.E.64 R50, desc[UR10][R50.64] ;  /* 0x0000000a32327981 */ /* 0x000ee2000c1e1b00 */
[----:B----4-:R-:W-:Y:S02]  /*1220*/  DMUL R40, R40, R46 ;  /* 0x0000002e28287228 */ /* 0x010fe40000000000 */
[----:B--2---:R-:W-:Y:S01]  /*1230*/  DMUL R42, R42, R48 ;  /* 0x000000302a2a7228 */ /* 0x004fe20000000000 */
[----:B------:R-:W2:Y:S06]  /*1240*/  LDG.E.64 R48, desc[UR10][R56.64] ;  /* 0x0000000a38307981 */ /* 0x000eac000c1e1b00 */
[----:B------:R-:W-:Y:S04]  /*1250*/  STL.128 [R1+0xf70], R40 ;  /* 0x000f702801007387 */ /* 0x000fe80000100c00 */
[----:B------:R-:W3:Y:S01]  /*1260*/  LDL.128 R44, [R106+0x80] ;  /* 0x000080006a2c7983 */ /* 0x000ee20000100c00 */
[----:B------:R-:W-:-:S02]  /*1270*/  IMAD R55, R76, 0xf0, R72 ;  /* 0x000000f04c377824 */ /* 0x000fc400078e0248 */
[----:B------:R-:W-:Y:S02]  /*1280*/  IMAD R61, R77, 0xf0, R72 ;  /* 0x000000f04d3d7824 */ /* 0x000fe400078e0248 */
[----:B------:R-:W-:-:S04]  /*1290*/  IMAD.WIDE R54, R55, 0x8, R74 ;  /* 0x0000000837367825 */ /* 0x000fc800078e024a */
[----:B------:R-:W-:Y:S02]  /*12a0*/  IMAD.WIDE R60, R61, 0x8, R74 ;  /* 0x000000083d3c7825 */ /* 0x000fe400078e024a */
[----:B------:R-:W4:Y:S04]  /*12b0*/  LDG.E.64 R54, desc[UR10][R54.64] ;  /* 0x0000000a36367981 */ /* 0x000f28000c1e1b00 */
[----:B------:R-:W5:Y:S01]  /*12c0*/  LDG.E.64 R52, desc[UR10][R60.64] ;  /* 0x0000000a3c347981 */ /* 0x000f62000c1e1b00 */
[----:B---3--:R-:W-:Y:S02]  /*12d0*/  DMUL R44, R44, R50 ;  /* 0x000000322c2c7228 */ /* 0x008fe40000000000 */
[----:B--2---:R-:W-:-:S07]  /*12e0*/  DMUL R46, R46, R48 ;  /* 0x000000302e2e7228 */ /* 0x004fce0000000000 */
        /* <DEDUP_REMOVED lines=58> */
[----:B------:R-:W-:Y:S01]  /*1690*/  LOP3.LUT R105, R105, 0x1, RZ, 0xc0, !PT ;  /* 0x0000000169697812 */ /* 0x000fe200078ec0ff */
[----:B--2---:R-:W-:Y:S02]  /*16a0*/  DMUL R68, R68, R110 ;  /* 0x0000006e44447228 */ /* 0x004fe40000000000 */
[----:B---3--:R-:W-:-:S07]  /*16b0*/  DMUL R70, R70, R108 ;  /* 0x0000006c46467228 */ /* 0x008fce0000000000 */
[----:B------:R-:W-:Y:S04]  /*16c0*/  STL.128 [R1+0xfe0], R68 ;  /* 0x000fe04401007387 */ /* 0x000fe80000100c00 */
[----:B------:R2:W4:Y:S01]  /*16d0*/  LDL.128 R72, [R106+0xf0] ;  /* 0x0000f0006a487983 */ /* 0x0005220000100c00 */
[----:B------:R-:W-:-:S04]  /*16e0*/  ISETP.NE.AND P0, PT, R105, RZ, PT ;  /* 0x000000ff6900720c */ /* 0x000fc80003f05270 */
[----:B------:R-:W-:Y:S02]  /*16f0*/  FSEL R111, R15, R13, !P0 ;  /* 0x0000000d0f6f7208 */ /* 0x000fe40004000000 */
[----:B------:R-:W-:Y:S01]  /*1700*/  FSEL R105, R14, R12, !P0 ;  /* 0x0000000c0e697208 */ /* 0x000fe20004000000 */
[----:B------:R-:W-:Y:S02]  /*1710*/  IMAD.MOV.U32 R116, RZ, RZ, R18 ;  /* 0x000000ffff747224 */ /* 0x000fe400078e0012 */
[----:B------:R-:W-:Y:S01]  /*1720*/  IMAD.MOV.U32 R117, RZ, RZ, R19 ;  /* 0x000000ffff757224 */ /* 0x000fe200078e0013 */
[----:B------:R-:W-:Y:S03]  /*1730*/  SHFL.BFLY PT, R111, R111, 0x1, 0x1f ;  /* 0x0c201f006f6f7f89 */ /* 0x000fe600000e0000 */
[----:B------:R-:W-:Y:S01]  /*1740*/  @P0 MOV R116, R16 ;  /* 0x0000001000740202 */ /* 0x000fe20000000f00 */
[----:B------:R-:W3:Y:S01]  /*1750*/  SHFL.BFLY PT, R110, R105, 0x1, 0x1f ;  /* 0x0c201f00696e7f89 */ /* 0x000ee200000e0000 */
[----:B------:R-:W-:Y:S01]  /*1760*/  @P0 IMAD.MOV.U32 R117, RZ, RZ, R17 ;  /* 0x000000ffff750224 */ /* 0x000fe200078e0011 */
[----:B--2---:R-:W-:Y:S01]  /*1770*/  MOV R106, R22 ;  /* 0x00000016006a7202 */ /* 0x004fe20000000f00 */
[----:B------:R-:W-:Y:S01]  /*1780*/  IMAD.MOV.U32 R107, RZ, RZ, R23 ;  /* 0x000000ffff6b7224 */ /* 0x000fe200078e0017 */
[----:B------:R-:W-:Y:S01]  /*1790*/  SHFL.BFLY PT, R108, R116, 0x1, 0x1f ;  /* 0x0c201f00746c7f89 */ /* 0x000fe200000e0000 */
[----:B------:R-:W-:Y:S01]  /*17a0*/  @P0 MOV R106, R20 ;  /* 0x00000014006a0202 */ /* 0x000fe20000000f00 */
[----:B------:R-:W-:-:S02]  /*17b0*/  @P0 IMAD.MOV.U32 R107, RZ, RZ, R21 ;  /* 0x000000ffff6b0224 */ /* 0x000fc400078e0015 */
[----:B------:R-:W2:Y:S01]  /*17c0*/  SHFL.BFLY PT, R109, R117, 0x1, 0x1f ;  /* 0x0c201f00756d7f89 */ /* 0x000ea200000e0000 */
[----:B0-----:R-:W-:Y:S02]  /*17d0*/  @P0 IMAD.MOV.U32 R12, RZ, RZ, R14 ;  /* 0x000000ffff0c0224 */ /* 0x001fe400078e000e */
[----:B------:R-:W-:Y:S01]  /*17e0*/  @P0 IMAD.MOV.U32 R13, RZ, RZ, R15 ;  /* 0x000000ffff0d0224 */ /* 0x000fe200078e000f */
[----:B------:R-:W-:Y:S04]  /*17f0*/  @P0 STL.64 [R1+0xf00], R14 ;  /* 0x000f000e01000387 */ /* 0x000fe80000100a00 */
[----:B------:R-:W-:Y:S04]  /*1800*/  SHFL.BFLY PT, R15, R107, 0x1, 0x1f ;  /* 0x0c201f006b0f7f89 */ /* 0x000fe800000e0000 */
[----:B------:R0:W5:Y:S01]  /*1810*/  SHFL.BFLY PT, R14, R106, 0x1, 0x1f ;  /* 0x0c201f006a0e7f89 */ /* 0x00016200000e0000 */
[----:B-1----:R-:W-:-:S02]  /*1820*/  @P0 IMAD.MOV.U32 R16, RZ, RZ, R18 ;  /* 0x000000ffff100224 */ /* 0x002fc400078e0012 */
[----:B------:R-:W-:Y:S01]  /*1830*/  @P0 IMAD.MOV.U32 R17, RZ, RZ, R19 ;  /* 0x000000ffff110224 */ /* 0x000fe200078e0013 */
[----:B---3--:R-:W-:Y:S01]  /*1840*/  DADD R110, R110, R12 ;  /* 0x000000006e6e7229 */ /* 0x008fe2000000000c */
[----:B------:R-:W-:Y:S01]  /*1850*/  UIMAD UR14, UR7, 0x8, UR9 ;  /* 0x00000008070e78a4 */ /* 0x000fe2000f8e0209 */
[----:B------:R-:W-:Y:S01]  /*1860*/  MOV R120, R34 ;  /* 0x0000002200787202 */ /* 0x000fe20000000f00 */
[----:B------:R-:W-:Y:S01]  /*1870*/  IMAD.MOV.U32 R121, RZ, RZ, R35 ;  /* 0x000000ffff797224 */ /* 0x000fe200078e0023 */
[----:B------:R-:W-:Y:S01]  /*1880*/  MOV R122, R38 ;  /* 0x00000026007a7202 */ /* 0x000fe20000000f00 */
[----:B------:R-:W-:Y:S02]  /*1890*/  @P0 IMAD.MOV.U32 R120, RZ, RZ, R32 ;  /* 0x000000ffff780224 */ /* 0x000fe400078e0020 */
[----:B------:R-:W-:Y:S01]  /*18a0*/  @P0 IMAD.MOV.U32 R121, RZ, RZ, R33 ;  /* 0x000000ffff790224 */ /* 0x000fe200078e0021 */
[----:B--2---:R-:W-:Y:S01]  /*18b0*/  DADD R108, R108, R16 ;  /* 0x000000006c6c7229 */ /* 0x004fe20000000010 */
[----:B------:R-:W-:Y:S01]  /*18c0*/  IMAD.MOV.U32 R123, RZ, RZ, R39 ;  /* 0x000000ffff7b7224 */ /* 0x000fe200078e0027 */
[----:B------:R-:W-:Y:S01]  /*18d0*/  @P0 MOV R20, R22 ;  /* 0x0000001600140202 */ /* 0x000fe20000000f00 */
[----:B------:R-:W-:Y:S01]  /*18e0*/  @P0 IMAD.MOV.U32 R122, RZ, RZ, R36 ;  /* 0x000000ffff7a0224 */ /* 0x000fe200078e0024 */
[----:B0-----:R-:W-:Y:S01]  /*18f0*/  MOV R106, R42 ;  /* 0x0000002a006a7202 */ /* 0x001fe20000000f00 */
[----:B------:R-:W-:-:S02]  /*1900*/  @P0 IMAD.MOV.U32 R123, RZ, RZ, R37 ;  /* 0x000000ffff7b0224 */ /* 0x000fc400078e0025 */
[----:B------:R-:W-:Y:S01]  /*1910*/  @P0 IMAD.MOV.U32 R21, RZ, RZ, R23 ;  /* 0x000000ffff150224 */ /* 0x000fe200078e0017 */
[----:B------:R-:W-:Y:S01]  /*1920*/  STL.64 [R1+0xf08], R110 ;  /* 0x000f086e01007387 */ /* 0x000fe20000100a00 */
[----:B------:R-:W-:Y:S01]  /*1930*/  IMAD.MOV.U32 R107, RZ, RZ, R43 ;  /* 0x000000ffff6b7224 */ /* 0x000fe200078e002b */
[----:B------:R-:W-:Y:S01]  /*1940*/  @P0 MOV R106, R40 ;  /* 0x00000028006a0202 */ /* 0x000fe20000000f00 */
[----:B------:R-:W-:Y:S01]  /*1950*/  @P0 IMAD.MOV.U32 R107, RZ, RZ, R41 ;  /* 0x000000ffff6b0224 */ /* 0x000fe200078e0029 */
[----:B------:R-:W-:Y:S04]  /*1960*/  SHFL.BFLY PT, R111, R121, 0x1, 0x1f ;  /* 0x0c201f00796f7f89 */ /* 0x000fe800000e0000 */
[----:B------:R5:W0:Y:S02]  /*1970*/  SHFL.BFLY PT, R110, R120, 0x1, 0x1f ;  /* 0x0c201f00786e7f89 */ /* 0x000a2400000e0000 */
[----:B-----5:R-:W-:Y:S01]  /*1980*/  DADD R120, R14, R20 ;  /* 0x000000000e787229 */ /* 0x020fe20000000014 */
[----:B------:R-:W-:Y:S01]  /*1990*/  MOV R14, R54 ;  /* 0x00000036000e7202 */ /* 0x000fe20000000f00 */
[----:B------:R-:W-:-:S02]  /*19a0*/  IMAD.MOV.U32 R15, RZ, RZ, R55 ;  /* 0x000000ffff0f7224 */ /* 0x000fc400078e0037 */
[----:B------:R-:W-:Y:S02]  /*19b0*/  @P0 IMAD.MOV.U32 R14, RZ, RZ, R52 ;  /* 0x000000ffff0e0224 */ /* 0x000fe400078e0034 */
[----:B------:R-:W-:Y:S01]  /*19c0*/  @P0 IMAD.MOV.U32 R15, RZ, RZ, R53 ;  /* 0x000000ffff0f0224 */ /* 0x000fe200078e0035 */
[----:B------:R-:W-:Y:S01]  /*19d0*/  @P0 MOV R32, R34 ;  /* 0x0000002200200202 */ /* 0x000fe20000000f00 */
[----:B------:R-:W-:Y:S02]  /*19e0*/  @P0 IMAD.MOV.U32 R33, RZ, RZ, R35 ;  /* 0x000000ffff210224 */ /* 0x000fe400078e0023 */
[----:B------:R-:W-:Y:S02]  /*19f0*/  @P0 IMAD.MOV.U32 R36, RZ, RZ, R38 ;  /* 0x000000ffff240224 */ /* 0x000fe400078e0026 */
[----:B------:R-:W-:Y:S01]  /*1a00*/  @P0 IMAD.MOV.U32 R37, RZ, RZ, R39 ;  /* 0x000000ffff250224 */ /* 0x000fe200078e0027 */
[----:B------:R-:W-:Y:S01]  /*1a10*/  @P0 MOV R40, R42 ;  /* 0x0000002a00280202 */ /* 0x000fe20000000f00 */
[----:B------:R-:W-:Y:S01]  /*1a20*/  @P0 IMAD.MOV.U32 R41, RZ, RZ, R43 ;  /* 0x000000ffff290224 */ /* 0x000fe200078e002b */
[----:B0-----:R-:W-:Y:S01]  /*1a30*/  DADD R110, R110, R32 ;  /* 0x000000006e6e7229 */ /* 0x001fe20000000020 */
[----:B------:R-:W-:-:S02]  /*1a40*/  @P0 IMAD.MOV.U32 R52, RZ, RZ, R54 ;  /* 0x000000ffff340224 */ /* 0x000fc400078e0036 */
[----:B------:R-:W-:Y:S01]  /*1a50*/  @P0 IMAD.MOV.U32 R53, RZ, RZ, R55 ;  /* 0x000000ffff350224 */ /* 0x000fe200078e0037 */
[----:B------:R-:W-:Y:S01]  /*1a60*/  UMOV UR4, URZ ;  /* 0x000000ff00047c82 */ /* 0x000fe20008000000 */
[----:B------:R-:W-:Y:S01]  /*1a70*/  UMOV UR6, 0x3ff00000 ;  /* 0x3ff0000000067882 */ /* 0x000fe20000000000 */
[----:B----4-:R-:W-:Y:S01]  /*1a80*/  DMUL R72, R72, R114 ;  /* 0x0000007248487228 */ /* 0x010fe20000000000 */
[----:B------:R-:W-:Y:S01]  /*1a90*/  IMAD.MOV.U32 R114, RZ, RZ, R26 ;  /* 0x000000ffff727224 */ /* 0x000fe200078e001a */
[----:B------:R-:W-:Y:S01]  /*1aa0*/  @P0 MOV R114, R24 ;  /* 0x0000001800720202 */ /* 0x000fe20000000f00 */
[----:B------:R-:W-:Y:S02]  /*1ab0*/  IMAD.MOV.U32 R115, RZ, RZ, R27 ;  /* 0x000000ffff737224 */ /* 0x000fe400078e001b */
[----:B------:R-:W-:Y:S02]  /*1ac0*/  @P0 IMAD.MOV.U32 R115, RZ, RZ, R25 ;  /* 0x000000ffff730224 */ /* 0x000fe400078e0019 */
[----:B------:R0:W-:Y:S04]  /*1ad0*/  SHFL.BFLY PT, R116, R114, 0x1, 0x1f ;  /* 0x0c201f0072747f89 */ /* 0x0001e800000e0000 */
[----:B------:R1:W2:Y:S01]  /*1ae0*/  SHFL.BFLY PT, R117, R115, 0x1, 0x1f ;  /* 0x0c201f0073757f89 */ /* 0x0002a200000e0000 */
[----:B------:R-:W-:Y:S01]  /*1af0*/  DMUL R74, R74, R112 ;  /* 0x000000704a4a7228 */ /* 0x000fe20000000000 */
[----:B------:R-:W-:-:S02]  /*1b00*/  IMAD.MOV.U32 R112, RZ, RZ, R30 ;  /* 0x000000ffff707224 */ /* 0x000fc400078e001e */
[----:B------:R-:W-:Y:S02]  /*1b10*/  IMAD.MOV.U32 R113, RZ, RZ, R31 ;  /* 0x000000ffff717224 */ /* 0x000fe400078e001f */
[----:B------:R-:W-:Y:S02]  /*1b20*/  @P0 IMAD.MOV.U32 R112, RZ, RZ, R28 ;  /* 0x000000ffff700224 */ /* 0x000fe400078e001c */
[----:B------:R-:W-:Y:S01]  /*1b30*/  @P0 IMAD.MOV.U32 R113, RZ, RZ, R29 ;  /* 0x000000ffff710224 */ /* 0x000fe200078e001d */
[----:B------:R-:W-:Y:S01]  /*1b40*/  STL.128 [R1+0xff0], R72 ;  /* 0x000ff04801007387 */ /* 0x000fe20000100c00 */
[----:B0-----:R-:W-:-:S03]  /*1b50*/  IMAD.MOV.U32 R114, RZ, RZ, R46 ;  /* 0x000000ffff727224 */ /* 0x001fc600078e002e */
[----:B------:R0:W-:Y:S01]  /*1b60*/  SHFL.BFLY PT, R119, R113, 0x1, 0x1f ;  /* 0x0c201f0071777f89 */ /* 0x0001e200000e0000 */
[----:B-1----:R-:W-:-:S03]  /*1b70*/  IMAD.MOV.U32 R115, RZ, RZ, R47 ;  /* 0x000000ffff737224 */ /* 0x002fc600078e002f */
[----:B------:R1:W3:Y:S01]  /*1b80*/  SHFL.BFLY PT, R118, R112, 0x1, 0x1f ;  /* 0x0c201f0070767f89 */ /* 0x0002e200000e0000 */
[----:B------:R-:W-:Y:S01]  /*1b90*/  @P0 MOV R114, R44 ;  /* 0x0000002c00720202 */ /* 0x000fe20000000f00 */
[----:B------:R-:W-:Y:S02]  /*1ba0*/  @P0 IMAD.MOV.U32 R115, RZ, RZ, R45 ;  /* 0x000000ffff730224 */ /* 0x000fe400078e002d */
[----:B------:R-:W-:Y:S01]  /*1bb0*/  STL.64 [UR14], R12 ;  /* 0x0000000cff007987 */ /* 0x000fe20008100a0e */
[----:B0-----:R-:W-:Y:S02]  /*1bc0*/  IMAD.MOV.U32 R113, RZ, RZ, R51 ;  /* 0x000000ffff717224 */ /* 0x001fe400078e0033 */
[----:B------:R-:W-:Y:S01]  /*1bd0*/  @P0 IMAD.MOV.U32 R113, RZ, RZ, R49 ;  /* 0x000000ffff710224 */ /* 0x000fe200078e0031 */
[----:B------:R-:W-:Y:S01]  /*1be0*/  SHFL.BFLY PT, R13, R123, 0x1, 0x1f ;  /* 0x0c201f007b0d7f89 */ /* 0x000fe200000e0000 */
[----:B-1----:R-:W-:Y:S02]  /*1bf0*/  IMAD.MOV.U32 R112, RZ, RZ, R50 ;  /* 0x000000ffff707224 */ /* 0x002fe400078e0032 */
[----:B------:R-:W-:Y:S01]  /*1c00*/  @P0 IMAD.MOV.U32 R112, RZ, RZ, R48 ;  /* 0x000000ffff700224 */ /* 0x000fe200078e0030 */
[----:B------:R-:W0:Y:S01]  /*1c10*/  SHFL.BFLY PT, R12, R122, 0x1, 0x1f ;  /* 0x0c201f007a0c7f89 */ /* 0x000e2200000e0000 */
[----:B------:R-:W-:Y:S01]  /*1c20*/  @P0 MOV R24, R26 ;  /* 0x0000001a00180202 */ /* 0x000fe20000000f00 */
[----:B------:R-:W-:-:S02]  /*1c30*/  @P0 IMAD.MOV.U32 R25, RZ, RZ, R27 ;  /* 0x000000ffff190224 */ /* 0x000fc400078e001b */
[----:B------:R-:W-:Y:S04]  /*1c40*/  @P0 STL.64 [R1+0xf10], R18 ;  /* 0x000f101201000387 */ /* 0x000fe80000100a00 */
[----:B------:R-:W-:Y:S04]  /*1c50*/  STL.64 [R1+0xf18], R108 ;  /* 0x000f186c01007387 */ /* 0x000fe80000100a00 */
[----:B------:R-:W-:Y:S04]  /*1c60*/  SHFL.BFLY PT, R19, R107, 0x1, 0x1f ;  /* 0x0c201f006b137f89 */ /* 0x000fe800000e0000 */
[----:B------:R-:W1:Y:S04]  /*1c70*/  SHFL.BFLY PT, R18, R106, 0x1, 0x1f ;  /* 0x0c201f006a127f89 */ /* 0x000e6800000e0000 */
[----:B------:R-:W-:Y:S04]  /*1c80*/  STL.64 [UR14+0x10], R16 ;  /* 0x00001010ff007987 */ /* 0x000fe80008100a0e */
[----:B------:R4:W-:Y:S04]  /*1c90*/  @P0 STL.64 [R1+0xf20], R22 ;  /* 0x000f201601000387 */ /* 0x0009e80000100a00 */
[----:B------:R-:W-:Y:S04]  /*1ca0*/  SHFL.BFLY PT, R107, R115, 0x1, 0x1f ;  /* 0x0c201f00736b7f89 */ /* 0x000fe800000e0000 */
[----:B------:R5:W1:Y:S01]  /*1cb0*/  SHFL.BFLY PT, R106, R114, 0x1, 0x1f ;  /* 0x0c201f00726a7f89 */ /* 0x000a6200000e0000 */
[----:B----4-:R-:W-:Y:S01]  /*1cc0*/  IMAD.MOV.U32 R22, RZ, RZ, R58 ;  /* 0x000000ffff167224 */ /* 0x010fe200078e003a */
[----:B------:R-:W-:Y:S01]  /*1cd0*/  @P0 MOV R22, R56 ;  /* 0x0000003800160202 */ /* 0x000fe20000000f00 */
[----:B------:R-:W-:Y:S01]  /*1ce0*/  IMAD.MOV.U32 R23, RZ, RZ, R59 ;  /* 0x000000ffff177224 */ /* 0x000fe200078e003b */
[----:B------:R4:W-:Y:S01]  /*1cf0*/  SHFL.BFLY PT, R17, R113, 0x1, 0x1f ;  /* 0x0c201f0071117f89 */ /* 0x0009e200000e0000 */
[----:B------:R-:W-:-:S02]  /*1d00*/  @P0 IMAD.MOV.U32 R23, RZ, RZ, R57 ;  /* 0x000000ffff170224 */ /* 0x000fc400078e0039 */
[----:B-----5:R-:W-:Y:S01]  /*1d10*/  IMAD.MOV.U32 R114, RZ, RZ, R62 ;  /* 0x000000ffff727224 */ /* 0x020fe200078e003e */
[----:B------:R5:W1:Y:S01]  /*1d20*/  SHFL.BFLY PT, R16, R112, 0x1, 0x1f ;  /* 0x0c201f0070107f89 */ /* 0x000a6200000e0000 */
[----:B------:R-:W-:Y:S02]  /*1d30*/  IMAD.MOV.U32 R115, RZ, RZ, R63 ;  /* 0x000000ffff737224 */ /* 0x000fe400078e003f */
[----:B------:R-:W-:Y:S01]  /*1d40*/  @P0 IMAD.MOV.U32 R114, RZ, RZ, R60 ;  /* 0x000000ffff720224 */ /* 0x000fe200078e003c */
[----:B------:R3:W-:Y:S01]  /*1d50*/  SHFL.BFLY PT, R109, R15, 0x1, 0x1f ;  /* 0x0c201f000f6d7f89 */ /* 0x0007e200000e0000 */
[----:B------:R-:W-:Y:S01]  /*1d60*/  @P0 IMAD.MOV.U32 R115, RZ, RZ, R61 ;  /* 0x000000ffff730224 */ /* 0x000fe200078e003d */
[----:B--2---:R-:W-:Y:S01]  /*1d70*/  DADD R116, R116, R24 ;  /* 0x0000000074747229 */ /* 0x004fe20000000018 */
[----:B----4-:R-:W-:Y:S01]  /*1d80*/  IMAD.MOV.U32 R113, RZ, RZ, R67 ;  /* 0x000000ffff717224 */ /* 0x010fe200078e0043 */
[----:B------:R2:W4:Y:S01]  /*1d90*/  SHFL.BFLY PT, R108, R14, 0x1, 0x1f ;  /* 0x0c201f000e6c7f89 */ /* 0x00052200000e0000 */
[----:B-----5:R-:W-:Y:S01]  /*1da0*/  MOV R112, R66 ;  /* 0x0000004200707202 */ /* 0x020fe20000000f00 */
[----:B------:R-:W-:Y:S01]  /*1db0*/  @P0 IMAD.MOV.U32 R113, RZ, RZ, R65 ;  /* 0x000000ffff710224 */ /* 0x000fe200078e0041 */
[----:B------:R-:W-:Y:S01]  /*1dc0*/  @P0 MOV R112, R64 ;  /* 0x0000004000700202 */ /* 0x000fe20000000f00 */
[----:B------:R-:W-:Y:S01]  /*1dd0*/  STL.64 [R1+0xf28], R120 ;  /* 0x000f287801007387 */ /* 0x000fe20000100a00 */
[----:B---3--:R-:W-:-:S02]  /*1de0*/  IMAD.MOV.U32 R15, RZ, RZ, R71 ;  /* 0x000000ffff0f7224 */ /* 0x008fc400078e0047 */
[----:B------:R-:W-:Y:S01]  /*1df0*/  @P0 IMAD.MOV.U32 R15, RZ, RZ, R69 ;  /* 0x000000ffff0f0224 */ /* 0x000fe200078e0045 */
[----:B------:R-:W-:Y:S01]  /*1e00*/  STL.64 [UR14+0x20], R20 ;  /* 0x00002014ff007987 */ /* 0x000fe20008100a0e */
[----:B--2---:R-:W-:Y:S01]  /*1e10*/  IMAD.MOV.U32 R14, RZ, RZ, R70 ;  /* 0x000000ffff0e7224 */ /* 0x004fe200078e0046 */
[----:B------:R-:W-:Y:S02]  /*1e20*/  @P0 MOV R14, R68 ;  /* 0x00000044000e0202 */ /* 0x000fe40000000f00 */
[----:B------:R-:W-:Y:S04]  /*1e30*/  SHFL.BFLY PT, R123, R23, 0x1, 0x1f ;  /* 0x0c201f00177b7f89 */ /* 0x000fe800000e0000 */
[----:B------:R-:W2:Y:S01]  /*1e40*/  SHFL.BFLY PT, R122, R22, 0x1, 0x1f ;  /* 0x0c201f00167a7f89 */ /* 0x000ea200000e0000 */
[----:B------:R-:W-:-:S03]  /*1e50*/  @P0 MOV R28, R30 ;  /* 0x0000001e001c0202 */ /* 0x000fc60000000f00 */
[----:B------:R3:W-:Y:S01]  /*1e60*/  @P0 STL.64 [R1+0xf30], R26 ;  /* 0x000f301a01000387 */ /* 0x0007e20000100a00 */
[----:B------:R-:W-:-:S03]  /*1e70*/  @P0 IMAD.MOV.U32 R29, RZ, RZ, R31 ;  /* 0x000000ffff1d0224 */ /* 0x000fc600078e001f */
[----:B------:R-:W-:Y:S04]  /*1e80*/  SHFL.BFLY PT, R21, R115, 0x1, 0x1f ;  /* 0x0c201f0073157f89 */ /* 0x000fe800000e0000 */
[----:B------:R-:W5:Y:S01]  /*1e90*/  SHFL.BFLY PT, R20, R114, 0x1, 0x1f ;  /* 0x0c201f0072147f89 */ /* 0x000f6200000e0000 */
[----:B---3--:R-:W-:Y:S02]  /*1ea0*/  IMAD.MOV.U32 R26, RZ, RZ, R74 ;  /* 0x000000ffff1a7224 */ /* 0x008fe400078e004a */
[----:B------:R-:W-:Y:S01]  /*1eb0*/  IMAD.MOV.U32 R27, RZ, RZ, R75 ;  /* 0x000000ffff1b7224 */ /* 0x000fe200078e004b */
[----:B------:R-:W-:Y:S01]  /*1ec0*/  SHFL.BFLY PT, R121, R113, 0x1, 0x1f ;  /* 0x0c201f0071797f89 */ /* 0x000fe200000e0000 */
[----:B------:R-:W-:Y:S02]  /*1ed0*/  @P0 IMAD.MOV.U32 R26, RZ, RZ, R72 ;  /* 0x000000ffff1a0224 */ /* 0x000fe400078e0048 */
[----:B------:R-:W-:Y:S01]  /*1ee0*/  @P0 IMAD.MOV.U32 R27, RZ, RZ, R73 ;  /* 0x000000ffff1b0224 */ /* 0x000fe200078e0049 */
[----:B------:R-:W3:Y:S04]  /*1ef0*/  SHFL.BFLY PT, R120, R112, 0x1, 0x1f ;  /* 0x0c201f0070787f89 */ /* 0x000ee800000e0000 */
[----:B------:R-:W-:Y:S04]  /*1f00*/  STL.64 [R1+0xf38], R116 ;  /* 0x000f387401007387 */ /* 0x000fe80000100a00 */
[----:B------:R-:W-:Y:S04]  /*1f10*/  SHFL.BFLY PT, R23, R15, 0x1, 0x1f ;  /* 0x0c201f000f177f89 */ /* 0x000fe800000e0000 */
[----:B------:R-:W3:Y:S01]  /*1f20*/  SHFL.BFLY PT, R22, R14, 0x1, 0x1f ;  /* 0x0c201f000e167f89 */ /* 0x000ee200000e0000 */
[----:B------:R-:W-:-:S03]  /*1f30*/  DADD R118, R118, R28 ;  /* 0x0000000076767229 */ /* 0x000fc6000000001c */
[----:B------:R-:W-:Y:S04]  /*1f40*/  STL.64 [UR14+0x30], R24 ;  /* 0x00003018ff007987 */ /* 0x000fe80008100a0e */
[----:B------:R-:W-:Y:S04]  /*1f50*/  SHFL.BFLY PT, R25, R27, 0x1, 0x1f ;  /* 0x0c201f001b197f89 */ /* 0x000fe800000e0000 */
[----:B------:R-:W3:Y:S01]  /*1f60*/  SHFL.BFLY PT, R24, R26, 0x1, 0x1f ;  /* 0x0c201f001a187f89 */ /* 0x000ee200000e0000 */
[----:B------:R-:W-:Y:S02]  /*1f70*/  @P0 IMAD.MOV.U32 R44, RZ, RZ, R46 ;  /* 0x000000ffff2c0224 */ /* 0x000fe400078e002e */
[----:B------:R-:W-:Y:S01]  /*1f80*/  @P0 IMAD.MOV.U32 R45, RZ, RZ, R47 ;  /* 0x000000ffff2d0224 */ /* 0x000fe200078e002f */
[----:B0-----:R-:W-:Y:S01]  /*1f90*/  DADD R12, R12, R36 ;  /* 0x000000000c0c7229 */ /* 0x001fe20000000024 */
[----:B------:R-:W-:Y:S01]  /*1fa0*/  @P0 MOV R48, R50 ;  /* 0x0000003200300202 */ /* 0x000fe20000000f00 */
[----:B------:R-:W-:Y:S01]  /*1fb0*/  @P0 IMAD.MOV.U32 R49, RZ, RZ, R51 ;  /* 0x000000ffff310224 */ /* 0x000fe200078e0033 */
[----:B-1----:R-:W-:Y:S01]  /*1fc0*/  DADD R18, R18, R40 ;  /* 0x0000000012127229 */ /* 0x002fe20000000028 */
[----:B------:R-:W-:Y:S01]  /*1fd0*/  @P0 STL.64 [R1+0xf40], R30 ;  /* 0x000f401e01000387 */ /* 0x000fe20000100a00 */
[----:B------:R-:W-:Y:S01]  /*1fe0*/  DADD R106, R106, R44 ;  /* 0x000000006a6a7229 */ /* 0x000fe2000000002c */
[----:B------:R-:W-:Y:S01]  /*1ff0*/  @P0 MOV R56, R58 ;  /* 0x0000003a00380202 */ /* 0x000fe20000000f00 */
[----:B------:R-:W-:Y:S01]  /*2000*/  @P0 IMAD.MOV.U32 R57, RZ, RZ, R59 ;  /* 0x000000ffff390224 */ /* 0x000fe200078e003b */
[----:B------:R-:W-:Y:S01]  /*2010*/  STL.64 [R1+0xf48], R118 ;  /* 0x000f487601007387 */ /* 0x000fe20000100a00 */
[----:B------:R-:W-:Y:S01]  /*2020*/  DADD R16, R16, R48 ;  /* 0x0000000010107229 */ /* 0x000fe20000000030 */
[----:B------:R-:W-:-:S02]  /*2030*/  @P0 IMAD.MOV.U32 R60, RZ, RZ, R62 ;  /* 0x000000ffff3c0224 */ /* 0x000fc400078e003e */
[----:B------:R-:W-:Y:S01]  /*2040*/  STL.64 [UR14+0x40], R28 ;  /* 0x0000401cff007987 */ /* 0x000fe20008100a0e */
[----:B------:R-:W-:-:S03]  /*2050*/  @P0 MOV R61, R63 ;  /* 0x0000003f003d0202 */ /* 0x000fc60000000f00 */
[----:B------:R-:W-:Y:S01]  /*2060*/  @P0 STL.64 [R1+0xf50], R34 ;  /* 0x000f502201000387 */ /* 0x000fe20000100a00 */
[----:B----4-:R-:W-:-:S03]  /*2070*/  DADD R108, R108, R52 ;  /* 0x000000006c6c7229 */ /* 0x010fc60000000034 */
[----:B------:R-:W-:Y:S01]  /*2080*/  STL.64 [R1+0xf58], R110 ;  /* 0x000f586e01007387 */ /* 0x000fe20000100a00 */
[----:B------:R-:W-:-:S03]  /*2090*/  @P0 IMAD.MOV.U32 R64, RZ, RZ, R66 ;  /* 0x000000ffff400224 */ /* 0x000fc600078e0042 */
[----:B------:R-:W-:Y:S01]  /*20a0*/  STL.64 [UR14+0x50], R32 ;  /* 0x00005020ff007987 */ /* 0x000fe20008100a0e */
[----:B------:R-:W-:-:S03]  /*20b0*/  @P0 IMAD.MOV.U32 R65, RZ, RZ, R67 ;  /* 0x000000ffff410224 */ /* 0x000fc600078e0043 */
[----:B------:R-:W-:Y:S01]  /*20c0*/  @P0 STL.64 [R1+0xf60], R38 ;  /* 0x000f602601000387 */ /* 0x000fe20000100a00 */
[----:B--2---:R-:W-:-:S03]  /*20d0*/  DADD R122, R122, R56 ;  /* 0x000000007a7a7229 */ /* 0x004fc60000000038 */
[----:B------:R0:W-:Y:S01]  /*20e0*/  STL.64 [R1+0xf68], R12 ;  /* 0x000f680c01007387 */ /* 0x0001e20000100a00 */
[----:B------:R-:W-:Y:S01]  /*20f0*/  @P0 MOV R68, R70 ;  /* 0x0000004600440202 */ /* 0x000fe20000000f00 */
[----:B------:R-:W-:Y:S02]  /*2100*/  @P0 IMAD.MOV.U32 R69, RZ, RZ, R71 ;  /* 0x000000ffff450224 */ /* 0x000fe400078e0047 */
[----:B------:R1:W-:Y:S01]  /*2110*/  STL.64 [UR14+0x60], R36 ;  /* 0x00006024ff007987 */ /* 0x0003e20008100a0e */
[----:B-----5:R-:W-:-:S03]  /*2120*/  DADD R20, R20, R60 ;  /* 0x0000000014147229 */ /* 0x020fc6000000003c */
[----:B------:R1:W-:Y:S01]  /*2130*/  @P0 STL.64 [R1+0xf70], R42 ;  /* 0x000f702a01000387 */ /* 0x0003e20000100a00 */
[----:B------:R-:W-:-:S03]  /*2140*/  @P0 IMAD.MOV.U32 R72, RZ, RZ, R74 ;  /* 0x000000ffff480224 */ /* 0x000fc600078e004a */
[----:B------:R1:W-:Y:S01]  /*2150*/  STL.64 [R1+0xf78], R18 ;  /* 0x000f781201007387 */ /* 0x0003e20000100a00 */
[----:B------:R-:W-:-:S03]  /*2160*/  @P0 MOV R73, R75 ;  /* 0x0000004b00490202 */ /* 0x000fc60000000f00 */
[----:B------:R1:W-:Y:S01]  /*2170*/  STL.64 [UR14+0x70], R40 ;  /* 0x00007028ff007987 */ /* 0x0003e20008100a0e */
[----:B---3--:R-:W-:-:S03]  /*2180*/  DADD R120, R120, R64 ;  /* 0x0000000078787229 */ /* 0x008fc60000000040 */
[----:B------:R1:W-:Y:S04]  /*2190*/  @P0 STL.64 [R1+0xf80], R46 ;  /* 0x000f802e01000387 */ /* 0x0003e80000100a00 */
[----:B------:R1:W-:Y:S04]  /*21a0*/  STL.64 [R1+0xf88], R106 ;  /* 0x000f886a01007387 */ /* 0x0003e80000100a00 */
[----:B------:R1:W-:Y:S01]  /*21b0*/  STL.64 [UR14+0x80], R44 ;  /* 0x0000802cff007987 */ /* 0x0003e20008100a0e */
[----:B------:R-:W-:-:S03]  /*21c0*/  DADD R22, R22, R68 ;  /* 0x0000000016167229 */ /* 0x000fc60000000044 */
[----:B------:R1:W-:Y:S04]  /*21d0*/  @P0 STL.64 [R1+0xf90], R50 ;  /* 0x000f903201000387 */ /* 0x0003e80000100a00 */
[----:B------:R1:W-:Y:S04]  /*21e0*/  STL.64 [R1+0xf98], R16 ;  /* 0x000f981001007387 */ /* 0x0003e80000100a00 */
[----:B------:R1:W-:Y:S01]  /*21f0*/  STL.64 [UR14+0x90], R48 ;  /* 0x00009030ff007987 */ /* 0x0003e20008100a0e */
[----:B------:R-:W-:-:S03]  /*2200*/  DADD R24, R24, R72 ;  /* 0x0000000018187229 */ /* 0x000fc60000000048 */
[----:B------:R1:W-:Y:S04]  /*2210*/  @P0 STL.64 [R1+0xfa0], R54 ;  /* 0x000fa03601000387 */ /* 0x0003e80000100a00 */
[----:B------:R1:W-:Y:S04]  /*2220*/  STL.64 [R1+0xfa8], R108 ;  /* 0x000fa86c01007387 */ /* 0x0003e80000100a00 */
[----:B------:R1:W-:Y:S04]  /*2230*/  STL.64 [UR14+0xa0], R52 ;  /* 0x0000a034ff007987 */ /* 0x0003e80008100a0e */
        /* <DEDUP_REMOVED lines=14> */
[----:B------:R1:W-:Y:S01]  /*2320*/  STL.64 [UR14+0xf0], R72 ;  /* 0x0000f048ff007987 */ /* 0x0003e20008100a0e */
[----:B0-----:R-:W-:-:S07]  /*2330*/  MOV R12, 0x2350 ;  /* 0x00002350000c7802 */ /* 0x001fce0000000f00 */
[----:B-1----:R-:W-:Y:S05]  /*2340*/  CALL.REL.NOINC `($_Z20lda_butterfly_kerneliiPiS_S_PdS0_S_d$__internal_accurate_pow) ;  /* 0x0000005000747944 */ /* 0x002fea0003c00000 */
[----:B------:R-:W-:Y:S02]  /*2350*/  IMAD.MOV.U32 R13, RZ, RZ, R29 ;  /* 0x000000ffff0d7224 */ /* 0x000fe400078e001d */
[----:B------:R-:W-:-:S04]  /*2360*/  IMAD.MOV.U32 R12, RZ, RZ, R28 ;  /* 0x000000ffff0c7224 */ /* 0x000fc800078e001c */
[----:B------:R-:W0:Y:S02]  /*2370*/  F2I.F64.TRUNC R13, R12 ;  /* 0x0000000c000d7311 */ /* 0x000e24000030d100 */
[----:B0-----:R-:W-:-:S04]  /*2380*/  SHF.L.U32 R18, R13, 0x1, RZ ;  /* 0x000000010d127819 */ /* 0x001fc800000006ff */
[-C--:B------:R-:W-:Y:S02]  /*2390*/  IABS R17, R18.reuse ;  /* 0x0000001200117213 */ /* 0x080fe40000000000 */
[----:B------:R-:W-:Y:S02]  /*23a0*/  IABS R12, R18 ;  /* 0x00000012000c7213 */ /* 0x000fe40000000000 */
[----:B------:R-:W0:Y:S03]  /*23b0*/  I2F.RP R16, R17 ;  /* 0x0000001100107306 */ /* 0x000e260000209400 */
[----:B------:R-:W-:-:S05]  /*23c0*/  IMAD.MOV R12, RZ, RZ, -R12 ;  /* 0x000000ffff0c7224 */ /* 0x000fca00078e0a0c */
[----:B0-----:R-:W0:Y:S02]  /*23d0*/  MUFU.RCP R16, R16 ;  /* 0x0000001000107308 */ /* 0x001e240000001000 */
[----:B0-----:R-:W-:Y:S02]  /*23e0*/  VIADD R14, R16, 0xffffffe ;  /* 0x0ffffffe100e7836 */ /* 0x001fe40000000000 */
[----:B------:R-:W0:Y:S04]  /*23f0*/  S2R R16, SR_TID.X ;  /* 0x0000000000107919 */ /* 0x000e280000002100 */
[----:B------:R1:W2:Y:S02]  /*2400*/  F2I.FTZ.U32.TRUNC.NTZ R15, R14 ;  /* 0x0000000e000f7305 */ /* 0x0002a4000021f000 */
[----:B-1----:R-:W-:Y:S01]  /*2410*/  MOV R14, RZ ;  /* 0x000000ff000e7202 */ /* 0x002fe20000000f00 */
[----:B--2---:R-:W-:-:S04]  /*2420*/  IMAD.MOV R20, RZ, RZ, -R15 ;  /* 0x000000ffff147224 */ /* 0x004fc800078e0a0f */
[----:B------:R-:W-:-:S04]  /*2430*/  IMAD R19, R20, R17, RZ ;  /* 0x0000001114137224 */ /* 0x000fc800078e02ff */
[----:B------:R-:W-:-:S06]  /*2440*/  IMAD.HI.U32 R15, R15, R19, R14 ;  /* 0x000000130f0f7227 */ /* 0x000fcc00078e000e */
[----:B------:R-:W-:-:S04]  /*2450*/  IMAD.HI.U32 R15, R15, 0x20, RZ ;  /* 0x000000200f0f7827 */ /* 0x000fc800078e00ff */
[----:B------:R-:W-:-:S05]  /*2460*/  IMAD R12, R15, R12, 0x20 ;  /* 0x000000200f0c7424 */ /* 0x000fca00078e020c */
[----:B------:R-:W-:-:S13]  /*2470*/  ISETP.GT.U32.AND P2, PT, R17, R12, PT ;  /* 0x0000000c1100720c */ /* 0x000fda0003f44070 */
[----:B------:R-:W-:Y:S01]  /*2480*/  @!P2 IMAD.IADD R12, R12, 0x1, -R17 ;  /* 0x000000010c0ca824 */ /* 0x000fe200078e0a11 */
[----:B------:R-:W-:Y:S02]  /*2490*/  @!P2 IADD3 R15, PT, PT, R15, 0x1, RZ ;  /* 0x000000010f0fa810 */ /* 0x000fe40007ffe0ff */
[----:B------:R-:W-:Y:S02]  /*24a0*/  ISETP.NE.AND P2, PT, R18, RZ, PT ;  /* 0x000000ff1200720c */ /* 0x000fe40003f45270 */
[----:B------:R-:W-:Y:S02]  /*24b0*/  ISETP.GE.U32.AND P0, PT, R12, R17, PT ;  /* 0x000000110c00720c */ /* 0x000fe40003f06070 */
[----:B------:R-:W-:-:S04]  /*24c0*/  LOP3.LUT R12, R18, 0x20, RZ, 0x3c, !PT ;  /* 0x00000020120c7812 */ /* 0x000fc800078e3cff */
[----:B------:R-:W-:-:S07]  /*24d0*/  ISETP.GE.AND P3, PT, R12, RZ, PT ;  /* 0x000000ff0c00720c */ /* 0x000fce0003f66270 */
[----:B------:R-:W-:-:S06]  /*24e0*/  @P0 VIADD R15, R15, 0x1 ;  /* 0x000000010f0f0836 */ /* 0x000fcc0000000000 */
[----:B------:R-:W-:Y:S01]  /*24f0*/  @!P3 IMAD.MOV R15, RZ, RZ, -R15 ;  /* 0x000000ffff0fb224 */ /* 0x000fe200078e0a0f */
[----:B------:R-:W-:-:S04]  /*2500*/  @!P2 LOP3.LUT R15, RZ, R18, RZ, 0x33, !PT ;  /* 0x00000012ff0fa212 */ /* 0x000fc800078e33ff */
[----:B------:R-:W-:-:S13]  /*2510*/  ISETP.GE.AND P0, PT, R15, 0x1, PT ;  /* 0x000000010f00780c */ /* 0x000fda0003f06270 */
[----:B0-----:R-:W-:Y:S05]  /*2520*/  @!P0 BRA `(.L_x_159) ;  /* 0x0000000800608947 */ /* 0x001fea0003800000 */
[C---:B------:R-:W-:Y:S01]  /*2530*/  ISETP.GE.U32.AND P2, PT, R15.reuse, 0x4, PT ;  /* 0x000000040f00780c */ /* 0x040fe20003f46070 */
[----:B------:R-:W-:Y:S01]  /*2540*/  HFMA2 R17, -RZ, RZ, 0, 0 ;  /* 0x00000000ff117431 */ /* 0x000fe200000001ff */
[----:B------:R-:W-:Y:S02]  /*2550*/  LOP3.LUT R35, R15, 0x3, RZ, 0xc0, !PT ;  /* 0x000000030f237812 */ /* 0x000fe400078ec0ff */
[----:B------:R-:W-:Y:S02]  /*2560*/  LOP3.LUT R41, R13, R2, RZ, 0xc0, !PT ;  /* 0x000000020d297212 */ /* 0x000fe400078ec0ff */
[----:B------:R-:W-:Y:S02]  /*2570*/  ISETP.NE.AND P0, PT, R35, RZ, PT ;  /* 0x000000ff2300720c */ /* 0x000fe40003f05270 */
[----:B------:R-:W-:-:S05]  /*2580*/  LOP3.LUT R42, R13, R16, RZ, 0xc0, !PT ;  /* 0x000000100d2a7212 */ /* 0x000fca00078ec0ff */
[----:B------:R-:W-:Y:S06]  /*2590*/  @!P2 BRA `(.L_x_160) ;  /* 0x000000040054a947 */ /* 0x000fec0003800000 */
[----:B------:R-:W-:Y:S01]  /*25a0*/  LOP3.LUT R17, R15, 0x7ffffffc, RZ, 0xc0, !PT ;  /* 0x7ffffffc0f117812 */ /* 0x000fe200078ec0ff */
[C---:B------:R-:W-:Y:S01]  /*25b0*/  IMAD.SHL.U32 R30, R13.reuse, 0x4, RZ ;  /* 0x000000040d1e7824 */ /* 0x040fe200078e00ff */
[----:B------:R-:W-:Y:S01]  /*25c0*/  MOV R36, R18 ;  /* 0x0000001200247202 */ /* 0x000fe20000000f00 */
[----:B------:R-:W-:Y:S02]  /*25d0*/  IMAD R32, R13, 0x6, RZ ;  /* 0x000000060d207824 */ /* 0x000fe400078e02ff */
[----:B------:R-:W-:Y:S02]  /*25e0*/  IMAD.MOV.U32 R34, RZ, RZ, RZ ;  /* 0x000000ffff227224 */ /* 0x000fe400078e00ff */
[----:B------:R-:W-:-:S07]  /*25f0*/  IMAD.MOV R19, RZ, RZ, -R17 ;  /* 0x000000ffff137224 */ /* 0x000fce00078e0a11 */
.L_x_161:
[----:B------:R-:W-:Y:S01]  /*2600*/  IMAD.IADD R12, R13, 0x1, R34 ;  /* 0x000000010d0c7824 */ /* 0x000fe200078e0222 */
[----:B------:R-:W-:-:S04]  /*2610*/  ISETP.NE.AND P3, PT, R41, RZ, PT ;  /* 0x000000ff2900720c */ /* 0x000fc80003f65270 */
[----:B------:R-:W-:-:S05]  /*2620*/  SHF.L.U32 R12, R12, 0x3, RZ ;  /* 0x000000030c0c7819 */ /* 0x000fca00000006ff */
[----:B------:R-:W-:-:S05]  /*2630*/  IMAD.IADD R38, R1, 0x1, R12 ;  /* 0x0000000101267824 */ /* 0x000fca00078e020c */
[----:B0-----:R-:W2:Y:S01]  /*2640*/  @P3 LDL.64 R20, [R38+0xef8] ;  /* 0x000ef80026143983 */ /* 0x001ea20000100a00 */
[----:B------:R-:W-:-:S13]  /*2650*/  ISETP.NE.AND P2, PT, R42, RZ, PT ;  /* 0x000000ff2a00720c */ /* 0x000fda0003f45270 */
[----:B------:R-:W3:Y:S01]  /*2660*/  @!P2 LDL.64 R22, [R38+0xef8] ;  /* 0x000ef8002616a983 */ /* 0x000ee20000100a00 */
[C---:B------:R-:W-:Y:S01]  /*2670*/  @!P3 IMAD.U32 R14, R13.reuse, 0x8, R38 ;  /* 0x000000080d0eb824 */ /* 0x040fe200078e0026 */
[----:B------:R-:W-:-:S04]  /*2680*/  @P2 LEA R28, R13, R38, 0x3 ;  /* 0x000000260d1c2211 */ /* 0x000fc800078e18ff */
[----:B------:R-:W2:Y:S04]  /*2690*/  @!P3 LDL.64 R20, [R14+0xef8] ;  /* 0x000ef8000e14b983 */ /* 0x000ea80000100a00 */
[----:B------:R-:W4:Y:S01]  /*26a0*/  @P2 LDL.64 R22, [R28+0xef8] ;  /* 0x000ef8001c162983 */ /* 0x000f220000100a00 */
[----:B------:R-:W-:-:S04]  /*26b0*/  IMAD.SHL.U32 R37, R13, 0x8, RZ ;  /* 0x000000080d257824 */ /* 0x000fc800078e00ff */
[----:B------:R-:W-:Y:S01]  /*26c0*/  IMAD.IADD R31, R38, 0x1, R37 ;  /* 0x00000001261f7824 */ /* 0x000fe200078e0225 */
[----:B--2---:R-:W-:Y:S04]  /*26d0*/  SHFL.BFLY PT, R25, R21, R13, 0x1f ;  /* 0x0c001f0d15197589 */ /* 0x004fe800000e0000 */
[----:B------:R-:W3:Y:S04]  /*26e0*/  SHFL.BFLY PT, R24, R20, R13, 0x1f ;  /* 0x0c001f0d14187589 */ /* 0x000ee800000e0000 */
[----:B----4-:R-:W-:Y:S01]  /*26f0*/  @P2 STL.64 [R38+0xef8], R22 ;  /* 0x000ef81626002387 */ /* 0x010fe20000100a00 */
[----:B---3--:R-:W-:-:S07]  /*2700*/  DADD R24, R24, R22 ;  /* 0x0000000018187229 */ /* 0x008fce0000000016 */
[----:B------:R0:W-:Y:S04]  /*2710*/  STL.64 [R31+0xef8], R24 ;  /* 0x000ef8181f007387 */ /* 0x0001e80000100a00 */
[----:B------:R-:W2:Y:S01]  /*2720*/  LDL.64 R26, [R38+0xef8] ;  /* 0x000ef800261a7983 */ /* 0x000ea20000100a00 */
[----:B------:R-:W-:Y:S02]  /*2730*/  IADD3 R14, PT, PT, R13, R36, RZ ;  /* 0x000000240d0e7210 */ /* 0x000fe40007ffe0ff */
[----:B------:R-:W-:-:S03]  /*2740*/  ISETP.NE.AND P3, PT, R41, RZ, PT ;  /* 0x000000ff2900720c */ /* 0x000fc60003f65270 */
[----:B------:R-:W-:-:S04]  /*2750*/  IMAD.SHL.U32 R14, R14, 0x8, RZ ;  /* 0x000000080e0e7824 */ /* 0x000fc800078e00ff */
[----:B------:R-:W-:Y:S01]  /*2760*/  IMAD.IADD R40, R1, 0x1, R14 ;  /* 0x0000000101287824 */ /* 0x000fe200078e020e */
[----:B--2---:R-:W-:Y:S05]  /*2770*/  STL.64 [R12+UR14+-0x8], R26 ;  /* 0xfffff81a0c007987 */ /* 0x004fea0008100a0e */
[----:B------:R-:W2:Y:S04]  /*2780*/  @P3 LDL.64 R20, [R40+0xef8] ;  /* 0x000ef80028143983 */ /* 0x000ea80000100a00 */
[----:B------:R-:W3:Y:S01]  /*2790*/  @!P2 LDL.64 R28, [R40+0xef8] ;  /* 0x000ef800281ca983 */ /* 0x000ee20000100a00 */
[C---:B------:R-:W-:Y:S01]  /*27a0*/  @!P3 LEA R33, R13.reuse, R40, 0x3 ;  /* 0x000000280d21b211 */ /* 0x040fe200078e18ff */
[----:B------:R-:W-:-:S04]  /*27b0*/  @P2 IMAD.U32 R39, R13, 0x8, R40 ;  /* 0x000000080d272824 */ /* 0x000fc800078e0028 */
[----:B------:R-:W2:Y:S04]  /*27c0*/  @!P3 LDL.64 R20, [R33+0xef8] ;  /* 0x000ef8002114b983 */ /* 0x000ea80000100a00 */
[----:B------:R-:W4:Y:S01]  /*27d0*/  @P2 LDL.64 R28, [R39+0xef8] ;  /* 0x000ef800271c2983 */ /* 0x000f220000100a00 */
[----:B0-----:R-:W-:-:S03]  /*27e0*/  IMAD.IADD R31, R40, 0x1, R37 ;  /* 0x00000001281f7824 */ /* 0x001fc600078e0225 */
[----:B--2---:R-:W-:Y:S04]  /*27f0*/  SHFL.BFLY PT, R23, R21, R13, 0x1f ;  /* 0x0c001f0d15177589 */ /* 0x004fe800000e0000 */
[----:B------:R-:W3:Y:S04]  /*2800*/  SHFL.BFLY PT, R22, R20, R13, 0x1f ;  /* 0x0c001f0d14167589 */ /* 0x000ee800000e0000 */
[----:B----4-:R0:W-:Y:S01]  /*2810*/  @P2 STL.64 [R40+0xef8], R28 ;  /* 0x000ef81c28002387 */ /* 0x0101e20000100a00 */
[----:B---3--:R-:W-:-:S07]  /*2820*/  DADD R22, R22, R28 ;  /* 0x0000000016167229 */ /* 0x008fce000000001c */
[----:B------:R1:W-:Y:S04]  /*2830*/  STL.64 [R31+0xef8], R22 ;  /* 0x000ef8161f007387 */ /* 0x0003e80000100a00 */
[----:B------:R-:W2:Y:S01]  /*2840*/  LDL.64 R24, [R40+0xef8] ;  /* 0x000ef80028187983 */ /* 0x000ea20000100a00 */
[----:B------:R-:W-:-:S05]  /*2850*/  IADD3 R12, PT, PT, R13, R30, RZ ;  /* 0x0000001e0d0c7210 */ /* 0x000fca0007ffe0ff */
[----:B------:R-:W-:-:S04]  /*2860*/  IMAD.SHL.U32 R12, R12, 0x8, RZ ;  /* 0x000000080c0c7824 */ /* 0x000fc800078e00ff */
[----:B------:R-:W-:Y:S01]  /*2870*/  IMAD.IADD R38, R1, 0x1, R12 ;  /* 0x0000000101267824 */ /* 0x000fe200078e020c */
[----:B--2---:R-:W-:Y:S04]  /*2880*/  STL.64 [R14+UR14+-0x8], R24 ;  /* 0xfffff8180e007987 */ /* 0x004fe80008100a0e */
[----:B------:R-:W2:Y:S04]  /*2890*/  @P3 LDL.64 R26, [R38+0xef8] ;  /* 0x000ef800261a3983 */ /* 0x000ea80000100a00 */
[----:B------:R-:W3:Y:S01]  /*28a0*/  @!P2 LDL.64 R20, [R38+0xef8] ;  /* 0x000ef8002614a983 */ /* 0x000ee20000100a00 */
[C---:B------:R-:W-:Y:S01]  /*28b0*/  @!P3 LEA R33, R13.reuse, R38, 0x3 ;  /* 0x000000260d21b211 */ /* 0x040fe200078e18ff */
[----:B0-----:R-:W-:-:S04]  /*28c0*/  @P2 IMAD.U32 R28, R13, 0x8, R38 ;  /* 0x000000080d1c2824 */ /* 0x001fc800078e0026 */
[----:B------:R-:W2:Y:S04]  /*28d0*/  @!P3 LDL.64 R26, [R33+0xef8] ;  /* 0x000ef800211ab983 */ /* 0x000ea80000100a00 */
[----:B------:R-:W4:Y:S01]  /*28e0*/  @P2 LDL.64 R20, [R28+0xef8] ;  /* 0x000ef8001c142983 */ /* 0x000f220000100a00 */
[----:B-1----:R-:W-:-:S03]  /*28f0*/  IMAD.IADD R31, R38, 0x1, R37 ;  /* 0x00000001261f7824 */ /* 0x002fc600078e0225 */
[----:B--2---:R-:W-:Y:S04]  /*2900*/  SHFL.BFLY PT, R23, R27, R13, 0x1f ;  /* 0x0c001f0d1b177589 */ /* 0x004fe800000e0000 */
[----:B------:R-:W3:Y:S04]  /*2910*/  SHFL.BFLY PT, R22, R26, R13, 0x1f ;  /* 0x0c001f0d1a167589 */ /* 0x000ee800000e0000 */
[----:B----4-:R-:W-:Y:S01]  /*2920*/  @P2 STL.64 [R38+0xef8], R20 ;  /* 0x000ef81426002387 */ /* 0x010fe20000100a00 */
        /* <DEDUP_REMOVED lines=20> */
[----:B------:R-:W-:Y:S01]  /*2a70*/  IADD3 R19, PT, PT, R19, 0x4, RZ ;  /* 0x0000000413137810 */ /* 0x000fe20007ffe0ff */
[C---:B------:R-:W-:Y:S01]  /*2a80*/  IMAD R36, R13.reuse, 0x8, R36 ;  /* 0x000000080d247824 */ /* 0x040fe200078e0224 */
[C---:B------:R-:W-:Y:S01]  /*2a90*/  LEA R32, R13.reuse, R32, 0x3 ;  /* 0x000000200d207211 */ /* 0x040fe200078e18ff */
[----:B------:R-:W-:Y:S01]  /*2aa0*/  IMAD R30, R13, 0x8, R30 ;  /* 0x000000080d1e7824 */ /* 0x000fe200078e021e */
[----:B------:R-:W-:Y:S01]  /*2ab0*/  ISETP.NE.AND P2, PT, R19, RZ, PT ;  /* 0x000000ff1300720c */ /* 0x000fe20003f45270 */
[----:B------:R-:W-:Y:S01]  /*2ac0*/  IMAD R34, R13, 0x8, R34 ;  /* 0x000000080d227824 */ /* 0x000fe200078e0222 */
[----:B--2---:R0:W-:Y:S11]  /*2ad0*/  STL.64 [R14+UR14+-0x8], R22 ;  /* 0xfffff8160e007987 */ /* 0x0041f60008100a0e */
[----:B------:R-:W-:Y:S05]  /*2ae0*/  @P2 BRA `(.L_x_161) ;  /* 0xfffffff800c42947 */ /* 0x000fea000383ffff */
.L_x_160:
[----:B------:R-:W-:Y:S05]  /*2af0*/  @!P0 BRA `(.L_x_159) ;  /* 0x0000000000ec8947 */ /* 0x000fea0003800000 */
[----:B------:R-:W-:Y:S01]  /*2b00*/  IMAD R19, R18, R17, RZ ;  /* 0x0000001112137224 */ /* 0x000fe200078e02ff */
[----:B------:R-:W-:-:S03]  /*2b10*/  ISETP.NE.AND P2, PT, R41, RZ, PT ;  /* 0x000000ff2900720c */ /* 0x000fc60003f45270 */
[----:B------:R-:W-:-:S05]  /*2b20*/  IMAD.IADD R12, R13, 0x1, R19 ;  /* 0x000000010d0c7824 */ /* 0x000fca00078e0213 */
        /* <DEDUP_REMOVED lines=13> */
[----:B----4-:R1:W-:Y:S01]  /*2c00*/  @P3 STL.64 [R28+0xef8], R22 ;  /* 0x000ef8161c003387 */ /* 0x0103e20000100a00 */
[----:B---3--:R-:W-:-:S07]  /*2c10*/  DADD R24, R24, R22 ;  /* 0x0000000018187229 */ /* 0x008fce0000000016 */
[----:B------:R1:W-:Y:S04]  /*2c20*/  STL.64 [R17+0xef8], R24 ;  /* 0x000ef81811007387 */ /* 0x0003e80000100a00 */
[----:B------:R-:W2:Y:S01]  /*2c30*/  LDL.64 R26, [R28+0xef8] ;  /* 0x000ef8001c1a7983 */ /* 0x000ea20000100a00 */
[----:B------:R-:W-:-:S03]  /*2c40*/  ISETP.NE.AND P0, PT, R35, 0x1, PT ;  /* 0x000000012300780c */ /* 0x000fc60003f05270 */
[----:B--2---:R1:W-:Y:S10]  /*2c50*/  STL.64 [R12+UR14+-0x8], R26 ;  /* 0xfffff81a0c007987 */ /* 0x0043f40008100a0e */
[----:B------:R-:W-:Y:S05]  /*2c60*/  @!P0 BRA `(.L_x_159) ;  /* 0x0000000000908947 */ /* 0x000fea0003800000 */
[----:B-1----:R-:W-:-:S05]  /*2c70*/  IADD3 R28, PT, PT, R18, R19, RZ ;  /* 0x00000013121c7210 */ /* 0x002fca0007ffe0ff */
[----:B------:R-:W-:-:S04]  /*2c80*/  IMAD.IADD R12, R13, 0x1, R28 ;  /* 0x000000010d0c7824 */ /* 0x000fc800078e021c */
[----:B------:R-:W-:-:S05]  /*2c90*/  IMAD.SHL.U32 R12, R12, 0x8, RZ ;  /* 0x000000080c0c7824 */ /* 0x000fca00078e00ff */
[----:B------:R-:W-:-:S05]  /*2ca0*/  IADD3 R19, PT, PT, R1, R12, RZ ;  /* 0x0000000c01137210 */ /* 0x000fca0007ffe0ff */
[----:B------:R-:W2:Y:S04]  /*2cb0*/  @P2 LDL.64 R20, [R19+0xef8] ;  /* 0x000ef80013142983 */ /* 0x000ea80000100a00 */
[----:B------:R-:W3:Y:S01]  /*2cc0*/  @!P3 LDL.64 R22, [R19+0xef8] ;  /* 0x000ef8001316b983 */ /* 0x000ee20000100a00 */
[----:B------:R-:W-:Y:S02]  /*2cd0*/  IMAD.IADD R17, R19, 0x1, R31 ;  /* 0x0000000113117824 */ /* 0x000fe400078e021f */
[----:B------:R-:W-:-:S03]  /*2ce0*/  @P3 IMAD.U32 R14, R13, 0x8, R19 ;  /* 0x000000080d0e3824 */ /* 0x000fc600078e0013 */
[----:B------:R-:W2:Y:S04]  /*2cf0*/  @!P2 LDL.64 R20, [R17+0xef8] ;  /* 0x000ef8001114a983 */ /* 0x000ea80000100a00 */
[----:B------:R-:W4:Y:S04]  /*2d00*/  @P3 LDL.64 R22, [R14+0xef8] ;  /* 0x000ef8000e163983 */ /* 0x000f280000100a00 */
[----:B--2---:R-:W-:Y:S04]  /*2d10*/  SHFL.BFLY PT, R25, R21, R13, 0x1f ;  /* 0x0c001f0d15197589 */ /* 0x004fe800000e0000 */
[----:B------:R-:W3:Y:S04]  /*2d20*/  SHFL.BFLY PT, R24, R20, R13, 0x1f ;  /* 0x0c001f0d14187589 */ /* 0x000ee800000e0000 */
[----:B----4-:R2:W-:Y:S01]  /*2d30*/  @P3 STL.64 [R19+0xef8], R22 ;  /* 0x000ef81613003387 */ /* 0x0105e20000100a00 */
[----:B---3--:R-:W-:-:S07]  /*2d40*/  DADD R24, R24, R22 ;  /* 0x0000000018187229 */ /* 0x008fce0000000016 */
[----:B------:R2:W-:Y:S04]  /*2d50*/  STL.64 [R17+0xef8], R24 ;  /* 0x000ef81811007387 */ /* 0x0005e80000100a00 */
[----:B------:R-:W3:Y:S01]  /*2d60*/  LDL.64 R26, [R19+0xef8] ;  /* 0x000ef800131a7983 */ /* 0x000ee20000100a00 */
[----:B------:R-:W-:-:S03]  /*2d70*/  ISETP.NE.AND P0, PT, R35, 0x2, PT ;  /* 0x000000022300780c */ /* 0x000fc60003f05270 */
[----:B---3--:R2:W-:Y:S10]  /*2d80*/  STL.64 [R12+UR14+-0x8], R26 ;  /* 0xfffff81a0c007987 */ /* 0x0085f40008100a0e */
[----:B------:R-:W-:Y:S05]  /*2d90*/  @!P0 BRA `(.L_x_159) ;  /* 0x0000000000448947 */ /* 0x000fea0003800000 */
[----:B--2---:R-:W-:-:S04]  /*2da0*/  IADD3 R12, PT, PT, R13, R18, R28 ;  /* 0x000000120d0c7210 */ /* 0x004fc80007ffe01c */
[----:B------:R-:W-:-:S05]  /*2db0*/  SHF.L.U32 R12, R12, 0x3, RZ ;  /* 0x000000030c0c7819 */ /* 0x000fca00000006ff */
[----:B------:R-:W-:-:S05]  /*2dc0*/  IMAD.IADD R28, R1, 0x1, R12 ;  /* 0x00000001011c7824 */ /* 0x000fca00078e020c */
[----:B------:R-:W2:Y:S04]  /*2dd0*/  @P2 LDL.64 R20, [R28+0xef8] ;  /* 0x000ef8001c142983 */ /* 0x000ea80000100a00 */
[----:B------:R-:W3:Y:S01]  /*2de0*/  @!P3 LDL.64 R22, [R28+0xef8] ;  /* 0x000ef8001c16b983 */ /* 0x000ee20000100a00 */
[C---:B------:R-:W-:Y:S01]  /*2df0*/  @!P2 IMAD.U32 R14, R13.reuse, 0x8, R28 ;  /* 0x000000080d0ea824 */ /* 0x040fe200078e001c */
[----:B------:R-:W-:-:S04]  /*2e00*/  @P3 LEA R19, R13, R28, 0x3 ;  /* 0x0000001c0d133211 */ /* 0x000fc800078e18ff */
[----:B------:R-:W2:Y:S04]  /*2e10*/  @!P2 LDL.64 R20, [R14+0xef8] ;  /* 0x000ef8000e14a983 */ /* 0x000ea80000100a00 */
[----:B------:R-:W4:Y:S01]  /*2e20*/  @P3 LDL.64 R22, [R19+0xef8] ;  /* 0x000ef80013163983 */ /* 0x000f220000100a00 */
[----:B------:R-:W-:-:S03]  /*2e30*/  IMAD.IADD R17, R28, 0x1, R31 ;  /* 0x000000011c117824 */ /* 0x000fc600078e021f */
[----:B--2---:R-:W-:Y:S04]  /*2e40*/  SHFL.BFLY PT, R25, R21, R13, 0x1f ;  /* 0x0c001f0d15197589 */ /* 0x004fe800000e0000 */
[----:B------:R-:W3:Y:S04]  /*2e50*/  SHFL.BFLY PT, R24, R20, R13, 0x1f ;  /* 0x0c001f0d14187589 */ /* 0x000ee800000e0000 */
[----:B----4-:R4:W-:Y:S01]  /*2e60*/  @P3 STL.64 [R28+0xef8], R22 ;  /* 0x000ef8161c003387 */ /* 0x0109e20000100a00 */
[----:B---3--:R-:W-:-:S07]  /*2e70*/  DADD R24, R24, R22 ;  /* 0x0000000018187229 */ /* 0x008fce0000000016 */
[----:B------:R4:W-:Y:S04]  /*2e80*/  STL.64 [R17+0xef8], R24 ;  /* 0x000ef81811007387 */ /* 0x0009e80000100a00 */
[----:B------:R-:W2:Y:S04]  /*2e90*/  LDL.64 R26, [R28+0xef8] ;  /* 0x000ef8001c1a7983 */ /* 0x000ea80000100a00 */
[----:B--2---:R4:W-:Y:S02]  /*2ea0*/  STL.64 [R12+UR14+-0x8], R26 ;  /* 0xfffff81a0c007987 */ /* 0x0049e40008100a0e */
.L_x_159:
[----:B-12-4-:R-:W-:Y:S01]  /*2eb0*/  MOV R12, 0x2ee0 ;  /* 0x00002ee0000c7802 */ /* 0x016fe20000000f00 */
[----:B------:R-:W-:-:S06]  /*2ec0*/  UMOV UR6, 0x40000000 ;  /* 0x4000000000067882 */ /* 0x000fcc0000000000 */
[----:B0-----:R-:W-:Y:S05]  /*2ed0*/  CALL.REL.NOINC `($_Z20lda_butterfly_kerneliiPiS_S_PdS0_S_d$__internal_accurate_pow) ;  /* 0x0000004400907944 */ /* 0x001fea0003c00000 */
[----:B------:R-:W-:Y:S01]  /*2ee0*/  IMAD.MOV.U32 R22, RZ, RZ, R28 ;  /* 0x000000ffff167224 */ /* 0x000fe200078e001c */
[----:B------:R-:W-:-:S04]  /*2ef0*/  MOV R23, R29 ;  /* 0x0000001d00177202 */ /* 0x000fc80000000f00 */
[----:B------:R-:W0:Y:S02]  /*2f00*/  F2I.F64.TRUNC R17, R22 ;  /* 0x0000001600117311 */ /* 0x000e24000030d100 */
[----:B0-----:R-:W-:-:S05]  /*2f10*/  IMAD.SHL.U32 R20, R17, 0x2, RZ ;  /* 0x0000000211147824 */ /* 0x001fca00078e00ff */
[----:B------:R-:W-:-:S04]  /*2f20*/  IABS R21, R20 ;  /* 0x0000001400157213 */ /* 0x000fc80000000000 */
[----:B------:R-:W0:Y:S08]  /*2f30*/  I2F.RP R12, R21 ;  /* 0x00000015000c7306 */ /* 0x000e300000209400 */
[----:B0-----:R-:W0:Y:S02]  /*2f40*/  MUFU.RCP R12, R12 ;  /* 0x0000000c000c7308 */ /* 0x001e240000001000 */
[----:B0-----:R-:W-:-:S06]  /*2f50*/  VIADD R24, R12, 0xffffffe ;  /* 0x0ffffffe0c187836 */ /* 0x001fcc0000000000 */
[----:B------:R0:W1:Y:S02]  /*2f60*/  F2I.FTZ.U32.TRUNC.NTZ R25, R24 ;  /* 0x0000001800197305 */ /* 0x000064000021f000 */
[----:B0-----:R-:W-:Y:S01]  /*2f70*/  IMAD.MOV.U32 R24, RZ, RZ, RZ ;  /* 0x000000ffff187224 */ /* 0x001fe200078e00ff */
[----:B-1----:R-:W-:-:S05]  /*2f80*/  IADD3 R14, PT, PT, RZ, -R25, RZ ;  /* 0x80000019ff0e7210 */ /* 0x002fca0007ffe0ff */
[----:B------:R-:W-:Y:S01]  /*2f90*/  IMAD R19, R14, R21, RZ ;  /* 0x000000150e137224 */ /* 0x000fe200078e02ff */
[----:B------:R-:W-:-:S03]  /*2fa0*/  IABS R14, R20 ;  /* 0x00000014000e7213 */ /* 0x000fc60000000000 */
[----:B------:R-:W-:-:S04]  /*2fb0*/  IMAD.HI.U32 R25, R25, R19, R24 ;  /* 0x0000001319197227 */ /* 0x000fc800078e0018 */
[----:B------:R-:W-:Y:S02]  /*2fc0*/  IMAD.MOV R14, RZ, RZ, -R14 ;  /* 0x000000ffff0e7224 */ /* 0x000fe400078e0a0e */
[----:B------:R-:W-:-:S04]  /*2fd0*/  IMAD.HI.U32 R19, R25, 0x20, RZ ;  /* 0x0000002019137827 */ /* 0x000fc800078e00ff */
[----:B------:R-:W-:-:S05]  /*2fe0*/  IMAD R12, R19, R14, 0x20 ;  /* 0x00000020130c7424 */ /* 0x000fca00078e020e */
[----:B------:R-:W-:-:S13]  /*2ff0*/  ISETP.GT.U32.AND P2, PT, R21, R12, PT ;  /* 0x0000000c1500720c */ /* 0x000fda0003f44070 */
[-C--:B------:R-:W-:Y:S01]  /*3000*/  @!P2 IADD3 R12, PT, PT, R12, -R21.reuse, RZ ;  /* 0x800000150c0ca210 */ /* 0x080fe20007ffe0ff */
[----:B------:R-:W-:Y:S01]  /*3010*/  @!P2 VIADD R19, R19, 0x1 ;  /* 0x000000011313a836 */ /* 0x000fe20000000000 */
[----:B------:R-:W-:Y:S02]  /*3020*/  ISETP.NE.AND P2, PT, R20, RZ, PT ;  /* 0x000000ff1400720c */ /* 0x000fe40003f45270 */
[----:B------:R-:W-:Y:S02]  /*3030*/  ISETP.GE.U32.AND P0, PT, R12, R21, PT ;  /* 0x000000150c00720c */ /* 0x000fe40003f06070 */
[----:B------:R-:W-:-:S04]  /*3040*/  LOP3.LUT R12, R20, 0x20, RZ, 0x3c, !PT ;  /* 0x00000020140c7812 */ /* 0x000fc800078e3cff */
[----:B------:R-:W-:-:S07]  /*3050*/  ISETP.GE.AND P3, PT, R12, RZ, PT ;  /* 0x000000ff0c00720c */ /* 0x000fce0003f66270 */
[----:B------:R-:W-:-:S06]  /*3060*/  @P0 VIADD R19, R19, 0x1 ;  /* 0x0000000113130836 */ /* 0x000fcc0000000000 */
[----:B------:R-:W-:Y:S02]  /*3070*/  @!P3 IADD3 R19, PT, PT, -R19, RZ, RZ ;  /* 0x000000ff1313b210 */ /* 0x000fe40007ffe1ff */
[----:B------:R-:W-:-:S04]  /*3080*/  @!P2 LOP3.LUT R19, RZ, R20, RZ, 0x33, !PT ;  /* 0x00000014ff13a212 */ /* 0x000fc800078e33ff */
[----:B------:R-:W-:-:S13]  /*3090*/  ISETP.GE.AND P0, PT, R19, 0x1, PT ;  /* 0x000000011300780c */ /* 0x000fda0003f06270 */
[----:B------:R-:W-:Y:S05]  /*30a0*/  @!P0 BRA `(.L_x_162) ;  /* 0x0000000800508947 */ /* 0x000fea0003800000 */
[C---:B------:R-:W-:Y:S01]  /*30b0*/  ISETP.GE.U32.AND P2, PT, R19.reuse, 0x4, PT ;  /* 0x000000041300780c */ /* 0x040fe20003f46070 */
[----:B------:R-:W-:Y:S01]  /*30c0*/  IMAD.MOV.U32 R21, RZ, RZ, RZ ;  /* 0x000000ffff157224 */ /* 0x000fe200078e00ff */
[----:B------:R-:W-:Y:S02]  /*30d0*/  LOP3.LUT R34, R19, 0x3, RZ, 0xc0, !PT ;  /* 0x0000000313227812 */ /* 0x000fe400078ec0ff */
[C---:B------:R-:W-:Y:S02]  /*30e0*/  LOP3.LUT R41, R17.reuse, R2, RZ, 0xc0, !PT ;  /* 0x0000000211297212 */ /* 0x040fe400078ec0ff */
[----:B------:R-:W-:Y:S02]  /*30f0*/  ISETP.NE.AND P0, PT, R34, RZ, PT ;  /* 0x000000ff2200720c */ /* 0x000fe40003f05270 */
[----:B------:R-:W-:-:S05]  /*3100*/  LOP3.LUT R39, R17, R16, RZ, 0xc0, !PT ;  /* 0x0000001011277212 */ /* 0x000fca00078ec0ff */
[----:B------:R-:W-:Y:S06]  /*3110*/  @!P2 BRA `(.L_x_163) ;  /* 0x000000040040a947 */ /* 0x000fec0003800000 */
[----:B------:R-:W-:Y:S01]  /*3120*/  ISETP.NE.AND P2, PT, R41, RZ, PT ;  /* 0x000000ff2900720c */ /* 0x000fe20003f45270 */
[----:B------:R-:W-:Y:S01]  /*3130*/  IMAD.MOV.U32 R32, RZ, RZ, RZ ;  /* 0x000000ffff207224 */ /* 0x000fe200078e00ff */
[----:B------:R-:W-:-:S11]  /*3140*/  LOP3.LUT R21, R19, 0x7ffffffc, RZ, 0xc0, !PT ;  /* 0x7ffffffc13157812 */ /* 0x000fd600078ec0ff */
.L_x_164:
[----:B------:R-:W-:-:S05]  /*3150*/  IMAD R30, R20, R32, RZ ;  /* 0x00000020141e7224 */ /* 0x000fca00078e02ff */
[----:B------:R-:W-:-:S05]  /*3160*/  IADD3 R12, PT, PT, R17, R30, RZ ;  /* 0x0000001e110c7210 */ /* 0x000fca0007ffe0ff */
[----:B------:R-:W-:-:S04]  /*3170*/  IMAD.SHL.U32 R12, R12, 0x8, RZ ;  /* 0x000000080c0c7824 */ /* 0x000fc800078e00ff */
[----:B------:R-:W-:-:S05]  /*3180*/  IMAD.IADD R36, R1, 0x1, R12 ;  /* 0x0000000101247824 */ /* 0x000fca00078e020c */
[----:B0-----:R-:W2:Y:S01]  /*3190*/  @P2 LDL.64 R22, [R36+0xef8] ;  /* 0x000ef80024162983 */ /* 0x001ea20000100a00 */
[----:B------:R-:W-:-:S13]  /*31a0*/  ISETP.NE.AND P3, PT, R39, RZ, PT ;  /* 0x000000ff2700720c */ /* 0x000fda0003f65270 */
[----:B------:R-:W3:Y:S01]  /*31b0*/  @!P3 LDL.64 R24, [R36+0xef8] ;  /* 0x000ef8002418b983 */ /* 0x000ee20000100a00 */
[C---:B------:R-:W-:Y:S01]  /*31c0*/  @!P2 LEA R14, R17.reuse, R36, 0x3 ;  /* 0x00000024110ea211 */ /* 0x040fe200078e18ff */
[----:B------:R-:W-:-:S04]  /*31d0*/  @P3 IMAD.U32 R31, R17, 0x8, R36 ;  /* 0x00000008111f3824 */ /* 0x000fc800078e0024 */
[----:B------:R-:W2:Y:S04]  /*31e0*/  @!P2 LDL.64 R22, [R14+0xef8] ;  /* 0x000ef8000e16a983 */ /* 0x000ea80000100a00 */
[----:B------:R-:W4:Y:S01]  /*31f0*/  @P3 LDL.64 R24, [R31+0xef8] ;  /* 0x000ef8001f183983 */ /* 0x000f220000100a00 */
[----:B------:R-:W-:-:S05]  /*3200*/  IMAD.SHL.U32 R37, R17, 0x8, RZ ;  /* 0x0000000811257824 */ /* 0x000fca00078e00ff */
[----:B------:R-:W-:Y:S01]  /*3210*/  IADD3 R35, PT, PT, R36, R37, RZ ;  /* 0x0000002524237210 */ /* 0x000fe20007ffe0ff */
[----:B--2---:R-:W-:Y:S04]  /*3220*/  SHFL.BFLY PT, R27, R23, R17, 0x1f ;  /* 0x0c001f11171b7589 */ /* 0x004fe800000e0000 */
[----:B------:R-:W3:Y:S04]  /*3230*/  SHFL.BFLY PT, R26, R22, R17, 0x1f ;  /* 0x0c001f11161a7589 */ /* 0x000ee800000e0000 */
[----:B----4-:R0:W-:Y:S01]  /*3240*/  @P3 STL.64 [R36+0xef8], R24 ;  /* 0x000ef81824003387 */ /* 0x0101e20000100a00 */
[----:B---3--:R-:W-:-:S07]  /*3250*/  DADD R26, R26, R24 ;  /* 0x000000001a1a7229 */ /* 0x008fce0000000018 */
[----:B------:R1:W-:Y:S04]  /*3260*/  STL.64 [R35+0xef8], R26 ;  /* 0x000ef81a23007387 */ /* 0x0003e80000100a00 */
[----:B------:R-:W2:Y:S01]  /*3270*/  LDL.64 R28, [R36+0xef8] ;  /* 0x000ef800241c7983 */ /* 0x000ea20000100a00 */
[----:B------:R-:W-:Y:S01]  /*3280*/  IMAD.IADD R38, R20, 0x1, R30 ;  /* 0x0000000114267824 */ /* 0x000fe200078e021e */
[----:B------:R-:W-:-:S03]  /*3290*/  ISETP.NE.AND P4, PT, R41, RZ, PT ;  /* 0x000000ff2900720c */ /* 0x000fc60003f85270 */
[----:B------:R-:W-:-:S05]  /*32a0*/  IMAD.IADD R14, R17, 0x1, R38 ;  /* 0x00000001110e7824 */ /* 0x000fca00078e0226 */
[----:B------:R-:W-:-:S05]  /*32b0*/  SHF.L.U32 R14, R14, 0x3, RZ ;  /* 0x000000030e0e7819 */ /* 0x000fca00000006ff */
[----:B------:R-:W-:Y:S01]  /*32c0*/  IMAD.IADD R40, R1, 0x1, R14 ;  /* 0x0000000101287824 */ /* 0x000fe200078e020e */
[----:B--2---:R-:W-:Y:S04]  /*32d0*/  STL.64 [R12+UR14+-0x8], R28 ;  /* 0xfffff81c0c007987 */ /* 0x004fe80008100a0e */
[----:B------:R-:W2:Y:S04]  /*32e0*/  @P4 LDL.64 R22, [R40+0xef8] ;  /* 0x000ef80028164983 */ /* 0x000ea80000100a00 */
[----:B------:R-:W3:Y:S01]  /*32f0*/  @!P3 LDL.64 R30, [R40+0xef8] ;  /* 0x000ef800281eb983 */ /* 0x000ee20000100a00 */
[C---:B------:R-:W-:Y:S01]  /*3300*/  @!P4 IMAD.U32 R33, R17.reuse, 0x8, R40 ;  /* 0x000000081121c824 */ /* 0x040fe200078e0028 */
[----:B0-----:R-:W-:-:S04]  /*3310*/  @P3 LEA R36, R17, R40, 0x3 ;  /* 0x0000002811243211 */ /* 0x001fc800078e18ff */
[----:B------:R-:W2:Y:S04]  /*3320*/  @!P4 LDL.64 R22, [R33+0xef8] ;  /* 0x000ef8002116c983 */ /* 0x000ea80000100a00 */
[----:B------:R-:W4:Y:S01]  /*3330*/  @P3 LDL.64 R30, [R36+0xef8] ;  /* 0x000ef800241e3983 */ /* 0x000f220000100a00 */
[----:B-1----:R-:W-:-:S03]  /*3340*/  IMAD.IADD R35, R40, 0x1, R37 ;  /* 0x0000000128237824 */ /* 0x002fc600078e0225 */
[----:B--2---:R-:W-:Y:S04]  /*3350*/  SHFL.BFLY PT, R25, R23, R17, 0x1f ;  /* 0x0c001f1117197589 */ /* 0x004fe800000e0000 */
[----:B------:R-:W3:Y:S04]  /*3360*/  SHFL.BFLY PT, R24, R22, R17, 0x1f ;  /* 0x0c001f1116187589 */ /* 0x000ee800000e0000 */
[----:B----4-:R0:W-:Y:S01]  /*3370*/  @P3 STL.64 [R40+0xef8], R30 ;  /* 0x000ef81e28003387 */ /* 0x0101e20000100a00 */
[----:B---3--:R-:W-:-:S07]  /*3380*/  DADD R24, R24, R30 ;  /* 0x0000000018187229 */ /* 0x008fce000000001e */
[----:B------:R1:W-:Y:S04]  /*3390*/  STL.64 [R35+0xef8], R24 ;  /* 0x000ef81823007387 */ /* 0x0003e80000100a00 */
[----:B------:R-:W2:Y:S01]  /*33a0*/  LDL.64 R26, [R40+0xef8] ;  /* 0x000ef800281a7983 */ /* 0x000ea20000100a00 */
[----:B------:R-:W-:-:S05]  /*33b0*/  IMAD.IADD R38, R20, 0x1, R38 ;  /* 0x0000000114267824 */ /* 0x000fca00078e0226 */
        /* <DEDUP_REMOVED lines=13> */
[----:B----4-:R0:W-:Y:S01]  /*3490*/  @P3 STL.64 [R36+0xef8], R28 ;  /* 0x000ef81c24003387 */ /* 0x0101e20000100a00 */
[----:B---3--:R-:W-:-:S07]  /*34a0*/  DADD R24, R24, R28 ;  /* 0x0000000018187229 */ /* 0x008fce000000001c */
[----:B------:R-:W-:Y:S04]  /*34b0*/  STL.64 [R35+0xef8], R24 ;  /* 0x000ef81823007387 */ /* 0x000fe80000100a00 */
[----:B------:R-:W2:Y:S01]  /*34c0*/  LDL.64 R26, [R36+0xef8] ;  /* 0x000ef800241a7983 */ /* 0x000ea20000100a00 */
[----:B------:R-:W-:-:S04]  /*34d0*/  IADD3 R14, PT, PT, R17, R20, R38 ;  /* 0x00000014110e7210 */ /* 0x000fc80007ffe026 */
        /* <DEDUP_REMOVED lines=15> */
[----:B------:R-:W2:Y:S01]  /*35d0*/  LDL.64 R26, [R38+0xef8] ;  /* 0x000ef800261a7983 */ /* 0x000ea20000100a00 */
[----:B------:R-:W-:-:S05]  /*35e0*/  VIADD R32, R32, 0x4 ;  /* 0x0000000420207836 */ /* 0x000fca0000000000 */
[----:B------:R-:W-:Y:S01]  /*35f0*/  ISETP.NE.AND P3, PT, R32, R21, PT ;  /* 0x000000152000720c */ /* 0x000fe20003f65270 */
[----:B--2---:R0:W-:-:S12]  /*3600*/  STL.64 [R14+UR14+-0x8], R26 ;  /* 0xfffff81a0e007987 */ /* 0x0041d80008100a0e */
[----:B------:R-:W-:Y:S05]  /*3610*/  @P3 BRA `(.L_x_164) ;  /* 0xfffffff800cc3947 */ /* 0x000fea000383ffff */
.L_x_163:
[----:B------:R-:W-:Y:S05]  /*3620*/  @!P0 BRA `(.L_x_162) ;  /* 0x0000000000f08947 */ /* 0x000fea0003800000 */
[----:B------:R-:W-:Y:S01]  /*3630*/  IMAD R30, R20, R21, RZ ;  /* 0x00000015141e7224 */ /* 0x000fe200078e02ff */
[----:B------:R-:W-:-:S04]  /*3640*/  ISETP.NE.AND P2, PT, R41, RZ, PT ;  /* 0x000000ff2900720c */ /* 0x000fc80003f45270 */
        /* <DEDUP_REMOVED lines=21> */
[----:B------:R-:W-:-:S04]  /*37a0*/  IMAD.IADD R30, R20, 0x1, R30 ;  /* 0x00000001141e7824 */ /* 0x000fc800078e021e */
[----:B-1----:R-:W-:-:S05]  /*37b0*/  IMAD.IADD R12, R17, 0x1, R30 ;  /* 0x00000001110c7824 */ /* 0x002fca00078e021e */
        /* <DEDUP_REMOVED lines=18> */
[----:B--2---:R-:W-:-:S05]  /*38e0*/  IADD3 R12, PT, PT, R17, R20, R30 ;  /* 0x00000014110c7210 */ /* 0x004fca0007ffe01e */
[----:B------:R-:W-:-:S05]  /*38f0*/  IMAD.SHL.U32 R12, R12, 0x8, RZ ;  /* 0x000000080c0c7824 */ /* 0x000fca00078e00ff */
[----:B------:R-:W-:-:S05]  /*3900*/  IADD3 R30, PT, PT, R1, R12, RZ ;  /* 0x0000000c011e7210 */ /* 0x000fca0007ffe0ff */
[----:B------:R-:W2:Y:S04]  /*3910*/  @P2 LDL.64 R22, [R30+0xef8] ;  /* 0x000ef8001e162983 */ /* 0x000ea80000100a00 */
[----:B------:R-:W3:Y:S01]  /*3920*/  @!P3 LDL.64 R24, [R30+0xef8] ;  /* 0x000ef8001e18b983 */ /* 0x000ee20000100a00 */
[C-C-:B------:R-:W-:Y:S02]  /*3930*/  @!P2 IMAD.U32 R14, R17.reuse, 0x8, R30.reuse ;  /* 0x00000008110ea824 */ /* 0x140fe400078e001e */
[----:B------:R-:W-:-:S03]  /*3940*/  @P3 IMAD.U32 R31, R17, 0x8, R30 ;  /* 0x00000008111f3824 */ /* 0x000fc600078e001e */
[----:B------:R-:W2:Y:S04]  /*3950*/  @!P2 LDL.64 R22, [R14+0xef8] ;  /* 0x000ef8000e16a983 */ /* 0x000ea80000100a00 */
[----:B------:R-:W4:Y:S01]  /*3960*/  @P3 LDL.64 R24, [R31+0xef8] ;  /* 0x000ef8001f183983 */ /* 0x000f220000100a00 */
[----:B------:R-:W-:-:S03]  /*3970*/  IADD3 R21, PT, PT, R30, R33, RZ ;  /* 0x000000211e157210 */ /* 0x000fc60007ffe0ff */
[----:B--2---:R-:W-:Y:S04]  /*3980*/  SHFL.BFLY PT, R27, R23, R17, 0x1f ;  /* 0x0c001f11171b7589 */ /* 0x004fe800000e0000 */
[----:B------:R-:W3:Y:S04]  /*3990*/  SHFL.BFLY PT, R26, R22, R17, 0x1f ;  /* 0x0c001f11161a7589 */ /* 0x000ee800000e0000 */
[----:B----4-:R4:W-:Y:S01]  /*39a0*/  @P3 STL.64 [R30+0xef8], R24 ;  /* 0x000ef8181e003387 */ /* 0x0109e20000100a00 */
[----:B---3--:R-:W-:-:S07]  /*39b0*/  DADD R26, R26, R24 ;  /* 0x000000001a1a7229 */ /* 0x008fce0000000018 */
[----:B------:R4:W-:Y:S04]  /*39c0*/  STL.64 [R21+0xef8], R26 ;  /* 0x000ef81a15007387 */ /* 0x0009e80000100a00 */
[----:B------:R-:W2:Y:S04]  /*39d0*/  LDL.64 R28, [R30+0xef8] ;  /* 0x000ef8001e1c7983 */ /* 0x000ea80000100a00 */
[----:B--2---:R4:W-:Y:S02]  /*39e0*/  STL.64 [R12+UR14+-0x8], R28 ;  /* 0xfffff81c0c007987 */ /* 0x0049e40008100a0e */
.L_x_162:
[----:B-12-4-:R-:W-:Y:S01]  /*39f0*/  MOV R12, 0x3a20 ;  /* 0x00003a20000c7802 */ /* 0x016fe20000000f00 */
[----:B------:R-:W-:-:S06]  /*3a00*/  UMOV UR6, 0x40080000 ;  /* 0x4008000000067882 */ /* 0x000fcc0000000000 */
[----:B0-----:R-:W-:Y:S05]  /*3a10*/  CALL.REL.NOINC `($_Z20lda_butterfly_kerneliiPiS_S_PdS0_S_d$__internal_accurate_pow) ;  /* 0x0000003800c07944 */ /* 0x001fea0003c00000 */
[----:B------:R-:W-:Y:S02]  /*3a20*/  IMAD.MOV.U32 R22, RZ, RZ, R28 ;  /* 0x000000ffff167224 */ /* 0x000fe400078e001c */
[----:B------:R-:W-:-:S04]  /*3a30*/  IMAD.MOV.U32 R23, RZ, RZ, R29 ;  /* 0x000000ffff177224 */ /* 0x000fc800078e001d */
[----:B------:R-:W0:Y:S02]  /*3a40*/  F2I.F64.TRUNC R21, R22 ;  /* 0x0000001600157311 */ /* 0x000e24000030d100 */
[----:B0-----:R-:W-:-:S04]  /*3a50*/  SHF.L.U32 R24, R21, 0x1, RZ ;  /* 0x0000000115187819 */ /* 0x001fc800000006ff */
[----:B------:R-:W-:-:S04]  /*3a60*/  IABS R25, R24 ;  /* 0x0000001800197213 */ /* 0x000fc80000000000 */
[----:B------:R-:W0:Y:S08]  /*3a70*/  I2F.RP R12, R25 ;  /* 0x00000019000c7306 */ /* 0x000e300000209400 */
[----:B0-----:R-:W0:Y:S02]  /*3a80*/  MUFU.RCP R12, R12 ;  /* 0x0000000c000c7308 */ /* 0x001e240000001000 */
[----:B0-----:R-:W-:-:S06]  /*3a90*/  VIADD R26, R12, 0xffffffe ;  /* 0x0ffffffe0c1a7836 */ /* 0x001fcc0000000000 */
[----:B------:R0:W1:Y:S02]  /*3aa0*/  F2I.FTZ.U32.TRUNC.NTZ R27, R26 ;  /* 0x0000001a001b7305 */ /* 0x000064000021f000 */
[----:B0-----:R-:W-:Y:S01]  /*3ab0*/  MOV R26, RZ ;  /* 0x000000ff001a7202 */ /* 0x001fe20000000f00 */
[----:B-1----:R-:W-:-:S04]  /*3ac0*/  IMAD.MOV R14, RZ, RZ, -R27 ;  /* 0x000000ffff0e7224 */ /* 0x002fc800078e0a1b */
[----:B------:R-:W-:Y:S01]  /*3ad0*/  IMAD R29, R14, R25, RZ ;  /* 0x000000190e1d7224 */ /* 0x000fe200078e02ff */
[----:B------:R-:W-:-:S03]  /*3ae0*/  IABS R14, R24 ;  /* 0x00000018000e7213 */ /* 0x000fc60000000000 */
[----:B------:R-:W-:-:S04]  /*3af0*/  IMAD.HI.U32 R27, R27, R29, R26 ;  /* 0x0000001d1b1b7227 */ /* 0x000fc800078e001a */
[----:B------:R-:W-:Y:S02]  /*3b00*/  IMAD.MOV R23, RZ, RZ, -R14 ;  /* 0x000000ffff177224 */ /* 0x000fe400078e0a0e */
        /* <DEDUP_REMOVED lines=13> */
[----:B------:R-:W-:Y:S05]  /*3be0*/  @!P0 BRA `(.L_x_165) ;  /* 0x0000000800508947 */ /* 0x000fea0003800000 */
[C---:B------:R-:W-:Y:S01]  /*3bf0*/  ISETP.GE.U32.AND P2, PT, R22.reuse, 0x4, PT ;  /* 0x000000041600780c */ /* 0x040fe20003f46070 */
[----:B------:R-:W-:Y:S01]  /*3c00*/  HFMA2 R23, -RZ, RZ, 0, 0 ;  /* 0x00000000ff177431 */ /* 0x000fe200000001ff */
        /* <DEDUP_REMOVED lines=8> */
.L_x_167:
[----:B------:R-:W-:-:S04]  /*3c90*/  IMAD R34, R24, R25, RZ ;  /* 0x0000001918227224 */ /* 0x000fc800078e02ff */
        /* <DEDUP_REMOVED lines=18> */
[----:B------:R-:W-:Y:S02]  /*3dc0*/  IADD3 R39, PT, PT, R24, R34, RZ ;  /* 0x0000002218277210 */ /* 0x000fe40007ffe0ff */
[----:B------:R-:W-:-:S03]  /*3dd0*/  ISETP.NE.AND P4, PT, R45, RZ, PT ;  /* 0x000000ff2d00720c */ /* 0x000fc60003f85270 */
[----:B------:R-:W-:-:S04]  /*3de0*/  IMAD.IADD R14, R21, 0x1, R39 ;  /* 0x00000001150e7824 */ /* 0x000fc800078e0227 */
[----:B------:R-:W-:-:S05]  /*3df0*/  IMAD.SHL.U32 R14, R14, 0x8, RZ ;  /* 0x000000080e0e7824 */ /* 0x000fca00078e00ff */
[----:B------:R-:W-:Y:S01]  /*3e00*/  IADD3 R40, PT, PT, R1, R14, RZ ;  /* 0x0000000e01287210 */ /* 0x000fe20007ffe0ff */
[----:B--2---:R-:W-:Y:S04]  /*3e10*/  STL.64 [R12+UR14+-0x8], R32 ;  /* 0xfffff8200c007987 */ /* 0x004fe80008100a0e */
[----:B------:R-:W2:Y:S04]  /*3e20*/  @P4 LDL.64 R34, [R40+0xef8] ;  /* 0x000ef80028224983 */ /* 0x000ea80000100a00 */
[----:B------:R-:W3:Y:S01]  /*3e30*/  @!P3 LDL.64 R28, [R40+0xef8] ;  /* 0x000ef800281cb983 */ /* 0x000ee20000100a00 */
[----:B0-----:R-:W-:-:S02]  /*3e40*/  @!P4 IMAD.U32 R26, R21, 0x8, R40 ;  /* 0x00000008151ac824 */ /* 0x001fc400078e0028 */
[----:B------:R-:W-:-:S03]  /*3e50*/  @P3 IMAD.U32 R27, R21, 0x8, R40 ;  /* 0x00000008151b3824 */ /* 0x000fc600078e0028 */
[----:B------:R-:W2:Y:S04]  /*3e60*/  @!P4 LDL.64 R34, [R26+0xef8] ;  /* 0x000ef8001a22c983 */ /* 0x000ea80000100a00 */
[----:B------:R-:W4:Y:S01]  /*3e70*/  @P3 LDL.64 R28, [R27+0xef8] ;  /* 0x000ef8001b1c3983 */ /* 0x000f220000100a00 */
[----:B-1----:R-:W-:-:S03]  /*3e80*/  IADD3 R37, PT, PT, R40, R41, RZ ;  /* 0x0000002928257210 */ /* 0x002fc60007ffe0ff */
[----:B--2---:R-:W-:Y:S04]  /*3e90*/  SHFL.BFLY PT, R31, R35, R21, 0x1f ;  /* 0x0c001f15231f7589 */ /* 0x004fe800000e0000 */
[----:B------:R-:W3:Y:S04]  /*3ea0*/  SHFL.BFLY PT, R30, R34, R21, 0x1f ;  /* 0x0c001f15221e7589 */ /* 0x000ee800000e0000 */
[----:B----4-:R0:W-:Y:S01]  /*3eb0*/  @P3 STL.64 [R40+0xef8], R28 ;  /* 0x000ef81c28003387 */ /* 0x0101e20000100a00 */
[----:B---3--:R-:W-:-:S07]  /*3ec0*/  DADD R30, R30, R28 ;  /* 0x000000001e1e7229 */ /* 0x008fce000000001c */
[----:B------:R-:W-:Y:S04]  /*3ed0*/  STL.64 [R37+0xef8], R30 ;  /* 0x000ef81e25007387 */ /* 0x000fe80000100a00 */
[----:B------:R-:W2:Y:S01]  /*3ee0*/  LDL.64 R32, [R40+0xef8] ;  /* 0x000ef80028207983 */ /* 0x000ea20000100a00 */
[----:B------:R-:W-:-:S04]  /*3ef0*/  IMAD.IADD R42, R24, 0x1, R39 ;  /* 0x00000001182a7824 */ /* 0x000fc800078e0227 */
        /* <DEDUP_REMOVED lines=13> */
[----:B----4-:R-:W-:Y:S01]  /*3fd0*/  @P3 STL.64 [R44+0xef8], R26 ;  /* 0x000ef81a2c003387 */ /* 0x010fe20000100a00 */
[----:B---3--:R-:W-:-:S07]  /*3fe0*/  DADD R30, R30, R26 ;  /* 0x000000001e1e7229 */ /* 0x008fce000000001a */
[----:B------:R-:W-:Y:S04]  /*3ff0*/  STL.64 [R39+0xef8], R30 ;  /* 0x000ef81e27007387 */ /* 0x000fe80000100a00 */
[----:B------:R-:W2:Y:S01]  /*4000*/  LDL.64 R32, [R44+0xef8] ;  /* 0x000ef8002c207983 */ /* 0x000ea20000100a00 */
[----:B------:R-:W-:-:S05]  /*4010*/  IADD3 R14, PT, PT, R21, R24, R42 ;  /* 0x00000018150e7210 */ /* 0x000fca0007ffe02a */
[----:B------:R-:W-:-:S05]  /*4020*/  IMAD.SHL.U32 R14, R14, 0x8, RZ ;  /* 0x000000080e0e7824 */ /* 0x000fca00078e00ff */
[----:B------:R-:W-:Y:S01]  /*4030*/  IADD3 R40, PT, PT, R1, R14, RZ ;  /* 0x0000000e01287210 */ /* 0x000fe20007ffe0ff */
[----:B--2---:R-:W-:Y:S04]  /*4040*/  STL.64 [R12+UR14+-0x8], R32 ;  /* 0xfffff8200c007987 */ /* 0x004fe80008100a0e */
[----:B------:R-:W2:Y:S04]  /*4050*/  @P4 LDL.64 R36, [R40+0xef8] ;  /* 0x000ef80028244983 */ /* 0x000ea80000100a00 */
[----:B------:R-:W3:Y:S01]  /*4060*/  @!P3 LDL.64 R28, [R40+0xef8] ;  /* 0x000ef800281cb983 */ /* 0x000ee20000100a00 */
[----:B------:R-:W-:-:S02]  /*4070*/  @!P4 IMAD.U32 R34, R21, 0x8, R40 ;  /* 0x000000081522c824 */ /* 0x000fc400078e0028 */
        /* <DEDUP_REMOVED lines=14> */
.L_x_166:
        /* <DEDUP_REMOVED lines=45> */
[----:B------:R-:W-:-:S04]  /*4430*/  IMAD.SHL.U32 R12, R12, 0x8, RZ ;  /* 0x000000080c0c7824 */ /* 0x000fc800078e00ff */
[----:B------:R-:W-:-:S05]  /*4440*/  IMAD.IADD R34, R1, 0x1, R12 ;  /* 0x0000000101227824 */ /* 0x000fca00078e020c */
[----:B------:R-:W2:Y:S04]  /*4450*/  @P2 LDL.64 R26, [R34+0xef8] ;  /* 0x000ef800221a2983 */ /* 0x000ea80000100a00 */
[----:B------:R-:W3:Y:S01]  /*4460*/  @!P3 LDL.64 R28, [R34+0xef8] ;  /* 0x000ef800221cb983 */ /* 0x000ee20000100a00 */
[C---:B------:R-:W-:Y:S01]  /*4470*/  @!P2 LEA R14, R21.reuse, R34, 0x3 ;  /* 0x00000022150ea211 */ /* 0x040fe200078e18ff */
[----:B------:R-:W-:-:S04]  /*4480*/  @P3 IMAD.U32 R25, R21, 0x8, R34 ;  /* 0x0000000815193824 */ /* 0x000fc800078e0022 */
        /* <DEDUP_REMOVED lines=10> */
.L_x_165:
[----:B-12-4-:R-:W-:Y:S01]  /*4530*/  MOV R12, 0x4560 ;  /* 0x00004560000c7802 */ /* 0x016fe20000000f00 */
[----:B------:R-:W-:-:S06]  /*4540*/  UMOV UR6, 0x40100000 ;  /* 0x4010000000067882 */ /* 0x000fcc0000000000 */
[----:B0-----:R-:W-:Y:S05]  /*4550*/  CALL.REL.NOINC `($_Z20lda_butterfly_kerneliiPiS_S_PdS0_S_d$__internal_accurate_pow) ;  /* 0x0000002c00f07944 */ /* 0x001fea0003c00000 */
        /* <DEDUP_REMOVED lines=30> */
[----:B------:R-:W-:Y:S02]  /*4740*/  LOP3.LUT R48, R23, R2, RZ, 0xc0, !PT ;  /* 0x0000000217307212 */ /* 0x000fe400078ec0ff */
[----:B------:R-:W-:Y:S02]  /*4750*/  ISETP.NE.AND P0, PT, R39, RZ, PT ;  /* 0x000000ff2700720c */ /* 0x000fe40003f05270 */
[----:B------:R-:W-:-:S05]  /*4760*/  LOP3.LUT R47, R23, R16, RZ, 0xc0, !PT ;  /* 0x00000010172f7212 */ /* 0x000fca00078ec0ff */
[----:B------:R-:W-:Y:S06]  /*4770*/  @!P2 BRA `(.L_x_169) ;  /* 0x000000040040a947 */ /* 0x000fec0003800000 */
[----:B------:R-:W-:Y:S01]  /*4780*/  ISETP.NE.AND P2, PT, R48, RZ, PT ;  /* 0x000000ff3000720c */ /* 0x000fe20003f45270 */
[----:B------:R-:W-:Y:S01]  /*4790*/  IMAD.MOV.U32 R38, RZ, RZ, RZ ;  /* 0x000000ffff267224 */ /* 0x000fe200078e00ff */
[----:B------:R-:W-:-:S11]  /*47a0*/  LOP3.LUT R27, R25, 0x7ffffffc, RZ, 0xc0, !PT ;  /* 0x7ffffffc191b7812 */ /* 0x000fd600078ec0ff */
.L_x_170:
        /* <DEDUP_REMOVED lines=77> */
.L_x_169:
        /* <DEDUP_REMOVED lines=24> */
[----:B------:R-:W-:-:S05]  /*4e00*/  IADD3 R36, PT, PT, R26, R36, RZ ;  /* 0x000000241a247210 */ /* 0x000fca0007ffe0ff */
[----:B-1----:R-:W-:-:S04]  /*4e10*/  IMAD.IADD R12, R23, 0x1, R36 ;  /* 0x00000001170c7824 */ /* 0x002fc800078e0224 */
        /* <DEDUP_REMOVED lines=35> */
.L_x_168:
[----:B012---:R-:W2:Y:S01]  /*5050*/  LDL.64 R28, [R1+0xff8] ;  /* 0x000ff800011c7983 */ /* 0x007ea20000100a00 */
[----:B------:R-:W-:-:S04]  /*5060*/  UIADD3 UR7, UPT, UPT, UR7, 0x20, URZ ;  /* 0x0000002007077890 */ /* 0x000fc8000fffe0ff */
[----:B------:R-:W-:Y:S01]  /*5070*/  UISETP.GE.U32.AND UP0, UPT, UR7, 0xf0, UPT ;  /* 0x000000f00700788c */ /* 0x000fe2000bf06070 */
[----:B--2---:R-:W-:-:S07]  /*5080*/  DADD R10, R28, R10 ;  /* 0x000000001c0a7229 */ /* 0x004fce000000000a */
[----:B------:R1:W-:Y:S01]  /*5090*/  STL.64 [R1+0x878], R10 ;  /* 0x0008780a01007387 */ /* 0x0003e20000100a00 */
[----:B------:R-:W-:Y:S05]  /*50a0*/  BRA.U !UP0, `(.L_x_171) ;  /* 0xffffffb908f47547 */ /* 0x000fea000b83ffff */
[----:B------:R-:W1:Y:S01]  /*50b0*/  LDCU.64 UR4, c[0x0][0x3b8] ;  /* 0x00007700ff0477ac */ /* 0x000e620008000a00 */
[----:B------:R-:W-:Y:S01]  /*50c0*/  BSSY.RECONVERGENT B0, `(.L_x_172) ;  /* 0x000000f000007945 */ /* 0x000fe20003800200 */
[----:B------:R-:W-:Y:S01]  /*50d0*/  MOV R7, RZ ;  /* 0x000000ff00077202 */ /* 0x000fe20000000f00 */
[----:B----4-:R-:W-:Y:S01]  /*50e0*/  IMAD.MOV.U32 R12, RZ, RZ, 0x6 ;  /* 0x00000006ff0c7424 */ /* 0x010fe200078e00ff */
[----:B-1----:R-:W-:-:S11]  /*50f0*/  DMUL R10, R10, UR4 ;  /* 0x000000040a0a7c28 */ /* 0x002fd60008000000 */
.L_x_173:
[----:B------:R-:W-:-:S05]  /*5100*/  IMAD.IADD R8, R12, 0x1, R7 ;  /* 0x000000010c087824 */ /* 0x000fca00078e0207 */
[----:B------:R-:W-:-:S04]  /*5110*/  LEA.HI R8, R8, R8, RZ, 0x1 ;  /* 0x0000000808087211 */ /* 0x000fc800078f08ff */
[----:B------:R-:W-:-:S04]  /*5120*/  SHF.R.S32.HI R27, RZ, 0x1, R8 ;  /* 0x00000001ff1b7819 */ /* 0x000fc80000011408 */
[----:B------:R-:W-:-:S04]  /*5130*/  SHF.L.U32 R8, R27, 0x5, RZ ;  /* 0x000000051b087819 */ /* 0x000fc800000006ff */
[----:B------:R-:W-:-:S06]  /*5140*/  LEA R8, R8, UR9, 0x3 ;  /* 0x0000000908087c11 */ /* 0x000fcc000f8e18ff */
[----:B------:R-:W2:Y:S02]  /*5150*/  LDL.64 R8, [R8+0x178] ;  /* 0x0001780008087983 */ /* 0x000ea40000100a00 */
[----:B--2---:R-:W-:-:S06]  /*5160*/  DSETP.GEU.AND P0, PT, R10, R8, PT ;  /* 0x000000080a00722a */ /* 0x004fcc0003f0e000 */
[----:B------:R-:W-:-:S08]  /*5170*/  SEL R12, R27, R12, !P0 ;  /* 0x0000000c1b0c7207 */ /* 0x000fd00004000000 */
[----:B------:R-:W-:-:S05]  /*5180*/  @P0 VIADD R7, R27, 0x1 ;  /* 0x000000011b070836 */ /* 0x000fca0000000000 */
[----:B------:R-:W-:-:S13]  /*5190*/  ISETP.GE.AND P0, PT, R7, R12, PT ;  /* 0x0000000c0700720c */ /* 0x000fda0003f06270 */
[----:B------:R-:W-:Y:S05]  /*51a0*/  @!P0 BRA `(.L_x_173) ;  /* 0xfffffffc00d48947 */ /* 0x000fea000383ffff */
[----:B------:R-:W-:Y:S05]  /*51b0*/  BSYNC.RECONVERGENT B0 ;  /* 0x0000000000007941 */ /* 0x000fea0003800200 */
.L_x_172:
[C---:B------:R-:W-:Y:S01]  /*51c0*/  IMAD.SHL.U32 R12, R7.reuse, 0x20, RZ ;  /* 0x00000020070c7824 */ /* 0x040fe200078e00ff */
[----:B------:R-:W-:Y:S02]  /*51d0*/  ISETP.GE.AND P0, PT, R7, RZ, PT ;  /* 0x000000ff0700720c */ /* 0x000fe40003f06270 */
[----:B------:R-:W-:Y:S02]  /*51e0*/  CS2R R28, SRZ ;  /* 0x00000000001c7805 */ /* 0x000fe4000001ff00 */
[C---:B------:R-:W-:Y:S02]  /*51f0*/  LEA R30, R12.reuse, UR9, 0x3 ;  /* 0x000000090c1e7c11 */ /* 0x040fe4000f8e18ff */
[----:B------:R-:W-:-:S04]  /*5200*/  LEA R9, R12, UR9, 0x3 ;  /* 0x000000090c097c11 */ /* 0x000fc8000f8e18ff */
[----:B------:R-:W5:Y:S04]  /*5210*/  LDL.64 R30, [R30+0x178] ;  /* 0x000178001e1e7983 */ /* 0x000f680000100a00 */
[----:B------:R0:W5:Y:S01]  /*5220*/  @P0 LDL.64 R28, [R9+0x78] ;  /* 0x00007800091c0983 */ /* 0x0001620000100a00 */
[----:B------:R-:W-:Y:S02]  /*5230*/  ISETP.GE.AND P0, PT, R25, 0x1, PT ;  /* 0x000000011900780c */ /* 0x000fe40003f06270 */
[----:B------:R-:W-:Y:S02]  /*5240*/  CS2R R32, SRZ ;  /* 0x0000000000207805 */ /* 0x000fe4000001ff00 */
[----:B------:R-:W-:-:S09]  /*5250*/  IADD3 R12, PT, PT, R12, 0x10, RZ ;  /* 0x000000100c0c7810 */ /* 0x000fd20007ffe0ff */
[----:B0-----:R-:W-:Y:S05]  /*5260*/  @!P0 BRA `(.L_x_174) ;  /* 0x0000000400988947 */ /* 0x001fea0003800000 */
[----:B------:R-:W-:Y:S01]  /*5270*/  ISETP.GE.U32.AND P3, PT, R25, 0x8, PT ;  /* 0x000000081900780c */ /* 0x000fe20003f66070 */
[----:B------:R-:W-:Y:S01]  /*5280*/  VIADD R14, R23, 0xffffffff ;  /* 0xffffffff170e7836 */ /* 0x000fe20000000000 */
[----:B------:R-:W-:Y:S01]  /*5290*/  LOP3.LUT R40, R25, 0x7, RZ, 0xc0, !PT ;  /* 0x0000000719287812 */ /* 0x000fe200078ec0ff */
[----:B------:R-:W-:Y:S01]  /*52a0*/  IMAD R8, R23, 0x1e, RZ ;  /* 0x0000001e17087824 */ /* 0x000fe200078e02ff */
[----:B------:R-:W-:Y:S02]  /*52b0*/  CS2R R32, SRZ ;  /* 0x0000000000207805 */ /* 0x000fe4000001ff00 */
[----:B------:R-:W-:Y:S02]  /*52c0*/  LOP3.LUT R27, R14, 0x1, R16, 0x48, !PT ;  /* 0x000000010e1b7812 */ /* 0x000fe400078e4810 */
[----:B------:R-:W-:Y:S02]  /*52d0*/  LOP3.LUT R36, R8, 0x1e, RZ, 0xc0, !PT ;  /* 0x0000001e08247812 */ /* 0x000fe400078ec0ff */
[----:B------:R-:W-:Y:S01]  /*52e0*/  ISETP.NE.U32.AND P0, PT, R27, 0x1, PT ;  /* 0x000000011b00780c */ /* 0x000fe20003f05070 */
[----:B------:R-:W-:Y:S01]  /*52f0*/  IMAD.MOV.U32 R27, RZ, RZ, RZ ;  /* 0x000000ffff1b7224 */ /* 0x000fe200078e00ff */
[----:B------:R-:W-:-:S02]  /*5300*/  ISETP.NE.AND P2, PT, R40, RZ, PT ;  /* 0x000000ff2800720c */ /* 0x000fc40003f45270 */
[----:B------:R-:W-:Y:S02]  /*5310*/  LOP3.LUT R38, R16, R36, RZ, 0x30, !PT ;  /* 0x0000002410267212 */ /* 0x000fe400078e30ff */
[----:B------:R-:W-:Y:S01]  /*5320*/  ISETP.NE.OR P0, PT, R36, RZ, P0 ;  /* 0x000000ff2400720c */ /* 0x000fe20000705670 */
[----:B------:R-:W-:-:S12]  /*5330*/  @!P3 BRA `(.L_x_175) ;  /* 0x000000000080b947 */ /* 0x000fd80003800000 */
[----:B------:R-:W-:Y:S02]  /*5340*/  LOP3.LUT R27, R25, 0x7ffffff8, RZ, 0xc0, !PT ;  /* 0x7ffffff8191b7812 */ /* 0x000fe400078ec0ff */
[----:B------:R-:W-:Y:S01]  /*5350*/  CS2R R32, SRZ ;  /* 0x0000000000207805 */ /* 0x000fe2000001ff00 */
[----:B------:R-:W-:-:S06]  /*5360*/  UMOV UR4, URZ ;  /* 0x000000ff00047c82 */ /* 0x000fcc0008000000 */
.L_x_176:
[----:B------:R-:W-:-:S05]  /*5370*/  IMAD R35, R26, UR4, RZ ;  /* 0x000000041a237c24 */ /* 0x000fca000f8e02ff */
[----:B------:R-:W-:Y:S01]  /*5380*/  IADD3 R37, PT, PT, R14, R35, RZ ;  /* 0x000000230e257210 */ /* 0x000fe20007ffe0ff */
[----:B------:R-:W-:-:S04]  /*5390*/  IMAD.IADD R35, R26, 0x1, R35 ;  /* 0x000000011a237824 */ /* 0x000fc800078e0223 */
[C---:B------:R-:W-:Y:S02]  /*53a0*/  IMAD.IADD R37, R26.reuse, 0x1, R37 ;  /* 0x000000011a257824 */ /* 0x040fe400078e0225 */
[C---:B------:R-:W-:Y:S02]  /*53b0*/  IMAD.IADD R35, R26.reuse, 0x1, R35 ;  /* 0x000000011a237824 */ /* 0x040fe400078e0223 */
[C---:B------:R-:W-:Y:S02]  /*53c0*/  IMAD.IADD R37, R26.reuse, 0x1, R37 ;  /* 0x000000011a257824 */ /* 0x040fe400078e0225 */
[----:B------:R-:W-:-:S03]  /*53d0*/  IMAD.IADD R35, R26, 0x1, R35 ;  /* 0x000000011a237824 */ /* 0x000fc600078e0223 */
[C---:B------:R-:W-:Y:S02]  /*53e0*/  IADD3 R37, PT, PT, R26.reuse, R37, RZ ;  /* 0x000000251a257210 */ /* 0x040fe40007ffe0ff */
[----:B------:R-:W-:-:S03]  /*53f0*/  IADD3 R35, PT, PT, R26, R35, RZ ;  /* 0x000000231a237210 */ /* 0x000fc60007ffe0ff */
[C---:B------:R-:W-:Y:S02]  /*5400*/  IMAD.IADD R37, R26.reuse, 0x1, R37 ;  /* 0x000000011a257824 */ /* 0x040fe400078e0225 */
[C---:B------:R-:W-:Y:S02]  /*5410*/  IMAD.IADD R35, R26.reuse, 0x1, R35 ;  /* 0x000000011a237824 */ /* 0x040fe400078e0223 */
[C---:B------:R-:W-:Y:S02]  /*5420*/  IMAD.IADD R37, R26.reuse, 0x1, R37 ;  /* 0x000000011a257824 */ /* 0x040fe400078e0225 */
[----:B------:R-:W-:-:S03]  /*5430*/  IMAD.IADD R35, R26, 0x1, R35 ;  /* 0x000000011a237824 */ /* 0x000fc600078e0223 */
[C---:B------:R-:W-:Y:S02]  /*5440*/  IADD3 R37, PT, PT, R26.reuse, R37, RZ ;  /* 0x000000251a257210 */ /* 0x040fe40007ffe0ff */
[----:B------:R-:W-:-:S03]  /*5450*/  IADD3 R8, PT, PT, R26, R35, RZ ;  /* 0x000000231a087210 */ /* 0x000fc60007ffe0ff */
[----:B------:R-:W-:-:S05]  /*5460*/  IMAD.IADD R37, R26, 0x1, R37 ;  /* 0x000000011a257824 */ /* 0x000fca00078e0225 */
[----:B------:R-:W-:-:S04]  /*5470*/  LOP3.LUT R37, R37, R36, RZ, 0xc0, !PT ;  /* 0x0000002425257212 */ /* 0x000fc800078ec0ff */
[----:B------:R-:W-:-:S06]  /*5480*/  IADD3 R37, PT, PT, R38, R37, RZ ;  /* 0x0000002526257210 */ /* 0x000fcc0007ffe0ff */
[----:B------:R-:W0:Y:S02]  /*5490*/  SHFL.IDX PT, R37, R12, R37, 0x1f ;  /* 0x00001f250c257589 */ /* 0x000e2400000e0000 */
[----:B0-----:R-:W-:-:S05]  /*54a0*/  IADD3 R8, PT, PT, R37, R8, R23 ;  /* 0x0000000825087210 */ /* 0x001fca0007ffe017 */
[----:B------:R-:W-:-:S05]  /*54b0*/  IMAD.U32 R8, R8, 0x8, R1 ;  /* 0x0000000808087824 */ /* 0x000fca00078e0001 */
[----:B------:R-:W2:Y:S01]  /*54c0*/  LDL.64 R34, [R8+0x778] ;  /* 0x0007780008227983 */ /* 0x000ea20000100a00 */
[----:B------:R-:W-:-:S06]  /*54d0*/  UIADD3 UR4, UPT, UPT, UR4, 0x8, URZ ;  /* 0x0000000804047890 */ /* 0x000fcc000fffe0ff */
[----:B------:R-:W-:Y:S01]  /*54e0*/  ISETP.NE.AND P3, PT, R27, UR4, PT ;  /* 0x000000041b007c0c */ /* 0x000fe2000bf65270 */
[----:B--2---:R-:W0:Y:S04]  /*54f0*/  SHFL.BFLY PT, R39, R34, RZ, 0x1f ;  /* 0x0c001fff22277589 */ /* 0x004e2800000e0000 */
[----:B------:R-:W1:Y:S01]  /*5500*/  SHFL.BFLY PT, R35, R35, RZ, 0x1f ;  /* 0x0c001fff23237589 */ /* 0x000e6200000e0000 */
[----:B0-----:R-:W-:Y:S02]  /*5510*/  FSEL R32, R32, R39, P0 ;  /* 0x0000002720207208 */ /* 0x001fe40000000000 */
[----:B-1----:R-:W-:-:S05]  /*5520*/  FSEL R33, R33, R35, P0 ;  /* 0x0000002321217208 */ /* 0x002fca0000000000 */
[----:B------:R-:W-:Y:S05]  /*5530*/  @P3 BRA `(.L_x_176) ;  /* 0xfffffffc008c3947 */ /* 0x000fea000383ffff */
.L_x_175:
[----:B------:R-:W-:Y:S05]  /*5540*/  @!P2 BRA `(.L_x_174) ;  /* 0x0000000000e0a947 */ /* 0x000fea0003800000 */
[----:B------:R-:W-:Y:S02]  /*5550*/  ISETP.GE.U32.AND P2, PT, R40, 0x4, PT ;  /* 0x000000042800780c */ /* 0x000fe40003f46070 */
[----:B------:R-:W-:-:S04]  /*5560*/  LOP3.LUT R41, R25, 0x3, RZ, 0xc0, !PT ;  /* 0x0000000319297812 */ /* 0x000fc800078ec0ff */
[----:B------:R-:W-:-:S07]  /*5570*/  ISETP.NE.AND P3, PT, R41, RZ, PT ;  /* 0x000000ff2900720c */ /* 0x000fce0003f65270 */
[----:B------:R-:W-:Y:S06]  /*5580*/  @!P2 BRA `(.L_x_177) ;  /* 0x00000000004ca947 */ /* 0x000fec0003800000 */
[----:B------:R-:W-:-:S04]  /*5590*/  IMAD R35, R26, R27, RZ ;  /* 0x0000001b1a237224 */ /* 0x000fc800078e02ff */
[--C-:B------:R-:W-:Y:S02]  /*55a0*/  IMAD.IADD R37, R14, 0x1, R35.reuse ;  /* 0x000000010e257824 */ /* 0x100fe400078e0223 */
[----:B------:R-:W-:-:S03]  /*55b0*/  IMAD.IADD R35, R26, 0x1, R35 ;  /* 0x000000011a237824 */ /* 0x000fc600078e0223 */
[C---:B------:R-:W-:Y:S01]  /*55c0*/  IADD3 R37, PT, PT, R26.reuse, R37, RZ ;  /* 0x000000251a257210 */ /* 0x040fe20007ffe0ff */
[----:B------:R-:W-:-:S04]  /*55d0*/  IMAD.IADD R35, R26, 0x1, R35 ;  /* 0x000000011a237824 */ /* 0x000fc800078e0223 */
[C---:B------:R-:W-:Y:S01]  /*55e0*/  IMAD.IADD R37, R26.reuse, 0x1, R37 ;  /* 0x000000011a257824 */ /* 0x040fe200078e0225 */
        /* <DEDUP_REMOVED lines=8> */
[----:B------:R-:W-:-:S03]  /*5670*/  VIADD R27, R27, 0x4 ;  /* 0x000000041b1b7836 */ /* 0x000fc60000000000 */
[----:B--2---:R-:W0:Y:S04]  /*5680*/  SHFL.BFLY PT, R39, R34, RZ, 0x1f ;  /* 0x0c001fff22277589 */ /* 0x004e2800000e0000 */
[----:B------:R-:W1:Y:S01]  /*5690*/  SHFL.BFLY PT, R35, R35, RZ, 0x1f ;  /* 0x0c001fff23237589 */ /* 0x000e6200000e0000 */
[----:B0-----:R-:W-:Y:S02]  /*56a0*/  FSEL R32, R32, R39, P0 ;  /* 0x0000002720207208 */ /* 0x001fe40000000000 */
[----:B-1----:R-:W-:-:S07]  /*56b0*/  FSEL R33, R33, R35, P0 ;  /* 0x0000002321217208 */ /* 0x002fce0000000000 */
.L_x_177:
[----:B------:R-:W-:Y:S05]  /*56c0*/  @!P3 BRA `(.L_x_174) ;  /* 0x000000000080b947 */ /* 0x000fea0003800000 */
[----:B------:R-:W-:Y:S02]  /*56d0*/  ISETP.NE.AND P2, PT, R41, 0x1, PT ;  /* 0x000000012900780c */ /* 0x000fe40003f45270 */
[----:B------:R-:W-:-:S04]  /*56e0*/  LOP3.LUT R25, R25, 0x1, RZ, 0xc0, !PT ;  /* 0x0000000119197812 */ /* 0x000fc800078ec0ff */
[----:B------:R-:W-:-:S07]  /*56f0*/  ISETP.NE.U32.AND P3, PT, R25, 0x1, PT ;  /* 0x000000011900780c */ /* 0x000fce0003f65070 */
[----:B------:R-:W-:Y:S06]  /*5700*/  @!P2 BRA `(.L_x_178) ;  /* 0x00000000003ca947 */ /* 0x000fec0003800000 */
[----:B------:R-:W-:-:S05]  /*5710*/  IMAD R25, R26, R27, RZ ;  /* 0x0000001b1a197224 */ /* 0x000fca00078e02ff */
[-C--:B------:R-:W-:Y:S02]  /*5720*/  IADD3 R35, PT, PT, R14, R25.reuse, RZ ;  /* 0x000000190e237210 */ /* 0x080fe40007ffe0ff */
[----:B------:R-:W-:-:S03]  /*5730*/  IADD3 R25, PT, PT, R26, R25, RZ ;  /* 0x000000191a197210 */ /* 0x000fc60007ffe0ff */
[----:B------:R-:W-:-:S05]  /*5740*/  IMAD.IADD R35, R26, 0x1, R35 ;  /* 0x000000011a237824 */ /* 0x000fca00078e0223 */
[----:B------:R-:W-:-:S05]  /*5750*/  LOP3.LUT R35, R35, R36, RZ, 0xc0, !PT ;  /* 0x0000002423237212 */ /* 0x000fca00078ec0ff */
[----:B------:R-:W-:-:S05]  /*5760*/  IMAD.IADD R37, R38, 0x1, R35 ;  /* 0x0000000126257824 */ /* 0x000fca00078e0223 */
        /* <DEDUP_REMOVED lines=9> */
.L_x_178:
[----:B------:R-:W-:Y:S05]  /*5800*/  @P3 BRA `(.L_x_174) ;  /* 0x0000000000303947 */ /* 0x000fea0003800000 */
[----:B------:R-:W-:-:S05]  /*5810*/  IMAD R8, R26, R27, RZ ;  /* 0x0000001b1a087224 */ /* 0x000fca00078e02ff */
[----:B------:R-:W-:-:S04]  /*5820*/  IADD3 R14, PT, PT, R14, R8, RZ ;  /* 0x000000080e0e7210 */ /* 0x000fc80007ffe0ff */
[----:B------:R-:W-:-:S05]  /*5830*/  LOP3.LUT R14, R14, R36, RZ, 0xc0, !PT ;  /* 0x000000240e0e7212 */ /* 0x000fca00078ec0ff */
[----:B------:R-:W-:-:S06]  /*5840*/  IMAD.IADD R25, R38, 0x1, R14 ;  /* 0x0000000126197824 */ /* 0x000fcc00078e020e */
[----:B------:R-:W0:Y:S02]  /*5850*/  SHFL.IDX PT, R25, R12, R25, 0x1f ;  /* 0x00001f190c197589 */ /* 0x000e2400000e0000 */
[----:B0-----:R-:W-:-:S05]  /*5860*/  IADD3 R8, PT, PT, R25, R8, R23 ;  /* 0x0000000819087210 */ /* 0x001fca0007ffe017 */
[----:B------:R-:W-:-:S05]  /*5870*/  IMAD.U32 R8, R8, 0x8, R1 ;  /* 0x0000000808087824 */ /* 0x000fca00078e0001 */
[----:B------:R-:W2:Y:S04]  /*5880*/  LDL.64 R26, [R8+0x778] ;  /* 0x00077800081a7983 */ /* 0x000ea80000100a00 */
[----:B--2---:R-:W0:Y:S04]  /*5890*/  SHFL.BFLY PT, R35, R26, RZ, 0x1f ;  /* 0x0c001fff1a237589 */ /* 0x004e2800000e0000 */
[----:B------:R-:W1:Y:S01]  /*58a0*/  SHFL.BFLY PT, R27, R27, RZ, 0x1f ;  /* 0x0c001fff1b1b7589 */ /* 0x000e6200000e0000 */
[----:B0-----:R-:W-:Y:S02]  /*58b0*/  FSEL R32, R32, R35, P0 ;  /* 0x0000002320207208 */ /* 0x001fe40000000000 */
[----:B-1----:R-:W-:-:S07]  /*58c0*/  FSEL R33, R33, R27, P0 ;  /* 0x0000001b21217208 */ /* 0x002fce0000000000 */
.L_x_174:
[----:B-----5:R-:W-:Y:S01]  /*58d0*/  DADD R26, R30, -R32 ;  /* 0x000000001e1a7229 */ /* 0x020fe20000000820 */
[-C--:B------:R-:W-:Y:S01]  /*58e0*/  LOP3.LUT P0, RZ, R23, R16.reuse, RZ, 0xc0, !PT ;  /* 0x0000001017ff7212 */ /* 0x080fe2000780c0ff */
[----:B------:R-:W-:Y:S01]  /*58f0*/  DADD R32, R32, R28 ;  /* 0x0000000020207229 */ /* 0x000fe2000000001c */
[----:B------:R-:W-:Y:S02]  /*5900*/  ISETP.GE.AND P2, PT, R22, 0x1, PT ;  /* 0x000000011600780c */ /* 0x000fe40003f46270 */
[----:B------:R-:W-:-:S07]  /*5910*/  LOP3.LUT R25, RZ, R16, RZ, 0x33, !PT ;  /* 0x00000010ff197212 */ /* 0x000fce00078e33ff */
[----:B------:R-:W-:Y:S02]  /*5920*/  FSEL R32, R32, R26, !P0 ;  /* 0x0000001a20207208 */ /* 0x000fe40004000000 */
[----:B------:R-:W-:-:S06]  /*5930*/  FSEL R33, R33, R27, !P0 ;  /* 0x0000001b21217208 */ /* 0x000fcc0004000000 */
[----:B------:R-:W-:-:S06]  /*5940*/  DSETP.GEU.AND P0, PT, R10, R32, PT ;  /* 0x000000200a00722a */ /* 0x000fcc0003f0e000 */
[----:B------:R-:W-:Y:S02]  /*5950*/  SEL R8, R25, R16, P0 ;  /* 0x0000001019087207 */ /* 0x000fe40000000000 */
[----:B------:R-:W-:Y:S02]  /*5960*/  FSEL R26, R32, R28, P0 ;  /* 0x0000001c201a7208 */ /* 0x000fe40000000000 */
[----:B------:R-:W-:Y:S02]  /*5970*/  FSEL R27, R33, R29, P0 ;  /* 0x0000001d211b7208 */ /* 0x000fe40000000000 */
[----:B------:R-:W-:Y:S02]  /*5980*/  FSEL R28, R30, R32, P0 ;  /* 0x000000201e1c7208 */ /* 0x000fe40000000000 */
[----:B------:R-:W-:Y:S02]  /*5990*/  FSEL R29, R31, R33, P0 ;  /* 0x000000211f1d7208 */ /* 0x000fe40000000000 */
[----:B------:R-:W-:-:S02]  /*59a0*/  CS2R R30, SRZ ;  /* 0x00000000001e7805 */ /* 0x000fc4000001ff00 */
[----:B------:R-:W-:Y:S01]  /*59b0*/  LOP3.LUT R39, R8, R23, RZ, 0xc0, !PT ;  /* 0x0000001708277212 */ /* 0x000fe200078ec0ff */
[----:B------:R-:W-:Y:S06]  /*59c0*/  @!P2 BRA `(.L_x_179) ;  /* 0x000000040098a947 */ /* 0x000fec0003800000 */
[C---:B------:R-:W-:Y:S01]  /*59d0*/  ISETP.GE.U32.AND P3, PT, R22.reuse, 0x8, PT ;  /* 0x000000081600780c */ /* 0x040fe20003f66070 */
[C---:B------:R-:W-:Y:S01]  /*59e0*/  IMAD R8, R21.reuse, 0x1e, RZ ;  /* 0x0000001e15087824 */ /* 0x040fe200078e02ff */
[----:B------:R-:W-:Y:S01]  /*59f0*/  IADD3 R14, PT, PT, R21, -0x1, RZ ;  /* 0xffffffff150e7810 */ /* 0x000fe20007ffe0ff */
[----:B------:R-:W-:Y:S01]  /*5a00*/  IMAD.MOV.U32 R35, RZ, RZ, RZ ;  /* 0x000000ffff237224 */ /* 0x000fe200078e00ff */
[----:B------:R-:W-:Y:S02]  /*5a10*/  LOP3.LUT R38, R22, 0x7, RZ, 0xc0, !PT ;  /* 0x0000000716267812 */ /* 0x000fe400078ec0ff */
[----:B------:R-:W-:Y:S02]  /*5a20*/  CS2R R30, SRZ ;  /* 0x00000000001e7805 */ /* 0x000fe4000001ff00 */
[----:B------:R-:W-:Y:S02]  /*5a30*/  LOP3.LUT R23, R14, 0x1, R16, 0x48, !PT ;  /* 0x000000010e177812 */ /* 0x000fe400078e4810 */
[----:B------:R-:W-:-:S02]  /*5a40*/  LOP3.LUT R34, R8, 0x1e, RZ, 0xc0, !PT ;  /* 0x0000001e08227812 */ /* 0x000fc400078ec0ff */
[----:B------:R-:W-:Y:S02]  /*5a50*/  ISETP.NE.U32.AND P0, PT, R23, 0x1, PT ;  /* 0x000000011700780c */ /* 0x000fe40003f05070 */
[----:B------:R-:W-:Y:S02]  /*5a60*/  ISETP.NE.AND P2, PT, R38, RZ, PT ;  /* 0x000000ff2600720c */ /* 0x000fe40003f45270 */
[----:B------:R-:W-:Y:S02]  /*5a70*/  LOP3.LUT R36, R16, R34, RZ, 0x30, !PT ;  /* 0x0000002210247212 */ /* 0x000fe400078e30ff */
[----:B------:R-:W-:Y:S01]  /*5a80*/  ISETP.NE.OR P0, PT, R34, RZ, P0 ;  /* 0x000000ff2200720c */ /* 0x000fe20000705670 */
[----:B------:R-:W-:-:S12]  /*5a90*/  @!P3 BRA `(.L_x_180) ;  /* 0x000000000080b947 */ /* 0x000fd80003800000 */
[----:B------:R-:W-:Y:S02]  /*5aa0*/  LOP3.LUT R35, R22, 0x7ffffff8, RZ, 0xc0, !PT ;  /* 0x7ffffff816237812 */ /* 0x000fe400078ec0ff */
[----:B------:R-:W-:Y:S01]  /*5ab0*/  CS2R R30, SRZ ;  /* 0x00000000001e7805 */ /* 0x000fe2000001ff00 */
[----:B------:R-:W-:-:S06]  /*5ac0*/  UMOV UR4, URZ ;  /* 0x000000ff00047c82 */ /* 0x000fcc0008000000 */
.L_x_181:
[----:B------:R-:W-:-:S04]  /*5ad0*/  IMAD R23, R24, UR4, RZ ;  /* 0x0000000418177c24 */ /* 0x000fc8000f8e02ff */
[--C-:B------:R-:W-:Y:S02]  /*5ae0*/  IMAD.IADD R33, R14, 0x1, R23.reuse ;  /* 0x000000010e217824 */ /* 0x100fe400078e0217 */
        /* <DEDUP_REMOVED lines=13> */
[----:B------:R-:W-:-:S04]  /*5bc0*/  IADD3 R33, PT, PT, R24, R33, RZ ;  /* 0x0000002118217210 */ /* 0x000fc80007ffe0ff */
[----:B------:R-:W-:-:S05]  /*5bd0*/  LOP3.LUT R33, R33, R34, RZ, 0xc0, !PT ;  /* 0x0000002221217212 */ /* 0x000fca00078ec0ff */
[----:B------:R-:W-:-:S06]  /*5be0*/  IMAD.IADD R37, R36, 0x1, R33 ;  /* 0x0000000124257824 */ /* 0x000fcc00078e0221 */
[----:B------:R-:W0:Y:S02]  /*5bf0*/  SHFL.IDX PT, R37, R12, R37, 0x1f ;  /* 0x00001f250c257589 */ /* 0x000e2400000e0000 */
[----:B0-----:R-:W-:-:S04]  /*5c00*/  IADD3 R8, PT, PT, R37, R8, R21 ;  /* 0x0000000825087210 */ /* 0x001fc80007ffe015 */
[----:B------:R-:W-:-:S05]  /*5c10*/  LEA R8, R8, R1, 0x3 ;  /* 0x0000000108087211 */ /* 0x000fca00078e18ff */
[----:B------:R-:W2:Y:S01]  /*5c20*/  LDL.64 R32, [R8+0x778] ;  /* 0x0007780008207983 */ /* 0x000ea20000100a00 */
[----:B------:R-:W-:-:S06]  /*5c30*/  UIADD3 UR4, UPT, UPT, UR4, 0x8, URZ ;  /* 0x0000000804047890 */ /* 0x000fcc000fffe0ff */
[----:B------:R-:W-:Y:S01]  /*5c40*/  ISETP.NE.AND P3, PT, R35, UR4, PT ;  /* 0x0000000423007c0c */ /* 0x000fe2000bf65270 */
[----:B--2---:R-:W0:Y:S04]  /*5c50*/  SHFL.BFLY PT, R23, R32, R39, 0x1f ;  /* 0x0c001f2720177589 */ /* 0x004e2800000e0000 */
[----:B------:R-:W1:Y:S01]  /*5c60*/  SHFL.BFLY PT, R33, R33, R39, 0x1f ;  /* 0x0c001f2721217589 */ /* 0x000e6200000e0000 */
[----:B0-----:R-:W-:Y:S02]  /*5c70*/  FSEL R30, R30, R23, P0 ;  /* 0x000000171e1e7208 */ /* 0x001fe40000000000 */
[----:B-1----:R-:W-:-:S05]  /*5c80*/  FSEL R31, R31, R33, P0 ;  /* 0x000000211f1f7208 */ /* 0x002fca0000000000 */
[----:B------:R-:W-:Y:S05]  /*5c90*/  @P3 BRA `(.L_x_181) ;  /* 0xfffffffc008c3947 */ /* 0x000fea000383ffff */
.L_x_180:
[----:B------:R-:W-:Y:S05]  /*5ca0*/  @!P2 BRA `(.L_x_179) ;  /* 0x0000000000e0a947 */ /* 0x000fea0003800000 */
[----:B------:R-:W-:Y:S02]  /*5cb0*/  ISETP.GE.U32.AND P2, PT, R38, 0x4, PT ;  /* 0x000000042600780c */ /* 0x000fe40003f46070 */
[----:B------:R-:W-:-:S04]  /*5cc0*/  LOP3.LUT R40, R22, 0x3, RZ, 0xc0, !PT ;  /* 0x0000000316287812 */ /* 0x000fc800078ec0ff */
[----:B------:R-:W-:-:S07]  /*5cd0*/  ISETP.NE.AND P3, PT, R40, RZ, PT ;  /* 0x000000ff2800720c */ /* 0x000fce0003f65270 */
[----:B------:R-:W-:Y:S06]  /*5ce0*/  @!P2 BRA `(.L_x_182) ;  /* 0x00000000004ca947 */ /* 0x000fec0003800000 */
[----:B------:R-:W-:-:S04]  /*5cf0*/  IMAD R23, R24, R35, RZ ;  /* 0x0000002318177224 */ /* 0x000fc800078e02ff */
[----:B------:R-:W-:Y:S01]  /*5d00*/  IMAD.IADD R33, R14, 0x1, R23 ;  /* 0x000000010e217824 */ /* 0x000fe200078e0217 */
[----:B------:R-:W-:-:S03]  /*5d10*/  IADD3 R23, PT, PT, R24, R23, RZ ;  /* 0x0000001718177210 */ /* 0x000fc60007ffe0ff */
[C---:B------:R-:W-:Y:S02]  /*5d20*/  IMAD.IADD R33, R24.reuse, 0x1, R33 ;  /* 0x0000000118217824 */ /* 0x040fe400078e0221 */
[----:B------:R-:W-:-:S03]  /*5d30*/  IMAD.IADD R23, R24, 0x1, R23 ;  /* 0x0000000118177824 */ /* 0x000fc600078e0217 */
[C---:B------:R-:W-:Y:S01]  /*5d40*/  IADD3 R33, PT, PT, R24.reuse, R33, RZ ;  /* 0x0000002118217210 */ /* 0x040fe20007ffe0ff */
[----:B------:R-:W-:-:S04]  /*5d50*/  IMAD.IADD R8, R24, 0x1, R23 ;  /* 0x0000000118087824 */ /* 0x000fc800078e0217 */
[----:B------:R-:W-:-:S05]  /*5d60*/  IMAD.IADD R33, R24, 0x1, R33 ;  /* 0x0000000118217824 */ /* 0x000fca00078e0221 */
[----:B------:R-:W-:-:S05]  /*5d70*/  LOP3.LUT R33, R33, R34, RZ, 0xc0, !PT ;  /* 0x0000002221217212 */ /* 0x000fca00078ec0ff */
[----:B------:R-:W-:-:S06]  /*5d80*/  IMAD.IADD R37, R36, 0x1, R33 ;  /* 0x0000000124257824 */ /* 0x000fcc00078e0221 */
[----:B------:R-:W0:Y:S02]  /*5d90*/  SHFL.IDX PT, R37, R12, R37, 0x1f ;  /* 0x00001f250c257589 */ /* 0x000e2400000e0000 */
[----:B0-----:R-:W-:-:S04]  /*5da0*/  IADD3 R8, PT, PT, R37, R8, R21 ;  /* 0x0000000825087210 */ /* 0x001fc80007ffe015 */
[----:B------:R-:W-:-:S05]  /*5db0*/  LEA R8, R8, R1, 0x3 ;  /* 0x0000000108087211 */ /* 0x000fca00078e18ff */
[----:B------:R-:W2:Y:S01]  /*5dc0*/  LDL.64 R32, [R8+0x778] ;  /* 0x0007780008207983 */ /* 0x000ea20000100a00 */
[----:B------:R-:W-:-:S03]  /*5dd0*/  VIADD R35, R35, 0x4 ;  /* 0x0000000423237836 */ /* 0x000fc60000000000 */
[----:B--2---:R-:W0:Y:S04]  /*5de0*/  SHFL.BFLY PT, R23, R32, R39, 0x1f ;  /* 0x0c001f2720177589 */ /* 0x004e2800000e0000 */
[----:B------:R-:W1:Y:S01]  /*5df0*/  SHFL.BFLY PT, R33, R33, R39, 0x1f ;  /* 0x0c001f2721217589 */ /* 0x000e6200000e0000 */
[----:B0-----:R-:W-:Y:S02]  /*5e00*/  FSEL R30, R30, R23, P0 ;  /* 0x000000171e1e7208 */ /* 0x001fe40000000000 */
[----:B-1----:R-:W-:-:S07]  /*5e10*/  FSEL R31, R31, R33, P0 ;  /* 0x000000211f1f7208 */ /* 0x002fce0000000000 */
.L_x_182:
[----:B------:R-:W-:Y:S05]  /*5e20*/  @!P3 BRA `(.L_x_179) ;  /* 0x000000000080b947 */ /* 0x000fea0003800000 */
[----:B------:R-:W-:Y:S02]  /*5e30*/  ISETP.NE.AND P2, PT, R40, 0x1, PT ;  /* 0x000000012800780c */ /* 0x000fe40003f45270 */
[----:B------:R-:W-:-:S04]  /*5e40*/  LOP3.LUT R22, R22, 0x1, RZ, 0xc0, !PT ;  /* 0x0000000116167812 */ /* 0x000fc800078ec0ff */
[----:B------:R-:W-:-:S07]  /*5e50*/  ISETP.NE.U32.AND P3, PT, R22, 0x1, PT ;  /* 0x000000011600780c */ /* 0x000fce0003f65070 */
[----:B------:R-:W-:Y:S06]  /*5e60*/  @!P2 BRA `(.L_x_183) ;  /* 0x00000000003ca947 */ /* 0x000fec0003800000 */
[----:B------:R-:W-:-:S04]  /*5e70*/  IMAD R23, R24, R35, RZ ;  /* 0x0000002318177224 */ /* 0x000fc800078e02ff */
[--C-:B------:R-:W-:Y:S02]  /*5e80*/  IMAD.IADD R33, R14, 0x1, R23.reuse ;  /* 0x000000010e217824 */ /* 0x100fe400078e0217 */
[----:B------:R-:W-:-:S03]  /*5e90*/  IMAD.IADD R23, R24, 0x1, R23 ;  /* 0x0000000118177824 */ /* 0x000fc600078e0217 */
[----:B------:R-:W-:-:S04]  /*5ea0*/  IADD3 R33, PT, PT, R24, R33, RZ ;  /* 0x0000002118217210 */ /* 0x000fc80007ffe0ff */
[----:B------:R-:W-:-:S05]  /*5eb0*/  LOP3.LUT R33, R33, R34, RZ, 0xc0, !PT ;  /* 0x0000002221217212 */ /* 0x000fca00078ec0ff */
[----:B------:R-:W-:-:S05]  /*5ec0*/  IMAD.IADD R37, R36, 0x1, R33 ;  /* 0x0000000124257824 */ /* 0x000fca00078e0221 */
        /* <DEDUP_REMOVED lines=9> */
.L_x_183:
[----:B------:R-:W-:Y:S05]  /*5f60*/  @P3 BRA `(.L_x_179) ;  /* 0x0000000000303947 */ /* 0x000fea0003800000 */
[----:B------:R-:W-:-:S04]  /*5f70*/  IMAD R8, R24, R35, RZ ;  /* 0x0000002318087224 */ /* 0x000fc800078e02ff */
[----:B------:R-:W-:-:S05]  /*5f80*/  IMAD.IADD R14, R14, 0x1, R8 ;  /* 0x000000010e0e7824 */ /* 0x000fca00078e0208 */
[----:B------:R-:W-:-:S04]  /*5f90*/  LOP3.LUT R14, R14, R34, RZ, 0xc0, !PT ;  /* 0x000000220e0e7212 */ /* 0x000fc800078ec0ff */
[----:B------:R-:W-:-:S06]  /*5fa0*/  IADD3 R33, PT, PT, R36, R14, RZ ;  /* 0x0000000e24217210 */ /* 0x000fcc0007ffe0ff */
[----:B------:R-:W0:Y:S02]  /*5fb0*/  SHFL.IDX PT, R33, R12, R33, 0x1f ;  /* 0x00001f210c217589 */ /* 0x000e2400000e0000 */
[----:B0-----:R-:W-:-:S05]  /*5fc0*/  IADD3 R8, PT, PT, R33, R8, R21 ;  /* 0x0000000821087210 */ /* 0x001fca0007ffe015 */
[----:B------:R-:W-:-:S05]  /*5fd0*/  IMAD.U32 R8, R8, 0x8, R1 ;  /* 0x0000000808087824 */ /* 0x000fca00078e0001 */
[----:B------:R-:W2:Y:S04]  /*5fe0*/  LDL.64 R22, [R8+0x778] ;  /* 0x0007780008167983 */ /* 0x000ea80000100a00 */
[----:B--2---:R-:W0:Y:S04]  /*5ff0*/  SHFL.BFLY PT, R35, R22, R39, 0x1f ;  /* 0x0c001f2716237589 */ /* 0x004e2800000e0000 */
[----:B------:R-:W1:Y:S01]  /*6000*/  SHFL.BFLY PT, R23, R23, R39, 0x1f ;  /* 0x0c001f2717177589 */ /* 0x000e6200000e0000 */
[----:B0-----:R-:W-:Y:S02]  /*6010*/  FSEL R30, R30, R35, P0 ;  /* 0x000000231e1e7208 */ /* 0x001fe40000000000 */
[----:B-1----:R-:W-:-:S07]  /*6020*/  FSEL R31, R31, R23, P0 ;  /* 0x000000171f1f7208 */ /* 0x002fce0000000000 */
.L_x_179:
[C---:B------:R-:W-:Y:S01]  /*6030*/  DADD R22, -R30.reuse, R28 ;  /* 0x000000001e167229 */ /* 0x040fe2000000011c */
[----:B------:R-:W-:Y:S01]  /*6040*/  LOP3.LUT P0, RZ, R21, R16, RZ, 0xc0, !PT ;  /* 0x0000001015ff7212 */ /* 0x000fe2000780c0ff */
[----:B------:R-:W-:Y:S01]  /*6050*/  DADD R30, R30, R26 ;  /* 0x000000001e1e7229 */ /* 0x000fe2000000001a */
[----:B------:R-:W-:-:S09]  /*6060*/  ISETP.GE.AND P2, PT, R19, 0x1, PT ;  /* 0x000000011300780c */ /* 0x000fd20003f46270 */
        /* <DEDUP_REMOVED lines=9> */
[----:B------:R-:W-:Y:S01]  /*6100*/  LOP3.LUT R39, R39, R8, R21, 0x78, !PT ;  /* 0x0000000827277212 */ /* 0x000fe200078e7815 */
[----:B------:R-:W-:Y:S06]  /*6110*/  @!P2 BRA `(.L_x_184) ;  /* 0x000000040098a947 */ /* 0x000fec0003800000 */
[----:B------:R-:W-:Y:S01]  /*6120*/  ISETP.GE.U32.AND P3, PT, R19, 0x8, PT ;  /* 0x000000081300780c */ /* 0x000fe20003f66070 */
[----:B------:R-:W-:Y:S01]  /*6130*/  VIADD R14, R17, 0xffffffff ;  /* 0xffffffff110e7836 */ /* 0x000fe20000000000 */
[----:B------:R-:W-:Y:S01]  /*6140*/  LOP3.LUT R34, R19, 0x7, RZ, 0xc0, !PT ;  /* 0x0000000713227812 */ /* 0x000fe200078ec0ff */
[----:B------:R-:W-:Y:S01]  /*6150*/  IMAD R8, R17, 0x1e, RZ ;  /* 0x0000001e11087824 */ /* 0x000fe200078e02ff */
[----:B------:R-:W-:Y:S02]  /*6160*/  CS2R R28, SRZ ;  /* 0x00000000001c7805 */ /* 0x000fe4000001ff00 */
[----:B------:R-:W-:Y:S02]  /*6170*/  LOP3.LUT R21, R14, 0x1, R16, 0x48, !PT ;  /* 0x000000010e157812 */ /* 0x000fe400078e4810 */
[----:B------:R-:W-:Y:S02]  /*6180*/  LOP3.LUT R24, R8, 0x1e, RZ, 0xc0, !PT ;  /* 0x0000001e08187812 */ /* 0x000fe400078ec0ff */
[----:B------:R-:W-:-:S02]  /*6190*/  ISETP.NE.U32.AND P0, PT, R21, 0x1, PT ;  /* 0x000000011500780c */ /* 0x000fc40003f05070 */
[----:B------:R-:W-:Y:S02]  /*61a0*/  ISETP.NE.AND P2, PT, R34, RZ, PT ;  /* 0x000000ff2200720c */ /* 0x000fe40003f45270 */
[----:B------:R-:W-:Y:S02]  /*61b0*/  MOV R21, RZ ;  /* 0x000000ff00157202 */ /* 0x000fe40000000f00 */
[----:B------:R-:W-:Y:S02]  /*61c0*/  LOP3.LUT R32, R16, R24, RZ, 0x30, !PT ;  /* 0x0000001810207212 */ /* 0x000fe400078e30ff */
[----:B------:R-:W-:Y:S01]  /*61d0*/  ISETP.NE.OR P0, PT, R24, RZ, P0 ;  /* 0x000000ff1800720c */ /* 0x000fe20000705670 */
[----:B------:R-:W-:-:S12]  /*61e0*/  @!P3 BRA `(.L_x_185) ;  /* 0x000000000080b947 */ /* 0x000fd80003800000 */
[----:B------:R-:W-:Y:S02]  /*61f0*/  LOP3.LUT R21, R19, 0x7ffffff8, RZ, 0xc0, !PT ;  /* 0x7ffffff813157812 */ /* 0x000fe400078ec0ff */
[----:B------:R-:W-:Y:S01]  /*6200*/  CS2R R28, SRZ ;  /* 0x00000000001c7805 */ /* 0x000fe2000001ff00 */
[----:B------:R-:W-:-:S06]  /*6210*/  UMOV UR4, URZ ;  /* 0x000000ff00047c82 */ /* 0x000fcc0008000000 */
.L_x_186:
[----:B------:R-:W-:-:S04]  /*6220*/  IMAD R31, R20, UR4, RZ ;  /* 0x00000004141f7c24 */ /* 0x000fc8000f8e02ff */
[----:B------:R-:W-:Y:S01]  /*6230*/  IMAD.IADD R33, R14, 0x1, R31 ;  /* 0x000000010e217824 */ /* 0x000fe200078e021f */
[----:B------:R-:W-:-:S03]  /*6240*/  IADD3 R31, PT, PT, R20, R31, RZ ;  /* 0x0000001f141f7210 */ /* 0x000fc60007ffe0ff */
        /* <DEDUP_REMOVED lines=12> */
[----:B------:R-:W-:-:S05]  /*6310*/  IMAD.IADD R33, R20, 0x1, R33 ;  /* 0x0000000114217824 */ /* 0x000fca00078e0221 */
[----:B------:R-:W-:-:S05]  /*6320*/  LOP3.LUT R33, R33, R24, RZ, 0xc0, !PT ;  /* 0x0000001821217212 */ /* 0x000fca00078ec0ff */
[----:B------:R-:W-:-:S06]  /*6330*/  IMAD.IADD R33, R32, 0x1, R33 ;  /* 0x0000000120217824 */ /* 0x000fcc00078e0221 */
[----:B------:R-:W0:Y:S02]  /*6340*/  SHFL.IDX PT, R33, R12, R33, 0x1f ;  /* 0x00001f210c217589 */ /* 0x000e2400000e0000 */
[----:B0-----:R-:W-:-:S05]  /*6350*/  IADD3 R8, PT, PT, R33, R8, R17 ;  /* 0x0000000821087210 */ /* 0x001fca0007ffe011 */
[----:B------:R-:W-:-:S05]  /*6360*/  IMAD.U32 R8, R8, 0x8, R1 ;  /* 0x0000000808087824 */ /* 0x000fca00078e0001 */
        /* <DEDUP_REMOVED lines=8> */
.L_x_185:
[----:B------:R-:W-:Y:S05]  /*63f0*/  @!P2 BRA `(.L_x_184) ;  /* 0x0000000000e0a947 */ /* 0x000fea0003800000 */
[----:B------:R-:W-:Y:S02]  /*6400*/  ISETP.GE.U32.AND P2, PT, R34, 0x4, PT ;  /* 0x000000042200780c */ /* 0x000fe40003f46070 */
[----:B------:R-:W-:-:S04]  /*6410*/  LOP3.LUT R36, R19, 0x3, RZ, 0xc0, !PT ;  /* 0x0000000313247812 */ /* 0x000fc800078ec0ff */
[----:B------:R-:W-:-:S07]  /*6420*/  ISETP.NE.AND P3, PT, R36, RZ, PT ;  /* 0x000000ff2400720c */ /* 0x000fce0003f65270 */
[----:B------:R-:W-:Y:S06]  /*6430*/  @!P2 BRA `(.L_x_187) ;  /* 0x00000000004ca947 */ /* 0x000fec0003800000 */
[----:B------:R-:W-:-:S05]  /*6440*/  IMAD R31, R20, R21, RZ ;  /* 0x00000015141f7224 */ /* 0x000fca00078e02ff */
[----:B------:R-:W-:Y:S01]  /*6450*/  IADD3 R33, PT, PT, R14, R31, RZ ;  /* 0x0000001f0e217210 */ /* 0x000fe20007ffe0ff */
[----:B------:R-:W-:-:S04]  /*6460*/  IMAD.IADD R31, R20, 0x1, R31 ;  /* 0x00000001141f7824 */ /* 0x000fc800078e021f */
[C---:B------:R-:W-:Y:S01]  /*6470*/  IMAD.IADD R33, R20.reuse, 0x1, R33 ;  /* 0x0000000114217824 */ /* 0x040fe200078e0221 */
[----:B------:R-:W-:-:S03]  /*6480*/  IADD3 R31, PT, PT, R20, R31, RZ ;  /* 0x0000001f141f7210 */ /* 0x000fc60007ffe0ff */
[C---:B------:R-:W-:Y:S02]  /*6490*/  IMAD.IADD R33, R20.reuse, 0x1, R33 ;  /* 0x0000000114217824 */ /* 0x040fe400078e0221 */
[----:B------:R-:W-:-:S03]  /*64a0*/  IMAD.IADD R8, R20, 0x1, R31 ;  /* 0x0000000114087824 */ /* 0x000fc600078e021f */
[----:B------:R-:W-:-:S04]  /*64b0*/  IADD3 R33, PT, PT, R20, R33, RZ ;  /* 0x0000002114217210 */ /* 0x000fc80007ffe0ff */
[----:B------:R-:W-:-:S05]  /*64c0*/  LOP3.LUT R33, R33, R24, RZ, 0xc0, !PT ;  /* 0x0000001821217212 */ /* 0x000fca00078ec0ff */
[----:B------:R-:W-:-:S06]  /*64d0*/  IMAD.IADD R33, R32, 0x1, R33 ;  /* 0x0000000120217824 */ /* 0x000fcc00078e0221 */
[----:B------:R-:W0:Y:S02]  /*64e0*/  SHFL.IDX PT, R33, R12, R33, 0x1f ;  /* 0x00001f210c217589 */ /* 0x000e2400000e0000 */
[----:B0-----:R-:W-:-:S05]  /*64f0*/  IADD3 R8, PT, PT, R33, R8, R17 ;  /* 0x0000000821087210 */ /* 0x001fca0007ffe011 */
[----:B------:R-:W-:-:S05]  /*6500*/  IMAD.U32 R8, R8, 0x8, R1 ;  /* 0x0000000808087824 */ /* 0x000fca00078e0001 */
[----:B------:R-:W2:Y:S01]  /*6510*/  LDL.64 R30, [R8+0x778] ;  /* 0x00077800081e7983 */ /* 0x000ea20000100a00 */
[----:B------:R-:W-:-:S03]  /*6520*/  IADD3 R21, PT, PT, R21, 0x4, RZ ;  /* 0x0000000415157810 */ /* 0x000fc60007ffe0ff */
[----:B--2---:R-:W0:Y:S04]  /*6530*/  SHFL.BFLY PT, R35, R30, R39, 0x1f ;  /* 0x0c001f271e237589 */ /* 0x004e2800000e0000 */
[----:B------:R-:W1:Y:S01]  /*6540*/  SHFL.BFLY PT, R31, R31, R39, 0x1f ;  /* 0x0c001f271f1f7589 */ /* 0x000e6200000e0000 */
[----:B0-----:R-:W-:Y:S02]  /*6550*/  FSEL R28, R28, R35, P0 ;  /* 0x000000231c1c7208 */ /* 0x001fe40000000000 */
[----:B-1----:R-:W-:-:S07]  /*6560*/  FSEL R29, R29, R31, P0 ;  /* 0x0000001f1d1d7208 */ /* 0x002fce0000000000 */
.L_x_187:
[----:B------:R-:W-:Y:S05]  /*6570*/  @!P3 BRA `(.L_x_184) ;  /* 0x000000000080b947 */ /* 0x000fea0003800000 */
[----:B------:R-:W-:Y:S02]  /*6580*/  ISETP.NE.AND P2, PT, R36, 0x1, PT ;  /* 0x000000012400780c */ /* 0x000fe40003f45270 */
[----:B------:R-:W-:-:S04]  /*6590*/  LOP3.LUT R19, R19, 0x1, RZ, 0xc0, !PT ;  /* 0x0000000113137812 */ /* 0x000fc800078ec0ff */
[----:B------:R-:W-:-:S07]  /*65a0*/  ISETP.NE.U32.AND P3, PT, R19, 0x1, PT ;  /* 0x000000011300780c */ /* 0x000fce0003f65070 */
[----:B------:R-:W-:Y:S06]  /*65b0*/  @!P2 BRA `(.L_x_188) ;  /* 0x00000000003ca947 */ /* 0x000fec0003800000 */
[----:B------:R-:W-:-:S04]  /*65c0*/  IMAD R19, R20, R21, RZ ;  /* 0x0000001514137224 */ /* 0x000fc800078e02ff */
[--C-:B------:R-:W-:Y:S02]  /*65d0*/  IMAD.IADD R31, R14, 0x1, R19.reuse ;  /* 0x000000010e1f7824 */ /* 0x100fe400078e0213 */
[C---:B------:R-:W-:Y:S02]  /*65e0*/  IMAD.IADD R19, R20.reuse, 0x1, R19 ;  /* 0x0000000114137824 */ /* 0x040fe400078e0213 */
[----:B------:R-:W-:-:S05]  /*65f0*/  IMAD.IADD R31, R20, 0x1, R31 ;  /* 0x00000001141f7824 */ /* 0x000fca00078e021f */
[----:B------:R-:W-:-:S04]  /*6600*/  LOP3.LUT R31, R31, R24, RZ, 0xc0, !PT ;  /* 0x000000181f1f7212 */ /* 0x000fc800078ec0ff */
[----:B------:R-:W-:-:S05]  /*6610*/  IADD3 R33, PT, PT, R32, R31, RZ ;  /* 0x0000001f20217210 */ /* 0x000fca0007ffe0ff */
        /* <DEDUP_REMOVED lines=9> */
.L_x_188:
[----:B------:R-:W-:Y:S05]  /*66b0*/  @P3 BRA `(.L_x_184) ;  /* 0x0000000000303947 */ /* 0x000fea0003800000 */
[----:B------:R-:W-:-:S04]  /*66c0*/  IMAD R8, R20, R21, RZ ;  /* 0x0000001514087224 */ /* 0x000fc800078e02ff */
[----:B------:R-:W-:-:S05]  /*66d0*/  IMAD.IADD R14, R14, 0x1, R8 ;  /* 0x000000010e0e7824 */ /* 0x000fca00078e0208 */
[----:B------:R-:W-:-:S05]  /*66e0*/  LOP3.LUT R14, R14, R24, RZ, 0xc0, !PT ;  /* 0x000000180e0e7212 */ /* 0x000fca00078ec0ff */
[----:B------:R-:W-:-:S06]  /*66f0*/  IMAD.IADD R19, R32, 0x1, R14 ;  /* 0x0000000120137824 */ /* 0x000fcc00078e020e */
[----:B------:R-:W0:Y:S02]  /*6700*/  SHFL.IDX PT, R19, R12, R19, 0x1f ;  /* 0x00001f130c137589 */ /* 0x000e2400000e0000 */
[----:B0-----:R-:W-:-:S04]  /*6710*/  IADD3 R8, PT, PT, R19, R8, R17 ;  /* 0x0000000813087210 */ /* 0x001fc80007ffe011 */
[----:B------:R-:W-:-:S05]  /*6720*/  LEA R8, R8, R1, 0x3 ;  /* 0x0000000108087211 */ /* 0x000fca00078e18ff */
[----:B------:R-:W2:Y:S04]  /*6730*/  LDL.64 R20, [R8+0x778] ;  /* 0x0007780008147983 */ /* 0x000ea80000100a00 */
[----:B--2---:R-:W0:Y:S04]  /*6740*/  SHFL.BFLY PT, R31, R20, R39, 0x1f ;  /* 0x0c001f27141f7589 */ /* 0x004e2800000e0000 */
[----:B------:R-:W1:Y:S01]  /*6750*/  SHFL.BFLY PT, R21, R21, R39, 0x1f ;  /* 0x0c001f2715157589 */ /* 0x000e6200000e0000 */
[----:B0-----:R-:W-:Y:S02]  /*6760*/  FSEL R28, R28, R31, P0 ;  /* 0x0000001f1c1c7208 */ /* 0x001fe40000000000 */
[----:B-1----:R-:W-:-:S07]  /*6770*/  FSEL R29, R29, R21, P0 ;  /* 0x000000151d1d7208 */ /* 0x002fce0000000000 */
.L_x_184:
        /* <DEDUP_REMOVED lines=19> */
[----:B------:R-:W-:Y:S01]  /*68b0*/  CS2R R26, SRZ ;  /* 0x00000000001a7805 */ /* 0x000fe2000001ff00 */
[----:B------:R-:W-:Y:S01]  /*68c0*/  IMAD.MOV.U32 R17, RZ, RZ, RZ ;  /* 0x000000ffff117224 */ /* 0x000fe200078e00ff */
[----:B------:R-:W-:Y:S02]  /*68d0*/  LOP3.LUT R14, R30, 0x1, R16, 0x48, !PT ;  /* 0x000000011e0e7812 */ /* 0x000fe400078e4810 */
[----:B------:R-:W-:Y:S02]  /*68e0*/  LOP3.LUT R24, R8, 0x1e, RZ, 0xc0, !PT ;  /* 0x0000001e08187812 */ /* 0x000fe400078ec0ff */
[----:B------:R-:W-:-:S02]  /*68f0*/  ISETP.NE.U32.AND P0, PT, R14, 0x1, PT ;  /* 0x000000010e00780c */ /* 0x000fc40003f05070 */
[----:B------:R-:W-:Y:S02]  /*6900*/  ISETP.NE.AND P2, PT, R33, RZ, PT ;  /* 0x000000ff2100720c */ /* 0x000fe40003f45270 */
[----:B------:R-:W-:Y:S02]  /*6910*/  LOP3.LUT R32, R16, R24, RZ, 0x30, !PT ;  /* 0x0000001810207212 */ /* 0x000fe400078e30ff */
[----:B------:R-:W-:Y:S01]  /*6920*/  ISETP.NE.OR P0, PT, R24, RZ, P0 ;  /* 0x000000ff1800720c */ /* 0x000fe20000705670 */
[----:B------:R-:W-:-:S12]  /*6930*/  @!P3 BRA `(.L_x_190) ;  /* 0x000000000080b947 */ /* 0x000fd80003800000 */
[----:B------:R-:W-:Y:S02]  /*6940*/  LOP3.LUT R17, R15, 0x7ffffff8, RZ, 0xc0, !PT ;  /* 0x7ffffff80f117812 */ /* 0x000fe400078ec0ff */
[----:B------:R-:W-:Y:S01]  /*6950*/  CS2R R26, SRZ ;  /* 0x00000000001a7805 */ /* 0x000fe2000001ff00 */
[----:B------:R-:W-:-:S06]  /*6960*/  UMOV UR4, URZ ;  /* 0x000000ff00047c82 */ /* 0x000fcc0008000000 */
.L_x_191:
        /* <DEDUP_REMOVED lines=29> */
.L_x_190:
        /* <DEDUP_REMOVED lines=20> */
[----:B--2---:R-:W0:Y:S04]  /*6c80*/  SHFL.BFLY PT, R19, R28, R39, 0x1f ;  /* 0x0c001f271c137589 */ /* 0x004e2800000e0000 */
[----:B------:R-:W1:Y:S01]  /*6c90*/  SHFL.BFLY PT, R29, R29, R39, 0x1f ;  /* 0x0c001f271d1d7589 */ /* 0x000e6200000e0000 */
[----:B0-----:R-:W-:Y:S02]  /*6ca0*/  FSEL R26, R26, R19, P0 ;  /* 0x000000131a1a7208 */ /* 0x001fe40000000000 */
[----:B-1----:R-:W-:-:S07]  /*6cb0*/  FSEL R27, R27, R29, P0 ;  /* 0x0000001d1b1b7208 */ /* 0x002fce0000000000 */
.L_x_192:
        /* <DEDUP_REMOVED lines=20> */
.L_x_193:
        /* <DEDUP_REMOVED lines=13> */
.L_x_189:
[C---:B------:R-:W-:Y:S01]  /*6ed0*/  DADD R14, -R26.reuse, R22 ;  /* 0x000000001a0e7229 */ /* 0x040fe20000000116 */
[----:B------:R-:W-:Y:S01]  /*6ee0*/  LOP3.LUT P0, RZ, R13, R16, RZ, 0xc0, !PT ;  /* 0x000000100dff7212 */ /* 0x000fe2000780c0ff */
[----:B------:R-:W-:Y:S01]  /*6ef0*/  DADD R26, R26, R20 ;  /* 0x000000001a1a7229 */ /* 0x000fe20000000014 */
[----:B------:R-:W-:Y:S01]  /*6f00*/  LOP3.LUT R8, R16, 0x1, RZ, 0xc0, !PT ;  /* 0x0000000110087812 */ /* 0x000fe200078ec0ff */
[----:B------:R-:W-:Y:S03]  /*6f10*/  BSSY.RECONVERGENT B0, `(.L_x_194) ;  /* 0x0000051000007945 */ /* 0x000fe60003800200 */
[----:B------:R-:W-:-:S05]  /*6f20*/  ISETP.NE.AND P2, PT, R8, RZ, PT ;  /* 0x000000ff0800720c */ /* 0x000fca0003f45270 */
[----:B------:R-:W-:Y:S02]  /*6f30*/  FSEL R18, R26, R14, !P0 ;  /* 0x0000000e1a127208 */ /* 0x000fe40004000000 */
[----:B------:R-:W-:-:S06]  /*6f40*/  FSEL R19, R27, R15, !P0 ;  /* 0x0000000f1b137208 */ /* 0x000fcc0004000000 */
[----:B------:R-:W-:-:S06]  /*6f50*/  DSETP.GEU.AND P0, PT, R10, R18, PT ;  /* 0x000000120a00722a */ /* 0x000fcc0003f0e000 */
[----:B------:R-:W-:Y:S02]  /*6f60*/  FSEL R14, R18, R20, P0 ;  /* 0x00000014120e7208 */ /* 0x000fe40000000000 */
[----:B------:R-:W-:Y:S02]  /*6f70*/  FSEL R15, R19, R21, P0 ;  /* 0x00000015130f7208 */ /* 0x000fe40000000000 */
[----:B------:R-:W-:Y:S02]  /*6f80*/  FSEL R17, R22, R18, P0 ;  /* 0x0000001216117208 */ /* 0x000fe40000000000 */
[----:B------:R-:W-:Y:S02]  /*6f90*/  FSEL R19, R23, R19, P0 ;  /* 0x0000001317137208 */ /* 0x000fe40000000000 */
[----:B------:R-:W-:Y:S01]  /*6fa0*/  DADD R14, RZ, R14 ;  /* 0x00000000ff0e7229 */ /* 0x000fe2000000000e */
[----:B------:R-:W-:Y:S02]  /*6fb0*/  SEL R8, R25, R16, P0 ;  /* 0x0000001019087207 */ /* 0x000fe40000000000 */
[----:B------:R-:W-:-:S02]  /*6fc0*/  ISETP.GE.AND P0, PT, R7, RZ, PT ;  /* 0x000000ff0700720c */ /* 0x000fc40003f06270 */
[----:B------:R-:W-:-:S05]  /*6fd0*/  LOP3.LUT R8, R39, R8, R13, 0x78, !PT ;  /* 0x0000000827087212 */ /* 0x000fca00078e780d */
[----:B------:R-:W-:Y:S02]  /*6fe0*/  FSEL R14, R14, R17, !P2 ;  /* 0x000000110e0e7208 */ /* 0x000fe40005000000 */
[----:B------:R-:W-:-:S06]  /*6ff0*/  FSEL R15, R15, R19, !P2 ;  /* 0x000000130f0f7208 */ /* 0x000fcc0005000000 */
[----:B------:R-:W-:-:S06]  /*7000*/  DSETP.GEU.XOR P2, PT, R10, R14, !P1 ;  /* 0x0000000e0a00722a */ /* 0x000fcc0004f4e800 */
[----:B------:R-:W-:-:S04]  /*7010*/  SEL R13, RZ, 0x1, !P2 ;  /* 0x00000001ff0d7807 */ /* 0x000fc80005000000 */
[----:B------:R-:W-:-:S04]  /*7020*/  LOP3.LUT R13, R16, R8, R13, 0x96, !PT ;  /* 0x00000008100d7212 */ /* 0x000fc800078e960d */
[----:B------:R-:W-:-:S05]  /*7030*/  IADD3 R16, PT, PT, R12, R13, RZ ;  /* 0x0000000d0c107210 */ /* 0x000fca0007ffe0ff */
[----:B------:R-:W-:Y:S01]  /*7040*/  IMAD.MOV.U32 R7, RZ, RZ, R16 ;  /* 0x000000ffff077224 */ /* 0x000fe200078e0010 */
[----:B------:R-:W-:Y:S06]  /*7050*/  @!P0 BRA `(.L_x_195) ;  /* 0x0000000000f08947 */ /* 0x000fec0003800000 */
[----:B------:R-:W2:Y:S01]  /*7060*/  LDL.64 R8, [R9+0x78] ;  /* 0x0000780009087983 */ /* 0x000ea20000100a00 */
[----:B------:R-:W-:Y:S01]  /*7070*/  IMAD.MOV.U32 R7, RZ, RZ, R16 ;  /* 0x000000ffff077224 */ /* 0x000fe200078e0010 */
[----:B--2---:R-:W-:-:S14]  /*7080*/  DSETP.GEU.AND P0, PT, R10, R8, PT ;  /* 0x000000080a00722a */ /* 0x004fdc0003f0e000 */
[----:B------:R-:W-:Y:S05]  /*7090*/  @P0 BRA `(.L_x_195) ;  /* 0x0000000000e00947 */ /* 0x000fea0003800000 */
[----:B------:R-:W2:Y:S01]  /*70a0*/  LDL.128 R12, [R1+0x780] ;  /* 0x00078000010c7983 */ /* 0x000ea20000100c00 */
[----:B------:R-:W-:Y:S01]  /*70b0*/  MOV R7, RZ ;  /* 0x000000ff00077202 */ /* 0x000fe20000000f00 */
[----:B--2---:R-:W-:-:S14]  /*70c0*/  DSETP.GEU.AND P0, PT, R10, R12, PT ;  /* 0x0000000c0a00722a */ /* 0x004fdc0003f0e000 */
[----:B------:R-:W-:Y:S05]  /*70d0*/  @!P0 BRA `(.L_x_195) ;  /* 0x0000000000d08947 */ /* 0x000fea0003800000 */
[----:B------:R-:W-:Y:S01]  /*70e0*/  DSETP.GEU.AND P0, PT, R10, R14, PT ;  /* 0x0000000e0a00722a */ /* 0x000fe20003f0e000 */
[----:B------:R-:W-:-:S13]  /*70f0*/  IMAD.MOV.U32 R7, RZ, RZ, 0x1 ;  /* 0x00000001ff077424 */ /* 0x000fda00078e00ff */
[----:B------:R-:W-:Y:S05]  /*7100*/  @!P0 BRA `(.L_x_195) ;  /* 0x0000000000c48947 */ /* 0x000fea0003800000 */
[----:B------:R-:W2:Y:S01]  /*7110*/  LDL.128 R12, [R1+0x790] ;  /* 0x00079000010c7983 */ /* 0x000ea20000100c00 */
[----:B------:R-:W-:Y:S01]  /*7120*/  IMAD.MOV.U32 R7, RZ, RZ, 0x2 ;  /* 0x00000002ff077424 */ /* 0x000fe200078e00ff */
[----:B--2---:R-:W-:-:S14]  /*7130*/  DSETP.GEU.AND P0, PT, R10, R12, PT ;  /* 0x0000000c0a00722a */ /* 0x004fdc0003f0e000 */
[----:B------:R-:W-:Y:S05]  /*7140*/  @!P0 BRA `(.L_x_195) ;  /* 0x0000000000b48947 */ /* 0x000fea0003800000 */
[----:B------:R-:W-:Y:S01]  /*7150*/  DSETP.GEU.AND P0, PT, R10, R14, PT ;  /* 0x0000000e0a00722a */ /* 0x000fe20003f0e000 */
[----:B------:R-:W-:-:S13]  /*7160*/  MOV R7, 0x3 ;  /* 0x0000000300077802 */ /* 0x000fda0000000f00 */
[----:B------:R-:W-:Y:S05]  /*7170*/  @!P0 BRA `(.L_x_195) ;  /* 0x0000000000a88947 */ /* 0x000fea0003800000 */
[----:B------:R-:W2:Y:S01]  /*7180*/  LDL.128 R12, [R1+0x7a0] ;  /* 0x0007a000010c7983 */ /* 0x000ea20000100c00 */
[----:B------:R-:W-:Y:S01]  /*7190*/  IMAD.MOV.U32 R7, RZ, RZ, 0x4 ;  /* 0x00000004ff077424 */ /* 0x000fe200078e00ff */
[----:B--2---:R-:W-:-:S14]  /*71a0*/  DSETP.GEU.AND P0, PT, R10, R12, PT ;  /* 0x0000000c0a00722a */ /* 0x004fdc0003f0e000 */
[----:B------:R-:W-:Y:S05]  /*71b0*/  @!P0 BRA `(.L_x_195) ;  /* 0x0000000000988947 */ /* 0x000fea0003800000 */
[----:B------:R-:W-:Y:S01]  /*71c0*/  DSETP.GEU.AND P0, PT, R10, R14, PT ;  /* 0x0000000e0a00722a */ /* 0x000fe20003f0e000 */
[----:B------:R-:W-:-:S13]  /*71d0*/  IMAD.MOV.U32 R7, RZ, RZ, 0x5 ;  /* 0x00000005ff077424 */ /* 0x000fda00078e00ff */
[----:B------:R-:W-:Y:S05]  /*71e0*/  @!P0 BRA `(.L_x_195) ;  /* 0x00000000008c8947 */ /* 0x000fea0003800000 */
[----:B------:R-:W2:Y:S01]  /*71f0*/  LDL.128 R12, [R1+0x7b0] ;  /* 0x0007b000010c7983 */ /* 0x000ea20000100c00 */
[----:B------:R-:W-:Y:S01]  /*7200*/  MOV R7, 0x6 ;  /* 0x0000000600077802 */ /* 0x000fe20000000f00 */
        /* <DEDUP_REMOVED lines=32> */
[----:B------:R-:W-:-:S07]  /*7410*/  @P0 IMAD.MOV.U32 R7, RZ, RZ, R16 ;  /* 0x000000ffff070224 */ /* 0x000fce00078e0010 */
.L_x_195:
[----:B------:R-:W-:Y:S05]  /*7420*/  BSYNC.RECONVERGENT B0 ;  /* 0x0000000000007941 */ /* 0x000fea0003800200 */
.L_x_194:
[----:B------:R-:W0:Y:S08]  /*7430*/  LDC.64 R8, c[0x0][0x398] ;  /* 0x0000e600ff087b82 */ /* 0x000e300000000a00 */
[----:B------:R-:W1:Y:S01]  /*7440*/  LDC.64 R10, c[0x0][0x388] ;  /* 0x0000e200ff0a7b82 */ /* 0x000e620000000a00 */
[----:B0-----:R-:W-:-:S07]  /*7450*/  IMAD.WIDE.U32 R12, R2, 0x4, R8 ;  /* 0x00000004020c7825 */ /* 0x001fce00078e0008 */
[----:B------:R-:W0:Y:S01]  /*7460*/  LDC.64 R8, c[0x0][0x3b0] ;  /* 0x0000ec00ff087b82 */ /* 0x000e220000000a00 */
[----:B------:R-:W2:Y:S01]  /*7470*/  LDG.E R12, desc[UR10][R12.64] ;  /* 0x0000000a0c0c7981 */ /* 0x000ea2000c1e1900 */
[----:B-1----:R-:W-:-:S04]  /*7480*/  IMAD.WIDE.U32 R10, R2, 0x4, R10 ;  /* 0x00000004020a7825 */ /* 0x002fc800078e000a */
[----:B--2---:R-:W-:-:S04]  /*7490*/  IMAD.IADD R3, R3, 0x1, R12 ;  /* 0x0000000103037824 */ /* 0x004fc800078e020c */
[----:B0-----:R-:W-:-:S05]  /*74a0*/  IMAD.WIDE R8, R3, 0x4, R8 ;  /* 0x0000000403087825 */ /* 0x001fca00078e0208 */
[----:B------:R0:W-:Y:S04]  /*74b0*/  STG.E desc[UR10][R8.64], R7 ;  /* 0x0000000708007986 */ /* 0x0001e8000c10190a */
[----:B------:R-:W2:Y:S01]  /*74c0*/  LDG.E R3, desc[UR10][R10.64] ;  /* 0x0000000a0a037981 */ /* 0x000ea2000c1e1900 */
[----:B------:R-:W-:-:S04]  /*74d0*/  IADD3 R6, PT, PT, R6, 0x1, RZ ;  /* 0x0000000106067810 */ /* 0x000fc80007ffe0ff */
[----:B--2---:R-:W-:-:S13]  /*74e0*/  ISETP.GE.AND P0, PT, R6, R3, PT ;  /* 0x000000030600720c */ /* 0x004fda0003f06270 */
[----:B------:R-:W-:-:S13]  /*74f0*/  VOTE.ANY P0, !P0 ;  /* 0x0000000000ff7806 */ /* 0x000fda0004000100 */
[----:B0-----:R-:W-:Y:S05]  /*7500*/  @P0 BRA `(.L_x_196) ;  /* 0xffffff90006c0947 */ /* 0x001fea000383ffff */
[----:B------:R-:W-:Y:S05]  /*7510*/  EXIT ;  /* 0x000000000000794d */ /* 0x000fea0003800000 */
        .type           $_Z20lda_butterfly_kerneliiPiS_S_PdS0_S_d$__internal_accurate_pow,@function
        .size           $_Z20lda_butterfly_kerneliiPiS_S_PdS0_S_d$__internal_accurate_pow,(.L_x_256 - $_Z20lda_butterfly_kerneliiPiS_S_PdS0_S_d$__internal_accurate_pow)
$_Z20lda_butterfly_kerneliiPiS_S_PdS0_S_d$__internal_accurate_pow:
[----:B------:R-:W0:Y:S01]  /*7520*/  MUFU.RCP64H R29, 2 ;  /* 0x40000000001d7908 */ /* 0x000e220000001800 */
[----:B------:R-:W-:Y:S01]  /*7530*/  IMAD.MOV.U32 R26, RZ, RZ, 0x0 ;  /* 0x00000000ff1a7424 */ /* 0x000fe200078e00ff */
[----:B------:R-:W-:Y:S01]  /*7540*/  MOV R28, RZ ;  /* 0x000000ff001c7202 */ /* 0x000fe20000000f00 */
[----:B------:R-:W-:Y:S01]  /*7550*/  IMAD.MOV.U32 R27, RZ, RZ, 0x40000000 ;  /* 0x40000000ff1b7424 */ /* 0x000fe200078e00ff */
[----:B------:R-:W-:Y:S01]  /*7560*/  UMOV UR12, 0x7d2cafe2 ;  /* 0x7d2cafe2000c7882 */ /* 0x000fe20000000000 */
[----:B------:R-:W-:Y:S01]  /*7570*/  IMAD.MOV.U32 R30, RZ, RZ, 0x41ad3b5a ;  /* 0x41ad3b5aff1e7424 */ /* 0x000fe200078e00ff */
[----:B------:R-:W-:Y:S01]  /*7580*/  UMOV UR13, 0x3eb0f5ff ;  /* 0x3eb0f5ff000d7882 */ /* 0x000fe20000000000 */
[----:B------:R-:W-:Y:S01]  /*7590*/  IMAD.MOV.U32 R31, RZ, RZ, 0x3ed0f5d2 ;  /* 0x3ed0f5d2ff1f7424 */ /* 0x000fe200078e00ff */
[----:B------:R-:W-:Y:S02]  /*75a0*/  USHF.L.U32 UR8, UR6, 0x1, URZ ;  /* 0x0000000106087899 */ /* 0x000fe400080006ff */
[----:B------:R-:W-:-:S02]  /*75b0*/  ULOP3.LUT UR5, UR6, 0xff0fffff, URZ, 0xc0, !UPT ;  /* 0xff0fffff06057892 */ /* 0x000fc4000f8ec0ff */
[----:B------:R-:W-:-:S04]  /*75c0*/  UISETP.GT.U32.AND UP0, UPT, UR8, -0x2000001, UPT ;  /* 0xfdffffff0800788c */ /* 0x000fc8000bf04070 */
[----:B------:R-:W-:Y:S01]  /*75d0*/  USEL UR5, UR5, UR6, UP0 ;  /* 0x0000000605057287 */ /* 0x000fe20008000000 */
[----:B0-----:R-:W-:-:S08]  /*75e0*/  DFMA R26, R28, -R26, 1 ;  /* 0x3ff000001c1a742b */ /* 0x001fd0000000081a */
[----:B------:R-:W-:-:S08]  /*75f0*/  DFMA R26, R26, R26, R26 ;  /* 0x0000001a1a1a722b */ /* 0x000fd0000000001a */
[----:B------:R-:W-:-:S08]  /*7600*/  DFMA R28, R28, R26, R28 ;  /* 0x0000001a1c1c722b */ /* 0x000fd0000000001c */
[----:B------:R-:W-:-:S08]  /*7610*/  DMUL R26, RZ, R28 ;  /* 0x0000001cff1a7228 */ /* 0x000fd00000000000 */
[----:B------:R-:W-:-:S08]  /*7620*/  DFMA R26, RZ, R28, R26 ;  /* 0x0000001cff1a722b */ /* 0x000fd0000000001a */
[----:B------:R-:W-:Y:S02]  /*7630*/  DMUL R32, R26, R26 ;  /* 0x0000001a1a207228 */ /* 0x000fe40000000000 */
[----:B------:R-:W-:-:S06]  /*7640*/  DADD R34, RZ, -R26 ;  /* 0x00000000ff227229 */ /* 0x000fcc000000081a */
[----:B------:R-:W-:Y:S01]  /*7650*/  DFMA R30, R32, UR12, R30 ;  /* 0x0000000c201e7c2b */ /* 0x000fe2000800001e */
[----:B------:R-:W-:Y:S01]  /*7660*/  UMOV UR12, 0x75488a3f ;  /* 0x75488a3f000c7882 */ /* 0x000fe20000000000 */
[----:B------:R-:W-:Y:S01]  /*7670*/  UMOV UR13, 0x3ef3b20a ;  /* 0x3ef3b20a000d7882 */ /* 0x000fe20000000000 */
[----:B------:R-:W-:Y:S02]  /*7680*/  DADD R38, R34, R34 ;  /* 0x0000000022267229 */ /* 0x000fe40000000022 */
[----:B------:R-:W-:-:S03]  /*7690*/  DMUL R34, R26, R26 ;  /* 0x0000001a1a227228 */ /* 0x000fc60000000000 */
[----:B------:R-:W-:Y:S01]  /*76a0*/  DFMA R30, R32, R30, UR12 ;  /* 0x0000000c201e7e2b */ /* 0x000fe2000800001e */
[----:B------:R-:W-:Y:S01]  /*76b0*/  UMOV UR12, 0xe4faecd5 ;  /* 0xe4faecd5000c7882 */ /* 0x000fe20000000000 */
[----:B------:R-:W-:Y:S01]  /*76c0*/  UMOV UR13, 0x3f1745cd ;  /* 0x3f1745cd000d7882 */ /* 0x000fe20000000000 */
[----:B------:R-:W-:-:S05]  /*76d0*/  DFMA R38, RZ, -R26, R38 ;  /* 0x8000001aff26722b */ /* 0x000fca0000000026 */
[----:B------:R-:W-:Y:S01]  /*76e0*/  DFMA R30, R32, R30, UR12 ;  /* 0x0000000c201e7e2b */ /* 0x000fe2000800001e */
[----:B------:R-:W-:Y:S01]  /*76f0*/  UMOV UR12, 0x258a578b ;  /* 0x258a578b000c7882 */ /* 0x000fe20000000000 */
[----:B------:R-:W-:Y:S01]  /*7700*/  UMOV UR13, 0x3f3c71c7 ;  /* 0x3f3c71c7000d7882 */ /* 0x000fe20000000000 */
[----:B------:R-:W-:-:S05]  /*7710*/  DMUL R28, R28, R38 ;  /* 0x000000261c1c7228 */ /* 0x000fca0000000000 */
[----:B------:R-:W-:Y:S01]  /*7720*/  DFMA R30, R32, R30, UR12 ;  /* 0x0000000c201e7e2b */ /* 0x000fe2000800001e */
[----:B------:R-:W-:Y:S01]  /*7730*/  UMOV UR12, 0x9242b910 ;  /* 0x9242b910000c7882 */ /* 0x000fe20000000000 */
[----:B------:R-:W-:-:S03]  /*7740*/  UMOV UR13, 0x3f624924 ;  /* 0x3f624924000d7882 */ /* 0x000fc60000000000 */
[----:B------:R-:W-:Y:S01]  /*7750*/  IADD3 R43, PT, PT, R29, 0x100000, RZ ;  /* 0x001000001d2b7810 */ /* 0x000fe20007ffe0ff */
[----:B------:R-:W-:Y:S02]  /*7760*/  IMAD.MOV.U32 R42, RZ, RZ, R28 ;  /* 0x000000ffff2a7224 */ /* 0x000fe400078e001c */
[----:B------:R-:W-:Y:S01]  /*7770*/  DFMA R30, R32, R30, UR12 ;  /* 0x0000000c201e7e2b */ /* 0x000fe2000800001e */
[----:B------:R-:W-:Y:S01]  /*7780*/  UMOV UR12, 0x99999dfb ;  /* 0x99999dfb000c7882 */ /* 0x000fe20000000000 */
[----:B------:R-:W-:-:S06]  /*7790*/  UMOV UR13, 0x3f899999 ;  /* 0x3f899999000d7882 */ /* 0x000fcc0000000000 */
[----:B------:R-:W-:Y:S01]  /*77a0*/  DFMA R36, R32, R30, UR12 ;  /* 0x0000000c20247e2b */ /* 0x000fe2000800001e */
[----:B------:R-:W-:Y:S01]  /*77b0*/  UMOV UR12, 0x55555555 ;  /* 0x55555555000c7882 */ /* 0x000fe20000000000 */
[----:B------:R-:W-:-:S06]  /*77c0*/  UMOV UR13, 0x3fb55555 ;  /* 0x3fb55555000d7882 */ /* 0x000fcc0000000000 */
[----:B------:R-:W-:-:S08]  /*77d0*/  DFMA R30, R32, R36, UR12 ;  /* 0x0000000c201e7e2b */ /* 0x000fd00008000024 */
[----:B------:R-:W-:Y:S01]  /*77e0*/  DADD R40, -R30, UR12 ;  /* 0x0000000c1e287e29 */ /* 0x000fe20008000100 */
[----:B------:R-:W-:Y:S01]  /*77f0*/  UMOV UR12, 0xb9e7b0 ;  /* 0x00b9e7b0000c7882 */ /* 0x000fe20000000000 */
[----:B------:R-:W-:-:S06]  /*7800*/  UMOV UR13, 0x3c46a4cb ;  /* 0x3c46a4cb000d7882 */ /* 0x000fcc0000000000 */
[----:B------:R-:W-:Y:S02]  /*7810*/  DFMA R40, R32, R36, R40 ;  /* 0x000000242028722b */ /* 0x000fe40000000028 */
[----:B------:R-:W-:-:S06]  /*7820*/  DMUL R32, R26, R34 ;  /* 0x000000221a207228 */ /* 0x000fcc0000000000 */
[----:B------:R-:W-:Y:S01]  /*7830*/  DADD R38, R40, -UR12 ;  /* 0x8000000c28267e29 */ /* 0x000fe20008000000 */
[----:B------:R-:W-:Y:S01]  /*7840*/  UMOV UR12, 0x0 ;  /* 0x00000000000c7882 */ /* 0x000fe20000000000 */
[C---:B------:R-:W-:Y:S01]  /*7850*/  DFMA R44, R26.reuse, R34, -R32 ;  /* 0x000000221a2c722b */ /* 0x040fe20000000820 */
[----:B------:R-:W-:Y:S01]  /*7860*/  UMOV UR13, 0x3ff00000 ;  /* 0x3ff00000000d7882 */ /* 0x000fe20000000000 */
[----:B------:R-:W-:-:S04]  /*7870*/  DFMA R40, R26, R26, -R34 ;  /* 0x0000001a1a28722b */ /* 0x000fc80000000822 */
[----:B------:R-:W-:Y:S02]  /*7880*/  DADD R36, R30, R38 ;  /* 0x000000001e247229 */ /* 0x000fe40000000026 */
[----:B------:R-:W-:Y:S02]  /*7890*/  DFMA R44, R28, R34, R44 ;  /* 0x000000221c2c722b */ /* 0x000fe4000000002c */
[----:B------:R-:W-:-:S04]  /*78a0*/  DFMA R40, R26, R42, R40 ;  /* 0x0000002a1a28722b */ /* 0x000fc80000000028 */
[----:B------:R-:W-:Y:S02]  /*78b0*/  DMUL R34, R36, R32 ;  /* 0x0000002024227228 */ /* 0x000fe40000000000 */
[----:B------:R-:W-:Y:S02]  /*78c0*/  DADD R30, R30, -R36 ;  /* 0x000000001e1e7229 */ /* 0x000fe40000000824 */
[----:B------:R-:W-:-:S04]  /*78d0*/  DFMA R40, R26, R40, R44 ;  /* 0x000000281a28722b */ /* 0x000fc8000000002c */
[----:B------:R-:W-:Y:S02]  /*78e0*/  DFMA R42, R36, R32, -R34 ;  /* 0x00000020242a722b */ /* 0x000fe40000000822 */
[----:B------:R-:W-:-:S06]  /*78f0*/  DADD R30, R38, R30 ;  /* 0x00000000261e7229 */ /* 0x000fcc000000001e */
[----:B------:R-:W-:-:S08]  /*7900*/  DFMA R40, R36, R40, R42 ;  /* 0x000000282428722b */ /* 0x000fd0000000002a */
[----:B------:R-:W-:-:S08]  /*7910*/  DFMA R40, R30, R32, R40 ;  /* 0x000000201e28722b */ /* 0x000fd00000000028 */
[----:B------:R-:W-:-:S08]  /*7920*/  DADD R32, R34, R40 ;  /* 0x0000000022207229 */ /* 0x000fd00000000028 */
[--C-:B------:R-:W-:Y:S02]  /*7930*/  DADD R30, R26, R32.reuse ;  /* 0x000000001a1e7229 */ /* 0x100fe40000000020 */
[----:B------:R-:W-:-:S06]  /*7940*/  DADD R34, R34, -R32 ;  /* 0x0000000022227229 */ /* 0x000fcc0000000820 */
[----:B------:R-:W-:Y:S02]  /*7950*/  DADD R26, R26, -R30 ;  /* 0x000000001a1a7229 */ /* 0x000fe4000000081e */
[----:B------:R-:W-:-:S06]  /*7960*/  DADD R34, R40, R34 ;  /* 0x0000000028227229 */ /* 0x000fcc0000000022 */
[----:B------:R-:W-:-:S08]  /*7970*/  DADD R26, R32, R26 ;  /* 0x00000000201a7229 */ /* 0x000fd0000000001a */
[----:B------:R-:W-:Y:S01]  /*7980*/  DADD R26, R34, R26 ;  /* 0x00000000221a7229 */ /* 0x000fe2000000001a */
[----:B------:R-:W-:Y:S01]  /*7990*/  IMAD.MOV.U32 R34, RZ, RZ, -0x105c611 ;  /* 0xfefa39efff227424 */ /* 0x000fe200078e00ff */
[----:B------:R-:W-:-:S06]  /*79a0*/  MOV R35, 0x3fe62e42 ;  /* 0x3fe62e4200237802 */ /* 0x000fcc0000000f00 */
[----:B------:R-:W-:Y:S01]  /*79b0*/  DADD R28, R28, R26 ;  /* 0x000000001c1c7229 */ /* 0x000fe2000000001a */
[----:B------:R-:W-:Y:S02]  /*79c0*/  IMAD.MOV.U32 R26, RZ, RZ, -0x105c611 ;  /* 0xfefa39efff1a7424 */ /* 0x000fe400078e00ff */
[----:B------:R-:W-:-:S05]  /*79d0*/  IMAD.MOV.U32 R27, RZ, RZ, 0x3fe62e42 ;  /* 0x3fe62e42ff1b7424 */ /* 0x000fca00078e00ff */
[----:B------:R-:W-:-:S08]  /*79e0*/  DADD R32, R30, R28 ;  /* 0x000000001e207229 */ /* 0x000fd0000000001c */
[--C-:B------:R-:W-:Y:S02]  /*79f0*/  DFMA R34, R34, UR12, R32.reuse ;  /* 0x0000000c22227c2b */ /* 0x100fe40008000020 */
[----:B------:R-:W-:-:S06]  /*7a00*/  DADD R30, R30, -R32 ;  /* 0x000000001e1e7229 */ /* 0x000fcc0000000820 */
[----:B------:R-:W-:Y:S02]  /*7a10*/  DFMA R36, -R26, 1, R34 ;  /* 0x3ff000001a24782b */ /* 0x000fe40000000122 */
[----:B------:R-:W-:Y:S01]  /*7a20*/  DADD R30, R28, R30 ;  /* 0x000000001c1e7229 */ /* 0x000fe2000000001e */
[----:B------:R-:W-:Y:S01]  /*7a30*/  MOV R28, 0x3b39803f ;  /* 0x3b39803f001c7802 */ /* 0x000fe20000000f00 */
[----:B------:R-:W-:-:S04]  /*7a40*/  IMAD.MOV.U32 R29, RZ, RZ, 0x3c7abc9e ;  /* 0x3c7abc9eff1d7424 */ /* 0x000fc800078e00ff */
[----:B------:R-:W-:-:S08]  /*7a50*/  DADD R36, -R32, R36 ;  /* 0x0000000020247229 */ /* 0x000fd00000000124 */
[----:B------:R-:W-:-:S08]  /*7a60*/  DADD R30, R30, -R36 ;  /* 0x000000001e1e7229 */ /* 0x000fd00000000824 */
[----:B------:R-:W-:Y:S01]  /*7a70*/  DFMA R30, R28, UR12, R30 ;  /* 0x0000000c1c1e7c2b */ /* 0x000fe2000800001e */
[----:B------:R-:W-:Y:S01]  /*7a80*/  UMOV UR12, 0x3b39803f ;  /* 0x3b39803f000c7882 */ /* 0x000fe20000000000 */
[----:B------:R-:W-:-:S06]  /*7a90*/  UMOV UR13, 0x3c7abc9e ;  /* 0x3c7abc9e000d7882 */ /* 0x000fcc0000000000 */
[----:B------:R-:W-:-:S08]  /*7aa0*/  DADD R32, R34, R30 ;  /* 0x0000000022207229 */ /* 0x000fd0000000001e */
[----:B------:R-:W-:Y:S02]  /*7ab0*/  DADD R34, R34, -R32 ;  /* 0x0000000022227229 */ /* 0x000fe40000000820 */
[----:B------:R-:W-:-:S06]  /*7ac0*/  DMUL R28, R32, UR4 ;  /* 0x00000004201c7c28 */ /* 0x000fcc0008000000 */
[----:B------:R-:W-:Y:S02]  /*7ad0*/  DADD R34, R30, R34 ;  /* 0x000000001e227229 */ /* 0x000fe40000000022 */
[----:B------:R-:W-:-:S08]  /*7ae0*/  DFMA R32, R32, UR4, -R28 ;  /* 0x0000000420207c2b */ /* 0x000fd0000800081c */
[----:B------:R-:W-:Y:S01]  /*7af0*/  DFMA R34, R34, UR4, R32 ;  /* 0x0000000422227c2b */ /* 0x000fe20008000020 */
[----:B------:R-:W-:Y:S01]  /*7b00*/  IMAD.MOV.U32 R32, RZ, RZ, 0x652b82fe ;  /* 0x652b82feff207424 */ /* 0x000fe200078e00ff */
[----:B------:R-:W-:-:S06]  /*7b10*/  MOV R33, 0x3ff71547 ;  /* 0x3ff7154700217802 */ /* 0x000fcc0000000f00 */
[----:B------:R-:W-:-:S08]  /*7b20*/  DADD R30, R28, R34 ;  /* 0x000000001c1e7229 */ /* 0x000fd00000000022 */
[----:B------:R-:W-:Y:S02]  /*7b30*/  DFMA R32, R30, R32, 6.75539944105574400000e+15 ;  /* 0x433800001e20742b */ /* 0x000fe40000000020 */
[----:B------:R-:W-:Y:S01]  /*7b40*/  FSETP.GEU.AND P0, PT, |R31|, 4.1917929649353027344, PT ;  /* 0x4086232b1f00780b */ /* 0x000fe20003f0e200 */
[----:B------:R-:W-:-:S05]  /*7b50*/  DADD R28, R28, -R30 ;  /* 0x000000001c1c7229 */ /* 0x000fca000000081e */
[----:B------:R-:W-:-:S03]  /*7b60*/  DADD R36, R32, -6.75539944105574400000e+15 ;  /* 0xc338000020247429 */ /* 0x000fc60000000000 */
[----:B------:R-:W-:-:S05]  /*7b70*/  DADD R34, R34, R28 ;  /* 0x0000000022227229 */ /* 0x000fca000000001c */
[----:B------:R-:W-:-:S08]  /*7b80*/  DFMA R26, R36, -R26, R30 ;  /* 0x8000001a241a722b */ /* 0x000fd0000000001e */
[----:B------:R-:W-:Y:S01]  /*7b90*/  DFMA R26, R36, -UR12, R26 ;  /* 0x8000000c241a7c2b */ /* 0x000fe2000800001a */
[----:B------:R-:W-:Y:S01]  /*7ba0*/  UMOV UR12, 0x69ce2bdf ;  /* 0x69ce2bdf000c7882 */ /* 0x000fe20000000000 */
[----:B------:R-:W-:Y:S01]  /*7bb0*/  IMAD.MOV.U32 R36, RZ, RZ, -0x35dec16 ;  /* 0xfca213eaff247424 */ /* 0x000fe200078e00ff */
[----:B------:R-:W-:Y:S01]  /*7bc0*/  UMOV UR13, 0x3e5ade15 ;  /* 0x3e5ade15000d7882 */ /* 0x000fe20000000000 */
[----:B------:R-:W-:-:S06]  /*7bd0*/  IMAD.MOV.U32 R37, RZ, RZ, 0x3e928af3 ;  /* 0x3e928af3ff257424 */ /* 0x000fcc00078e00ff */
[----:B------:R-:W-:Y:S01]  /*7be0*/  DFMA R36, R26, UR12, R36 ;  /* 0x0000000c1a247c2b */ /* 0x000fe20008000024 */
[----:B------:R-:W-:Y:S01]  /*7bf0*/  UMOV UR12, 0x62401315 ;  /* 0x62401315000c7882 */ /* 0x000fe20000000000 */
[----:B------:R-:W-:-:S06]  /*7c00*/  UMOV UR13, 0x3ec71dee ;  /* 0x3ec71dee000d7882 */ /* 0x000fcc0000000000 */
[----:B------:R-:W-:Y:S01]  /*7c10*/  DFMA R36, R26, R36, UR12 ;  /* 0x0000000c1a247e2b */ /* 0x000fe20008000024 */
        /* <DEDUP_REMOVED lines=20> */
[----:B------:R-:W-:-:S08]  /*7d60*/  DFMA R36, R26, R36, UR12 ;  /* 0x0000000c1a247e2b */ /* 0x000fd00008000024 */
[----:B------:R-:W-:-:S08]  /*7d70*/  DFMA R36, R26, R36, 1 ;  /* 0x3ff000001a24742b */ /* 0x000fd00000000024 */
[----:B------:R-:W-:-:S10]  /*7d80*/  DFMA R36, R26, R36, 1 ;  /* 0x3ff000001a24742b */ /* 0x000fd40000000024 */
[----:B------:R-:W-:Y:S01]  /*7d90*/  LEA R27, R32, R37, 0x14 ;  /* 0x00000025201b7211 */ /* 0x000fe200078ea0ff */
[----:B------:R-:W-:Y:S01]  /*7da0*/  IMAD.MOV.U32 R26, RZ, RZ, R36 ;  /* 0x000000ffff1a7224 */ /* 0x000fe200078e0024 */
[----:B------:R-:W-:Y:S06]  /*7db0*/  @!P0 BRA `(.L_x_197) ;  /* 0x0000000000388947 */ /* 0x000fec0003800000 */
[----:B------:R-:W-:Y:S01]  /*7dc0*/  FSETP.GEU.AND P2, PT, |R31|, 4.2275390625, PT ;  /* 0x408748001f00780b */ /* 0x000fe20003f4e200 */
[C---:B------:R-:W-:Y:S02]  /*7dd0*/  DADD R26, R30.reuse, +INF ;  /* 0x7ff000001e1a7429 */ /* 0x040fe40000000000 */
[----:B------:R-:W-:-:S08]  /*7de0*/  DSETP.GEU.AND P0, PT, R30, RZ, PT ;  /* 0x000000ff1e00722a */ /* 0x000fd00003f0e000 */
[----:B------:R-:W-:Y:S02]  /*7df0*/  FSEL R26, R26, RZ, P0 ;  /* 0x000000ff1a1a7208 */ /* 0x000fe40000000000 */
[----:B------:R-:W-:Y:S01]  /*7e00*/  FSEL R27, R27, RZ, P0 ;  /* 0x000000ff1b1b7208 */ /* 0x000fe20000000000 */
[----:B------:R-:W-:Y:S06]  /*7e10*/  @P2 BRA `(.L_x_197) ;  /* 0x0000000000202947 */ /* 0x000fec0003800000 */
[----:B------:R-:W-:Y:S01]  /*7e20*/  LEA.HI R14, R32, R32, RZ, 0x1 ;  /* 0x00000020200e7211 */ /* 0x000fe200078f08ff */
[----:B------:R-:W-:-:S03]  /*7e30*/  IMAD.MOV.U32 R26, RZ, RZ, R36 ;  /* 0x000000ffff1a7224 */ /* 0x000fc600078e0024 */
[----:B------:R-:W-:-:S05]  /*7e40*/  SHF.R.S32.HI R27, RZ, 0x1, R14 ;  /* 0x00000001ff1b7819 */ /* 0x000fca000001140e */
[----:B------:R-:W-:Y:S01]  /*7e50*/  IMAD.IADD R28, R32, 0x1, -R27 ;  /* 0x00000001201c7824 */ /* 0x000fe200078e0a1b */
[----:B------:R-:W-:-:S04]  /*7e60*/  LEA R27, R27, R37, 0x14 ;  /* 0x000000251b1b7211 */ /* 0x000fc800078ea0ff */
[----:B------:R-:W-:Y:S01]  /*7e70*/  LEA R29, R28, 0x3ff00000, 0x14 ;  /* 0x3ff000001c1d7811 */ /* 0x000fe200078ea0ff */
[----:B------:R-:W-:-:S06]  /*7e80*/  IMAD.MOV.U32 R28, RZ, RZ, RZ ;  /* 0x000000ffff1c7224 */ /* 0x000fcc00078e00ff */
[----:B------:R-:W-:-:S11]  /*7e90*/  DMUL R26, R26, R28 ;  /* 0x0000001c1a1a7228 */ /* 0x000fd60000000000 */
.L_x_197:
[----:B------:R-:W-:Y:S02]  /*7ea0*/  DFMA R28, R34, R26, R26 ;  /* 0x0000001a221c722b */ /* 0x000fe4000000001a */
[----:B------:R-:W-:-:S08]  /*7eb0*/  DSETP.NEU.AND P0, PT, |R26|, +INF , PT ;  /* 0x7ff000001a00742a */ /* 0x000fd00003f0d200 */
[----:B------:R-:W-:Y:S02]  /*7ec0*/  FSEL R28, R26, R28, !P0 ;  /* 0x0000001c1a1c7208 */ /* 0x000fe40004000000 */
[----:B------:R-:W-:Y:S01]  /*7ed0*/  FSEL R29, R27, R29, !P0 ;  /* 0x0000001d1b1d7208 */ /* 0x000fe20004000000 */
[----:B------:R-:W-:Y:S01]  /*7ee0*/  IMAD.MOV.U32 R27, RZ, RZ, 0x0 ;  /* 0x00000000ff1b7424 */ /* 0x000fe200078e00ff */
[----:B------:R-:W-:-:S04]  /*7ef0*/  MOV R26, R12 ;  /* 0x0000000c001a7202 */ /* 0x000fc80000000f00 */
[----:B------:R-:W-:Y:S05]  /*7f00*/  RET.REL.NODEC R26 `(_Z20lda_butterfly_kerneliiPiS_S_PdS0_S_d) ;  /* 0xffffff801a3c7950 */ /* 0x000fea0003c3ffff */
.L_x_198:
        /* <DEDUP_REMOVED lines=15> */
.L_x_256:


//--------------------- .text._Z15init_phi_kerneliPdj --------------------------
	.section	.text._Z15init_phi_kerneliPdj,"ax",@progbits
	.align	128
        .global         _Z15init_phi_kerneliPdj
        .type           _Z15init_phi_kerneliPdj,@function
        .size           _Z15init_phi_kerneliPdj,(.L_x_265 - _Z15init_phi_kerneliPdj)
        .other          _Z15init_phi_kerneliPdj,@"STO_CUDA_ENTRY STV_DEFAULT"
_Z15init_phi_kerneliPdj:
.text._Z15init_phi_kerneliPdj:
[----:B------:R-:W-:Y:S08]  /*0000*/  LDC R1, c[0x0][0x37c] ;  /* 0x0000df00ff017b82 */ /* 0x000ff00000000800 */
[----:B------:R-:W0:Y:S02]  /*0010*/  LDC R10, c[0x0][0x380] ;  /* 0x0000e000ff0a7b82 */ /* 0x000e240000000800 */
[----:B0-----:R-:W-:-:S13]  /*0020*/  ISETP.GE.AND P0, PT, R10, 0x1, PT ;  /* 0x000000010a00780c */ /* 0x001fda0003f06270 */
[----:B------:R-:W-:Y:S05]  /*0030*/  @!P0 EXIT ;  /* 0x000000000000894d */ /* 0x000fea0003800000 */
[----:B------:R-:W0:Y:S01]  /*0040*/  S2R R0, SR_TID.X ;  /* 0x0000000000007919 */ /* 0x000e220000002100 */
[C---:B------:R-:W-:Y:S01]  /*0050*/  ISETP.GE.U32.AND P1, PT, R10.reuse, 0x10, PT ;  /* 0x000000100a00780c */ /* 0x040fe20003f26070 */
[----:B------:R-:W1:Y:S01]  /*0060*/  LDCU.64 UR4, c[0x0][0x358] ;  /* 0x00006b00ff0477ac */ /* 0x000e620008000a00 */
[----:B------:R-:W-:Y:S01]  /*0070*/  LOP3.LUT R11, R10, 0xf, RZ, 0xc0, !PT ;  /* 0x0000000f0a0b7812 */ /* 0x000fe200078ec0ff */
[----:B------:R-:W-:-:S03]  /*0080*/  IMAD.MOV.U32 R3, RZ, RZ, RZ ;  /* 0x000000ffff037224 */ /* 0x000fc600078e00ff */
[----:B------:R-:W-:-:S07]  /*0090*/  ISETP.NE.AND P0, PT, R11, RZ, PT ;  /* 0x000000ff0b00720c */ /* 0x000fce0003f05270 */
[----:B------:R-:W-:Y:S06]  /*00a0*/  @!P1 BRA `(.L_x_199) ;  /* 0x00000000007c9947 */ /* 0x000fec0003800000 */
[----:B------:R-:W0:Y:S01]  /*00b0*/  LDC.64 R4, c[0x0][0x388] ;  /* 0x0000e200ff047b82 */ /* 0x000e220000000a00 */
[----:B------:R-:W-:-:S05]  /*00c0*/  LOP3.LUT R3, R10, 0x7ffffff0, RZ, 0xc0, !PT ;  /* 0x7ffffff00a037812 */ /* 0x000fca00078ec0ff */
[----:B------:R-:W-:Y:S02]  /*00d0*/  IMAD.MOV R2, RZ, RZ, -R3 ;  /* 0x000000ffff027224 */ /* 0x000fe400078e0a03 */
[----:B0-----:R-:W-:-:S03]  /*00e0*/  IMAD.WIDE.U32 R4, R0, 0x8, R4 ;  /* 0x0000000800047825 */ /* 0x001fc600078e0004 */
[----:B------:R-:W-:-:S05]  /*00f0*/  IADD3 R8, P1, PT, R4, 0x3c00, RZ ;  /* 0x00003c0004087810 */ /* 0x000fca0007f3e0ff */
[----:B------:R-:W-:-:S08]  /*0100*/  IMAD.X R9, RZ, RZ, R5, P1 ;  /* 0x000000ffff097224 */ /* 0x000fd000008e0605 */
.L_x_200:
[----:B------:R-:W-:Y:S01]  /*0110*/  VIADD R2, R2, 0x10 ;  /* 0x0000001002027836 */ /* 0x000fe20000000000 */
[----:B--2---:R-:W-:Y:S01]  /*0120*/  MOV R7, 0x7ff80000 ;  /* 0x7ff8000000077802 */ /* 0x004fe20000000f00 */
[----:B------:R-:W-:Y:S02]  /*0130*/  IMAD.MOV.U32 R4, RZ, RZ, R8 ;  /* 0x000000ffff047224 */ /* 0x000fe400078e0008 */
[----:B------:R-:W-:Y:S01]  /*0140*/  IMAD.MOV.U32 R6, RZ, RZ, 0x0 ;  /* 0x00000000ff067424 */ /* 0x000fe200078e00ff */
[----:B------:R-:W-:Y:S01]  /*0150*/  ISETP.NE.AND P1, PT, R2, RZ, PT ;  /* 0x000000ff0200720c */ /* 0x000fe20003f25270 */
[----:B------:R-:W-:Y:S01]  /*0160*/  IMAD.MOV.U32 R5, RZ, RZ, R9 ;  /* 0x000000ffff057224 */ /* 0x000fe200078e0009 */
[----:B------:R-:W-:-:S04]  /*0170*/  IADD3 R8, P2, PT, R4, 0x7800, RZ ;  /* 0x0000780004087810 */ /* 0x000fc80007f5e0ff */
[----:B-1----:R2:W-:Y:S01]  /*0180*/  STG.E.64 desc[UR4][R4.64+-0x3c00], R6 ;  /* 0xffc4000604007986 */ /* 0x0025e2000c101b04 */
[----:B------:R-:W-:-:S03]  /*0190*/  IADD3.X R9, PT, PT, RZ, R5, RZ, P2, !PT ;  /* 0x00000005ff097210 */ /* 0x000fc600017fe4ff */
[----:B------:R2:W-:Y:S04]  /*01a0*/  STG.E.64 desc[UR4][R4.64+-0x3480], R6 ;  /* 0xffcb800604007986 */ /* 0x0005e8000c101b04 */
        /* <DEDUP_REMOVED lines=13> */
[----:B------:R2:W-:Y:S01]  /*0280*/  STG.E.64 desc[UR4][R4.64+0x3480], R6 ;  /* 0x0034800604007986 */ /* 0x0005e2000c101b04 */
[----:B------:R-:W-:Y:S05]  /*0290*/  @P1 BRA `(.L_x_200) ;  /* 0xfffffffc009c1947 */ /* 0x000fea000383ffff */
.L_x_199:
[----:B-1----:R-:W-:Y:S05]  /*02a0*/  @!P0 EXIT ;  /* 0x000000000000894d */ /* 0x002fea0003800000 */
[----:B------:R-:W-:Y:S02]  /*02b0*/  ISETP.GE.U32.AND P1, PT, R11, 0x8, PT ;  /* 0x000000080b00780c */ /* 0x000fe40003f26070 */
[----:B------:R-:W-:-:S04]  /*02c0*/  LOP3.LUT R12, R10, 0x7, RZ, 0xc0, !PT ;  /* 0x000000070a0c7812 */ /* 0x000fc800078ec0ff */
[----:B------:R-:W-:-:S07]  /*02d0*/  ISETP.NE.AND P0, PT, R12, RZ, PT ;  /* 0x000000ff0c00720c */ /* 0x000fce0003f05270 */
[----:B------:R-:W-:Y:S06]  /*02e0*/  @!P1 BRA `(.L_x_201) ;  /* 0x0000000000509947 */ /* 0x000fec0003800000 */
[----:B--2---:R-:W1:Y:S01]  /*02f0*/  LDC.64 R4, c[0x0][0x388] ;  /* 0x0000e200ff047b82 */ /* 0x004e620000000a00 */
[----:B------:R-:W2:Y:S01]  /*0300*/  LDCU.64 UR6, c[0x0][0x388] ;  /* 0x00007100ff0677ac */ /* 0x000ea20008000a00 */
[C---:B------:R-:W-:Y:S01]  /*0310*/  IMAD R7, R3.reuse, 0xf0, RZ ;  /* 0x000000f003077824 */ /* 0x040fe200078e02ff */
[----:B------:R-:W-:Y:S01]  /*0320*/  MOV R9, 0x7ff80000 ;  /* 0x7ff8000000097802 */ /* 0x000fe20000000f00 */
[----:B------:R-:W-:Y:S02]  /*0330*/  IMAD.MOV.U32 R8, RZ, RZ, 0x0 ;  /* 0x00000000ff087424 */ /* 0x000fe400078e00ff */
[----:B------:R-:W-:Y:S01]  /*0340*/  VIADD R3, R3, 0x8 ;  /* 0x0000000803037836 */ /* 0x000fe20000000000 */
[C---:B0-----:R-:W-:Y:S01]  /*0350*/  IADD3 R2, P1, PT, R7.reuse, R0, RZ ;  /* 0x0000000007027210 */ /* 0x041fe20007f3e0ff */
[----:B------:R-:W-:-:S04]  /*0360*/  IMAD.IADD R7, R7, 0x1, R0 ;  /* 0x0000000107077824 */ /* 0x000fc800078e0200 */
[----:B------:R-:W-:Y:S01]  /*0370*/  IMAD.X R11, RZ, RZ, RZ, P1 ;  /* 0x000000ffff0b7224 */ /* 0x000fe200008e06ff */
[----:B--2---:R-:W-:Y:S01]  /*0380*/  LEA R6, P1, R2, UR6, 0x3 ;  /* 0x0000000602067c11 */ /* 0x004fe2000f8218ff */
[----:B-1----:R-:W-:-:S03]  /*0390*/  IMAD.WIDE.U32 R4, R7, 0x8, R4 ;  /* 0x0000000807047825 */ /* 0x002fc600078e0004 */
[----:B------:R-:W-:Y:S02]  /*03a0*/  LEA.HI.X R7, R2, UR7, R11, 0x3, P1 ;  /* 0x0000000702077c11 */ /* 0x000fe400088f1c0b */
[----:B------:R1:W-:Y:S04]  /*03b0*/  STG.E.64 desc[UR4][R4.64], R8 ;  /* 0x0000000804007986 */ /* 0x0003e8000c101b04 */
[----:B------:R1:W-:Y:S04]  /*03c0*/  STG.E.64 desc[UR4][R6.64+0x780], R8 ;  /* 0x0007800806007986 */ /* 0x0003e8000c101b04 */
[----:B------:R1:W-:Y:S04]  /*03d0*/  STG.E.64 desc[UR4][R6.64+0xf00], R8 ;  /* 0x000f000806007986 */ /* 0x0003e8000c101b04 */
[----:B------:R1:W-:Y:S04]  /*03e0*/  STG.E.64 desc[UR4][R6.64+0x1680], R8 ;  /* 0x0016800806007986 */ /* 0x0003e8000c101b04 */
[----:B------:R1:W-:Y:S04]  /*03f0*/  STG.E.64 desc[UR4][R6.64+0x1e00], R8 ;  /* 0x001e000806007986 */ /* 0x0003e8000c101b04 */
[----:B------:R1:W-:Y:S04]  /*0400*/  STG.E.64 desc[UR4][R6.64+0x2580], R8 ;  /* 0x0025800806007986 */ /* 0x0003e8000c101b04 */
[----:B------:R1:W-:Y:S04]  /*0410*/  STG.E.64 desc[UR4][R6.64+0x2d00], R8 ;  /* 0x002d000806007986 */ /* 0x0003e8000c101b04 */
[----:B------:R1:W-:Y:S02]  /*0420*/  STG.E.64 desc[UR4][R6.64+0x3480], R8 ;  /* 0x0034800806007986 */ /* 0x0003e4000c101b04 */
.L_x_201:
[----:B------:R-:W-:Y:S05]  /*0430*/  @!P0 EXIT ;  /* 0x000000000000894d */ /* 0x000fea0003800000 */
[----:B------:R-:W-:Y:S02]  /*0440*/  ISETP.GE.U32.AND P1, PT, R12, 0x4, PT ;  /* 0x000000040c00780c */ /* 0x000fe40003f26070 */
[----:B------:R-:W-:-:S04]  /*0450*/  LOP3.LUT R10, R10, 0x3, RZ, 0xc0, !PT ;  /* 0x000000030a0a7812 */ /* 0x000fc800078ec0ff */
[----:B------:R-:W-:-:S07]  /*0460*/  ISETP.NE.AND P0, PT, R10, RZ, PT ;  /* 0x000000ff0a00720c */ /* 0x000fce0003f05270 */
[----:B------:R-:W-:Y:S06]  /*0470*/  @!P1 BRA `(.L_x_202) ;  /* 0x0000000000409947 */ /* 0x000fec0003800000 */
[----:B-12---:R-:W1:Y:S01]  /*0480*/  LDC.64 R4, c[0x0][0x388] ;  /* 0x0000e200ff047b82 */ /* 0x006e620000000a00 */
[----:B------:R-:W2:Y:S01]  /*0490*/  LDCU.64 UR6, c[0x0][0x388] ;  /* 0x00007100ff0677ac */ /* 0x000ea20008000a00 */
[C---:B------:R-:W-:Y:S02]  /*04a0*/  IMAD R7, R3.reuse, 0xf0, RZ ;  /* 0x000000f003077824 */ /* 0x040fe400078e02ff */
[----:B------:R-:W-:Y:S02]  /*04b0*/  HFMA2 R6, -RZ, RZ, 0, 0 ;  /* 0x00000000ff067431 */ /* 0x000fe400000001ff */
[----:B------:R-:W-:Y:S01]  /*04c0*/  VIADD R3, R3, 0x4 ;  /* 0x0000000403037836 */ /* 0x000fe20000000000 */
[C---:B0-----:R-:W-:Y:S01]  /*04d0*/  IADD3 R2, P1, PT, R7.reuse, R0, RZ ;  /* 0x0000000007027210 */ /* 0x041fe20007f3e0ff */
[----:B------:R-:W-:-:S04]  /*04e0*/  IMAD.IADD R7, R7, 0x1, R0 ;  /* 0x0000000107077824 */ /* 0x000fc800078e0200 */
[----:B------:R-:W-:Y:S01]  /*04f0*/  IMAD.X R9, RZ, RZ, RZ, P1 ;  /* 0x000000ffff097224 */ /* 0x000fe200008e06ff */
[----:B--2---:R-:W-:-:S04]  /*0500*/  LEA R8, P1, R2, UR6, 0x3 ;  /* 0x0000000602087c11 */ /* 0x004fc8000f8218ff */
[----:B------:R-:W-:Y:S01]  /*0510*/  LEA.HI.X R9, R2, UR7, R9, 0x3, P1 ;  /* 0x0000000702097c11 */ /* 0x000fe200088f1c09 */
[----:B-1----:R-:W-:-:S04]  /*0520*/  IMAD.WIDE.U32 R4, R7, 0x8, R4 ;  /* 0x0000000807047825 */ /* 0x002fc800078e0004 */
[----:B------:R-:W-:-:S05]  /*0530*/  IMAD.MOV.U32 R7, RZ, RZ, 0x7ff80000 ;  /* 0x7ff80000ff077424 */ /* 0x000fca00078e00ff */
[----:B------:R3:W-:Y:S04]  /*0540*/  STG.E.64 desc[UR4][R4.64], R6 ;  /* 0x0000000604007986 */ /* 0x0007e8000c101b04 */
[----:B------:R3:W-:Y:S04]  /*0550*/  STG.E.64 desc[UR4][R8.64+0x780], R6 ;  /* 0x0007800608007986 */ /* 0x0007e8000c101b04 */
[----:B------:R3:W-:Y:S04]  /*0560*/  STG.E.64 desc[UR4][R8.64+0xf00], R6 ;  /* 0x000f000608007986 */ /* 0x0007e8000c101b04 */
[----:B------:R3:W-:Y:S02]  /*0570*/  STG.E.64 desc[UR4][R8.64+0x1680], R6 ;  /* 0x0016800608007986 */ /* 0x0007e4000c101b04 */
.L_x_202:
[----:B------:R-:W-:Y:S05]  /*0580*/  @!P0 EXIT ;  /* 0x000000000000894d */ /* 0x000fea0003800000 */
[----:B-123--:R-:W1:Y:S01]  /*0590*/  LDC.64 R4, c[0x0][0x388] ;  /* 0x0000e200ff047b82 */ /* 0x00ee620000000a00 */
[----:B0-----:R-:W-:Y:S01]  /*05a0*/  IMAD R3, R3, 0xf0, R0 ;  /* 0x000000f003037824 */ /* 0x001fe200078e0200 */
[----:B------:R-:W-:-:S03]  /*05b0*/  IADD3 R10, PT, PT, -R10, RZ, RZ ;  /* 0x000000ff0a0a7210 */ /* 0x000fc60007ffe1ff */
[----:B-1----:R-:W-:-:S04]  /*05c0*/  IMAD.WIDE.U32 R2, R3, 0x8, R4 ;  /* 0x0000000803027825 */ /* 0x002fc800078e0004 */
[----:B------:R-:W-:Y:S02]  /*05d0*/  IMAD.MOV.U32 R4, RZ, RZ, 0x0 ;  /* 0x00000000ff047424 */ /* 0x000fe400078e00ff */
[----:B------:R-:W-:-:S07]  /*05e0*/  IMAD.MOV.U32 R5, RZ, RZ, 0x7ff80000 ;  /* 0x7ff80000ff057424 */ /* 0x000fce00078e00ff */
.L_x_203:
[----:B------:R-:W-:Y:S01]  /*05f0*/  IADD3 R10, PT, PT, R10, 0x1, RZ ;  /* 0x000000010a0a7810 */ /* 0x000fe20007ffe0ff */
[----:B------:R0:W-:Y:S03]  /*0600*/  STG.E.64 desc[UR4][R2.64], R4 ;  /* 0x0000000402007986 */ /* 0x0001e6000c101b04 */
[----:B------:R-:W-:Y:S02]  /*0610*/  ISETP.NE.AND P0, PT, R10, RZ, PT ;  /* 0x000000ff0a00720c */ /* 0x000fe40003f05270 */
[----:B0-----:R-:W-:-:S05]  /*0620*/  IADD3 R2, P1, PT, R2, 0x780, RZ ;  /* 0x0000078002027810 */ /* 0x001fca0007f3e0ff */
[----:B------:R-:W-:-:S06]  /*0630*/  IMAD.X R3, RZ, RZ, R3, P1 ;  /* 0x000000ffff037224 */ /* 0x000fcc00008e0603 */
[----:B------:R-:W-:Y:S05]  /*0640*/  @P0 BRA `(.L_x_203) ;  /* 0xfffffffc00e80947 */ /* 0x000fea000383ffff */
[----:B------:R-:W-:Y:S05]  /*0650*/  EXIT ;  /* 0x000000000000794d */ /* 0x000fea0003800000 */
.L_x_204:
        /* <DEDUP_REMOVED lines=10> */
.L_x_265:


//--------------------- .text._Z17init_theta_kerneliPdj --------------------------
	.section	.text._Z17init_theta_kerneliPdj,"ax",@progbits
	.align	128
        .global         _Z17init_theta_kerneliPdj
        .type           _Z17init_theta_kerneliPdj,@function
        .size           _Z17init_theta_kerneliPdj,(.L_x_257 - _Z17init_theta_kerneliPdj)
        .other          _Z17init_theta_kerneliPdj,@"STO_CUDA_ENTRY STV_DEFAULT"
_Z17init_theta_kerneliPdj:
.text._Z17init_theta_kerneliPdj:
        /* <DEDUP_REMOVED lines=8> */
[----:B------:R-:W0:Y:S01]  /*0080*/  LDCU UR4, c[0x0][0x390] ;  /* 0x00007200ff0477ac */ /* 0x000e220008000800 */
[----:B------:R-:W1:Y:S01]  /*0090*/  LDC.64 R10, c[0x0][0x388] ;  /* 0x0000e200ff0a7b82 */ /* 0x000e620000000a00 */
[----:B------:R-:W-:Y:S01]  /*00a0*/  IMAD R2, R2, 0xf0, RZ ;  /* 0x000000f002027824 */ /* 0x000fe200078e02ff */
[----:B------:R-:W-:Y:S01]  /*00b0*/  CS2R R20, SRZ ;  /* 0x0000000000147805 */ /* 0x000fe2000001ff00 */
[----:B------:R-:W2:Y:S01]  /*00c0*/  LDCU.64 UR14, c[0x0][0x358] ;  /* 0x00006b00ff0e77ac */ /* 0x000ea20008000a00 */
[----:B------:R-:W-:Y:S01]  /*00d0*/  UMOV UR11, 0xdcd8f87c ;  /* 0xdcd8f87c000b7882 */ /* 0x000fe20000000000 */
[----:B------:R-:W-:Y:S01]  /*00e0*/  UMOV UR12, 0xf8a42704 ;  /* 0xf8a42704000c7882 */ /* 0x000fe20000000000 */
[----:B0-----:R-:W-:-:S04]  /*00f0*/  ULOP3.LUT UR4, UR4, 0xaad26b49, URZ, 0x3c, !UPT ;  /* 0xaad26b4904047892 */ /* 0x001fc8000f8e3cff */
[----:B------:R-:W-:-:S04]  /*0100*/  UIMAD UR4, UR4, 0x4182bed5, URZ ;  /* 0x4182bed5040478a4 */ /* 0x000fc8000f8e02ff */
[----:B------:R-:W-:Y:S02]  /*0110*/  UIADD3 UR8, UPT, UPT, UR4, 0x583f19, URZ ;  /* 0x00583f1904087890 */ /* 0x000fe4000fffe0ff */
[----:B------:R-:W-:Y:S02]  /*0120*/  ULOP3.LUT UR9, UR4, 0x159a55e5, URZ, 0x3c, !UPT ;  /* 0x159a55e504097892 */ /* 0x000fe4000f8e3cff */
[----:B------:R-:W-:Y:S02]  /*0130*/  UIADD3 UR10, UPT, UPT, UR4, 0x75bcd15, URZ ;  /* 0x075bcd15040a7890 */ /* 0x000fe4000fffe0ff */
[----:B------:R-:W-:-:S03]  /*0140*/  UIADD3 UR5, UPT, UPT, UR4, -0x260923e8, URZ ;  /* 0xd9f6dc1804057890 */ /* 0x000fc6000fffe0ff */
[----:B--2---:R-:W-:-:S09]  /*0150*/  UMOV UR4, URZ ;  /* 0x000000ff00047c82 */ /* 0x004fd20008000000 */
.L_x_213:
[----:B------:R-:W0:Y:S01]  /*0160*/  MUFU.RCP64H R5, 100 ;  /* 0x4059000000057908 */ /* 0x000e220000001800 */
[----:B------:R-:W-:Y:S01]  /*0170*/  USHF.R.U32.HI UR6, URZ, 0x2, UR10 ;  /* 0x00000002ff067899 */ /* 0x000fe2000801160a */
[----:B------:R-:W-:Y:S01]  /*0180*/  IMAD.MOV.U32 R8, RZ, RZ, 0x0 ;  /* 0x00000000ff087424 */ /* 0x000fe200078e00ff */
[----:B------:R-:W-:Y:S01]  /*0190*/  USHF.L.U32 UR7, UR8, 0x4, URZ ;  /* 0x0000000408077899 */ /* 0x000fe200080006ff */
[----:B------:R-:W-:Y:S01]  /*01a0*/  IMAD.MOV.U32 R9, RZ, RZ, 0x40590000 ;  /* 0x40590000ff097424 */ /* 0x000fe200078e00ff */
[----:B------:R-:W-:Y:S01]  /*01b0*/  ULOP3.LUT UR6, UR6, UR10, URZ, 0x3c, !UPT ;  /* 0x0000000a06067292 */ /* 0x000fe2000f8e3cff */
[----:B------:R-:W-:-:S03]  /*01c0*/  IMAD.MOV.U32 R4, RZ, RZ, 0x1 ;  /* 0x00000001ff047424 */ /* 0x000fc600078e00ff */
[----:B------:R-:W-:-:S04]  /*01d0*/  USHF.L.U32 UR10, UR6, 0x1, URZ ;  /* 0x00000001060a7899 */ /* 0x000fc800080006ff */
[----:B------:R-:W-:-:S04]  /*01e0*/  ULOP3.LUT UR7, UR8, UR7, UR10, 0x96, !UPT ;  /* 0x0000000708077292 */ /* 0x000fc8000f8e960a */
[----:B------:R-:W-:Y:S01]  /*01f0*/  ULOP3.LUT UR13, UR7, UR6, URZ, 0x3c, !UPT ;  /* 0x00000006070d7292 */ /* 0x000fe2000f8e3cff */
[----:B0-----:R-:W-:-:S03]  /*0200*/  DFMA R6, R4, -R8, 1 ;  /* 0x3ff000000406742b */ /* 0x001fc60000000808 */
[----:B------:R-:W-:-:S04]  /*0210*/  UIADD3 UR10, UPT, UPT, UR5, 0x587c5, UR13 ;  /* 0x000587c5050a7890 */ /* 0x000fc8000fffe00d */
[----:B------:R-:W-:Y:S01]  /*0220*/  UIMAD.WIDE.U32 UR6, UR10, 0x51eb851f, URZ ;  /* 0x51eb851f0a0678a5 */ /* 0x000fe2000f8e00ff */
[----:B------:R-:W-:-:S03]  /*0230*/  DFMA R6, R6, R6, R6 ;  /* 0x000000060606722b */ /* 0x000fc60000000006 */
[----:B------:R-:W-:-:S04]  /*0240*/  USHF.R.U32.HI UR7, URZ, 0x5, UR7 ;  /* 0x00000005ff077899 */ /* 0x000fc80008011607 */
[----:B------:R-:W-:Y:S01]  /*0250*/  UIMAD UR7, UR7, -0x64, UR10 ;  /* 0xffffff9c070778a4 */ /* 0x000fe2000f8e020a */
[----:B------:R-:W-:-:S08]  /*0260*/  DFMA R6, R4, R6, R4 ;  /* 0x000000060406722b */ /* 0x000fd00000000004 */
[C---:B------:R-:W-:Y:S01]  /*0270*/  DFMA R4, R6.reuse, -R8, 1 ;  /* 0x3ff000000604742b */ /* 0x040fe20000000808 */
[----:B------:R-:W0:Y:S07]  /*0280*/  I2F.F64.U32 R16, UR7 ;  /* 0x0000000700107d12 */ /* 0x000e2e0008201800 */
[----:B------:R-:W-:-:S08]  /*0290*/  DFMA R4, R6, R4, R6 ;  /* 0x000000040604722b */ /* 0x000fd00000000006 */
[----:B0-----:R-:W-:Y:S01]  /*02a0*/  DMUL R6, R16, R4 ;  /* 0x0000000410067228 */ /* 0x001fe20000000000 */
[----:B------:R-:W-:-:S07]  /*02b0*/  FSETP.GEU.AND P1, PT, |R17|, 6.5827683646048100446e-37, PT ;  /* 0x036000001100780b */ /* 0x000fce0003f2e200 */
[----:B------:R-:W-:-:S08]  /*02c0*/  DFMA R8, R6, -100, R16 ;  /* 0xc05900000608782b */ /* 0x000fd00000000010 */
[----:B------:R-:W-:-:S10]  /*02d0*/  DFMA R4, R4, R8, R6 ;  /* 0x000000080404722b */ /* 0x000fd40000000006 */
[----:B------:R-:W-:-:S05]  /*02e0*/  FFMA R0, RZ, 3.390625, R5 ;  /* 0x40590000ff007823 */ /* 0x000fca0000000005 */
[----:B------:R-:W-:-:S13]  /*02f0*/  FSETP.GT.AND P0, PT, |R0|, 1.469367938527859385e-39, PT ;  /* 0x001000000000780b */ /* 0x000fda0003f04200 */
[----:B------:R-:W-:Y:S05]  /*0300*/  @P0 BRA P1, `(.L_x_205) ;  /* 0x0000000000100947 */ /* 0x000fea0000800000 */
[----:B------:R-:W-:Y:S01]  /*0310*/  IMAD.MOV.U32 R14, RZ, RZ, RZ ;  /* 0x000000ffff0e7224 */ /* 0x000fe200078e00ff */
[----:B------:R-:W-:Y:S02]  /*0320*/  MOV R15, 0x40590000 ;  /* 0x40590000000f7802 */ /* 0x000fe40000000f00 */
[----:B------:R-:W-:-:S07]  /*0330*/  MOV R0, 0x350 ;  /* 0x0000035000007802 */ /* 0x000fce0000000f00 */
[----:B-1----:R-:W-:Y:S05]  /*0340*/  CALL.REL.NOINC `($__internal_3_$__cuda_sm20_div_rn_f64_full) ;  /* 0x0000002400cc7944 */ /* 0x002fea0003c00000 */
.L_x_205:
[----:B------:R-:W0:Y:S01]  /*0350*/  MUFU.RCP64H R7, 100 ;  /* 0x4059000000077908 */ /* 0x000e220000001800 */
[----:B------:R-:W-:Y:S01]  /*0360*/  USHF.R.U32.HI UR6, URZ, 0x2, UR9 ;  /* 0x00000002ff067899 */ /* 0x000fe20008011609 */
[----:B------:R-:W-:Y:S01]  /*0370*/  IMAD.MOV.U32 R8, RZ, RZ, 0x0 ;  /* 0x00000000ff087424 */ /* 0x000fe200078e00ff */
[----:B------:R-:W-:Y:S01]  /*0380*/  USHF.L.U32 UR7, UR13, 0x4, URZ ;  /* 0x000000040d077899 */ /* 0x000fe200080006ff */
[----:B------:R-:W-:Y:S01]  /*0390*/  IMAD.MOV.U32 R9, RZ, RZ, 0x40590000 ;  /* 0x40590000ff097424 */ /* 0x000fe200078e00ff */
[----:B------:R-:W-:Y:S01]  /*03a0*/  ULOP3.LUT UR6, UR6, UR9, URZ, 0x3c, !UPT ;  /* 0x0000000906067292 */ /* 0x000fe2000f8e3cff */
[----:B------:R-:W-:Y:S01]  /*03b0*/  IMAD.MOV.U32 R6, RZ, RZ, 0x1 ;  /* 0x00000001ff067424 */ /* 0x000fe200078e00ff */
[----:B------:R-:W-:Y:S02]  /*03c0*/  DADD R20, R4, R20 ;  /* 0x0000000004147229 */ /* 0x000fe40000000014 */
        /* <DEDUP_REMOVED lines=12> */
[----:B------:R-:W-:Y:S01]  /*0490*/  DFMA R14, R12, R8, R12 ;  /* 0x000000080c0e722b */ /* 0x000fe2000000000c */
[----:B------:R-:W-:-:S04]  /*04a0*/  VIADD R9, R2, UR4 ;  /* 0x0000000402097c36 */ /* 0x000fc80008000000 */
[----:B-1----:R-:W-:-:S03]  /*04b0*/  IMAD.WIDE R8, R9, 0x8, R10 ;  /* 0x0000000809087825 */ /* 0x002fc600078e020a */
[----:B0-----:R-:W-:Y:S01]  /*04c0*/  DMUL R6, R14, R16 ;  /* 0x000000100e067228 */ /* 0x001fe20000000000 */
[----:B------:R-:W-:Y:S01]  /*04d0*/  FSETP.GEU.AND P1, PT, |R17|, 6.5827683646048100446e-37, PT ;  /* 0x036000001100780b */ /* 0x000fe20003f2e200 */
[----:B------:R0:W-:Y:S06]  /*04e0*/  STG.E.64 desc[UR14][R8.64], R4 ;  /* 0x0000000408007986 */ /* 0x0001ec000c101b0e */
[----:B------:R-:W-:-:S08]  /*04f0*/  DFMA R12, R6, -100, R16 ;  /* 0xc0590000060c782b */ /* 0x000fd00000000010 */
[----:B------:R-:W-:-:S10]  /*0500*/  DFMA R6, R14, R12, R6 ;  /* 0x0000000c0e06722b */ /* 0x000fd40000000006 */
[----:B------:R-:W-:-:S05]  /*0510*/  FFMA R0, RZ, 3.390625, R7 ;  /* 0x40590000ff007823 */ /* 0x000fca0000000007 */
[----:B------:R-:W-:-:S13]  /*0520*/  FSETP.GT.AND P0, PT, |R0|, 1.469367938527859385e-39, PT ;  /* 0x001000000000780b */ /* 0x000fda0003f04200 */
[----:B0-----:R-:W-:Y:S05]  /*0530*/  @P0 BRA P1, `(.L_x_206) ;  /* 0x0000000000180947 */ /* 0x001fea0000800000 */
[----:B------:R-:W-:Y:S01]  /*0540*/  MOV R14, RZ ;  /* 0x000000ff000e7202 */ /* 0x000fe20000000f00 */
[----:B------:R-:W-:Y:S01]  /*0550*/  IMAD.MOV.U32 R15, RZ, RZ, 0x40590000 ;  /* 0x40590000ff0f7424 */ /* 0x000fe200078e00ff */
[----:B------:R-:W-:-:S07]  /*0560*/  MOV R0, 0x580 ;  /* 0x0000058000007802 */ /* 0x000fce0000000f00 */
[----:B------:R-:W-:Y:S05]  /*0570*/  CALL.REL.NOINC `($__internal_3_$__cuda_sm20_div_rn_f64_full) ;  /* 0x0000002400407944 */ /* 0x000fea0003c00000 */
[----:B------:R-:W-:Y:S02]  /*0580*/  IMAD.MOV.U32 R6, RZ, RZ, R4 ;  /* 0x000000ffff067224 */ /* 0x000fe400078e0004 */
[----:B------:R-:W-:-:S07]  /*0590*/  IMAD.MOV.U32 R7, RZ, RZ, R5 ;  /* 0x000000ffff077224 */ /* 0x000fce00078e0005 */
.L_x_206:
[----:B------:R-:W0:Y:S01]  /*05a0*/  MUFU.RCP64H R5, 100 ;  /* 0x4059000000057908 */ /* 0x000e220000001800 */
[----:B------:R-:W-:Y:S01]  /*05b0*/  USHF.R.U32.HI UR6, URZ, 0x2, UR12 ;  /* 0x00000002ff067899 */ /* 0x000fe2000801160c */
[----:B------:R-:W-:Y:S01]  /*05c0*/  IMAD.MOV.U32 R12, RZ, RZ, 0x0 ;  /* 0x00000000ff0c7424 */ /* 0x000fe200078e00ff */
[----:B------:R-:W-:Y:S01]  /*05d0*/  USHF.L.U32 UR7, UR16, 0x4, URZ ;  /* 0x0000000410077899 */ /* 0x000fe200080006ff */
[----:B------:R-:W-:Y:S01]  /*05e0*/  MOV R13, 0x40590000 ;  /* 0x40590000000d7802 */ /* 0x000fe20000000f00 */
[----:B------:R-:W-:Y:S01]  /*05f0*/  ULOP3.LUT UR6, UR6, UR12, URZ, 0x3c, !UPT ;  /* 0x0000000c06067292 */ /* 0x000fe2000f8e3cff */
[----:B------:R-:W-:Y:S01]  /*0600*/  IMAD.MOV.U32 R4, RZ, RZ, 0x1 ;  /* 0x00000001ff047424 */ /* 0x000fe200078e00ff */
[----:B------:R1:W-:Y:S01]  /*0610*/  STG.E.64 desc[UR14][R8.64+0x8], R6 ;  /* 0x0000080608007986 */ /* 0x0003e2000c101b0e */
[----:B------:R-:W-:Y:S01]  /*0620*/  DADD R20, R20, R6 ;  /* 0x0000000014147229 */ /* 0x000fe20000000006 */
        /* <DEDUP_REMOVED lines=19> */
[----:B-1----:R-:W-:Y:S05]  /*0760*/  @P0 BRA P1, `(.L_x_207) ;  /* 0x0000000000100947 */ /* 0x002fea0000800000 */
[----:B------:R-:W-:Y:S01]  /*0770*/  IMAD.MOV.U32 R14, RZ, RZ, RZ ;  /* 0x000000ffff0e7224 */ /* 0x000fe200078e00ff */
[----:B------:R-:W-:Y:S01]  /*0780*/  MOV R0, 0x7b0 ;  /* 0x000007b000007802 */ /* 0x000fe20000000f00 */
[----:B------:R-:W-:-:S07]  /*0790*/  IMAD.MOV.U32 R15, RZ, RZ, 0x40590000 ;  /* 0x40590000ff0f7424 */ /* 0x000fce00078e00ff */
[----:B------:R-:W-:Y:S05]  /*07a0*/  CALL.REL.NOINC `($__internal_3_$__cuda_sm20_div_rn_f64_full) ;  /* 0x0000002000b47944 */ /* 0x000fea0003c00000 */
.L_x_207:
        /* <DEDUP_REMOVED lines=33> */
[----:B------:R-:W-:Y:S01]  /*09c0*/  IMAD.MOV.U32 R6, RZ, RZ, R4 ;  /* 0x000000ffff067224 */ /* 0x000fe200078e0004 */
[----:B------:R-:W-:-:S07]  /*09d0*/  MOV R7, R5 ;  /* 0x0000000500077202 */ /* 0x000fce0000000f00 */
.L_x_208:
[----:B------:R-:W0:Y:S01]  /*09e0*/  MUFU.RCP64H R5, 100 ;  /* 0x4059000000057908 */ /* 0x000e220000001800 */
[----:B------:R-:W-:Y:S01]  /*09f0*/  USHF.R.U32.HI UR6, URZ, 0x2, UR8 ;  /* 0x00000002ff067899 */ /* 0x000fe20008011608 */
[----:B------:R-:W-:Y:S01]  /*0a00*/  IMAD.MOV.U32 R12, RZ, RZ, 0x0 ;  /* 0x00000000ff0c7424 */ /* 0x000fe200078e00ff */
[----:B------:R-:W-:Y:S01]  /*0a10*/  USHF.L.U32 UR7, UR10, 0x4, URZ ;  /* 0x000000040a077899 */ /* 0x000fe200080006ff */
[----:B------:R-:W-:Y:S01]  /*0a20*/  IMAD.MOV.U32 R13, RZ, RZ, 0x40590000 ;  /* 0x40590000ff0d7424 */ /* 0x000fe200078e00ff */
        /* <DEDUP_REMOVED lines=25> */
[----:B------:R-:W-:Y:S02]  /*0bc0*/  MOV R15, 0x40590000 ;  /* 0x40590000000f7802 */ /* 0x000fe40000000f00 */
[----:B------:R-:W-:-:S07]  /*0bd0*/  MOV R0, 0xbf0 ;  /* 0x00000bf000007802 */ /* 0x000fce0000000f00 */
[----:B------:R-:W-:Y:S05]  /*0be0*/  CALL.REL.NOINC `($__internal_3_$__cuda_sm20_div_rn_f64_full) ;  /* 0x0000001c00a47944 */ /* 0x000fea0003c00000 */
.L_x_209:
        /* <DEDUP_REMOVED lines=33> */
[----:B------:R-:W-:Y:S02]  /*0e00*/  IMAD.MOV.U32 R6, RZ, RZ, R4 ;  /* 0x000000ffff067224 */ /* 0x000fe400078e0004 */
[----:B------:R-:W-:-:S07]  /*0e10*/  IMAD.MOV.U32 R7, RZ, RZ, R5 ;  /* 0x000000ffff077224 */ /* 0x000fce00078e0005 */
.L_x_210:
[----:B------:R-:W0:Y:S01]  /*0e20*/  MUFU.RCP64H R5, 100 ;  /* 0x4059000000057908 */ /* 0x000e220000001800 */
[----:B------:R-:W-:Y:S01]  /*0e30*/  USHF.R.U32.HI UR6, URZ, 0x2, UR16 ;  /* 0x00000002ff067899 */ /* 0x000fe20008011610 */
[----:B------:R-:W-:Y:S01]  /*0e40*/  IMAD.MOV.U32 R12, RZ, RZ, 0x0 ;  /* 0x00000000ff0c7424 */ /* 0x000fe200078e00ff */
[----:B------:R-:W-:Y:S01]  /*0e50*/  USHF.L.U32 UR7, UR12, 0x4, URZ ;  /* 0x000000040c077899 */ /* 0x000fe200080006ff */
[----:B------:R-:W-:Y:S01]  /*0e60*/  IMAD.MOV.U32 R13, RZ, RZ, 0x40590000 ;  /* 0x40590000ff0d7424 */ /* 0x000fe200078e00ff */
[----:B------:R-:W-:Y:S01]  /*0e70*/  ULOP3.LUT UR6, UR6, UR16, URZ, 0x3c, !UPT ;  /* 0x0000001006067292 */ /* 0x000fe2000f8e3cff */
[----:B------:R-:W-:Y:S01]  /*0e80*/  MOV R4, 0x1 ;  /* 0x0000000100047802 */ /* 0x000fe20000000f00 */
        /* <DEDUP_REMOVED lines=26> */
.L_x_211:
[----:B------:R-:W0:Y:S01]  /*1030*/  MUFU.RCP64H R7, 100 ;  /* 0x4059000000077908 */ /* 0x000e220000001800 */
[----:B------:R-:W-:Y:S01]  /*1040*/  USHF.R.U32.HI UR6, URZ, 0x2, UR17 ;  /* 0x00000002ff067899 */ /* 0x000fe20008011611 */
[----:B------:R-:W-:Y:S01]  /*1050*/  IMAD.MOV.U32 R12, RZ, RZ, 0x0 ;  /* 0x00000000ff0c7424 */ /* 0x000fe200078e00ff */
[----:B------:R-:W-:Y:S01]  /*1060*/  USHF.L.U32 UR7, UR11, 0x4, URZ ;  /* 0x000000040b077899 */ /* 0x000fe200080006ff */
[----:B------:R-:W-:Y:S01]  /*1070*/  IMAD.MOV.U32 R13, RZ, RZ, 0x40590000 ;  /* 0x40590000ff0d7424 */ /* 0x000fe200078e00ff */
[----:B------:R-:W-:Y:S01]  /*1080*/  ULOP3.LUT UR6, UR6, UR17, URZ, 0x3c, !UPT ;  /* 0x0000001106067292 */ /* 0x000fe2000f8e3cff */
[----:B------:R-:W-:Y:S01]  /*1090*/  MOV R6, 0x1 ;  /* 0x0000000100067802 */ /* 0x000fe20000000f00 */
[----:B------:R-:W-:Y:S01]  /*10a0*/  UIADD3 UR5, UPT, UPT, UR5, 0x2c3e28, URZ ;  /* 0x002c3e2805057890 */ /* 0x000fe2000fffe0ff */
[----:B------:R1:W-:Y:S01]  /*10b0*/  STG.E.64 desc[UR14][R8.64+0x30], R4 ;  /* 0x0000300408007986 */ /* 0x0003e2000c101b0e */
[----:B------:R-:W-:Y:S01]  /*10c0*/  USHF.L.U32 UR8, UR6, 0x1, URZ ;  /* 0x0000000106087899 */ /* 0x000fe200080006ff */
[----:B------:R-:W-:-:S03]  /*10d0*/  DADD R20, R20, R4 ;  /* 0x0000000014147229 */ /* 0x000fc60000000004 */
[----:B------:R-:W-:-:S04]  /*10e0*/  ULOP3.LUT UR8, UR11, UR7, UR8, 0x96, !UPT ;  /* 0x000000070b087292 */ /* 0x000fc8000f8e9608 */
[----:B------:R-:W-:Y:S01]  /*10f0*/  ULOP3.LUT UR8, UR8, UR6, URZ, 0x3c, !UPT ;  /* 0x0000000608087292 */ /* 0x000fe2000f8e3cff */
[----:B0-----:R-:W-:-:S03]  /*1100*/  DFMA R14, R6, -R12, 1 ;  /* 0x3ff00000060e742b */ /* 0x001fc6000000080c */
[----:B------:R-:W-:-:S04]  /*1110*/  UIADD3 UR13, UPT, UPT, UR8, UR5, URZ ;  /* 0x00000005080d7290 */ /* 0x000fc8000fffe0ff */
        /* <DEDUP_REMOVED lines=19> */
[----:B------:R-:W-:Y:S02]  /*1250*/  IMAD.MOV.U32 R6, RZ, RZ, R4 ;  /* 0x000000ffff067224 */ /* 0x000fe400078e0004 */
[----:B------:R-:W-:-:S07]  /*1260*/  IMAD.MOV.U32 R7, RZ, RZ, R5 ;  /* 0x000000ffff077224 */ /* 0x000fce00078e0005 */
.L_x_212:
[----:B------:R0:W-:Y:S01]  /*1270*/  STG.E.64 desc[UR14][R8.64+0x38], R6 ;  /* 0x0000380608007986 */ /* 0x0001e2000c101b0e */
[----:B------:R-:W-:Y:S01]  /*1280*/  UIADD3 UR4, UPT, UPT, UR4, 0x8, URZ ;  /* 0x0000000804047890 */ /* 0x000fe2000fffe0ff */
[----:B------:R-:W-:-:S03]  /*1290*/  DADD R20, R20, R6 ;  /* 0x0000000014147229 */ /* 0x000fc60000000006 */
[----:B------:R-:W-:-:S09]  /*12a0*/  UISETP.NE.AND UP0, UPT, UR4, 0xf0, UPT ;  /* 0x000000f00400788c */ /* 0x000fd2000bf05270 */
[----:B0-----:R-:W-:Y:S05]  /*12b0*/  BRA.U UP0, `(.L_x_213) ;  /* 0xffffffed00a87547 */ /* 0x001fea000b83ffff */
[----:B------:R-:W0:Y:S01]  /*12c0*/  LDCU.64 UR6, c[0x0][0x388] ;  /* 0x00007100ff0677ac */ /* 0x000e220008000a00 */
[----:B------:R-:W-:Y:S01]  /*12d0*/  UMOV UR4, URZ ;  /* 0x000000ff00047c82 */ /* 0x000fe20008000000 */
[----:B0-----:R-:W-:-:S04]  /*12e0*/  UIADD3 UR5, UP0, UPT, UR6, 0x40, URZ ;  /* 0x0000004006057890 */ /* 0x001fc8000ff1e0ff */
[----:B------:R-:W-:-:S12]  /*12f0*/  UIADD3.X UR6, UPT, UPT, URZ, UR7, URZ, UP0, !UPT ;  /* 0x00000007ff067290 */ /* 0x000fd800087fe4ff */
.L_x_246:
[----:B0-----:R-:W-:Y:S01]  /*1300*/  MOV R8, UR5 ;  /* 0x0000000500087c02 */ /* 0x001fe20008000f00 */
[----:B------:R-:W-:-:S04]  /*1310*/  IMAD.U32 R9, RZ, RZ, UR6 ;  /* 0x00000006ff097e24 */ /* 0x000fc8000f8e00ff */
[----:B------:R-:W-:-:S05]  /*1320*/  IMAD.WIDE R8, R2, 0x8, R8 ;  /* 0x0000000802087825 */ /* 0x000fca00078e0208 */
        /* <DEDUP_REMOVED lines=21> */
[----:B------:R-:W-:Y:S05]  /*1480*/  CALL.REL.NOINC `($__internal_3_$__cuda_sm20_div_rn_f64_full) ;  /* 0x00000014007c7944 */ /* 0x000fea0003c00000 */
.L_x_215:
[----:B------:R-:W-:Y:S05]  /*1490*/  BSYNC.RECONVERGENT B1 ;  /* 0x0000000000017941 */ /* 0x000fea0003800200 */
.L_x_214:
        /* <DEDUP_REMOVED lines=20> */
[----:B------:R-:W-:Y:S05]  /*15e0*/  CALL.REL.NOINC `($__internal_3_$__cuda_sm20_div_rn_f64_full) ;  /* 0x0000001400247944 */ /* 0x000fea0003c00000 */
[----:B------:R-:W-:Y:S02]  /*15f0*/  IMAD.MOV.U32 R6, RZ, RZ, R4 ;  /* 0x000000ffff067224 */ /* 0x000fe400078e0004 */
[----:B------:R-:W-:-:S07]  /*1600*/  IMAD.MOV.U32 R7, RZ, RZ, R5 ;  /* 0x000000ffff077224 */ /* 0x000fce00078e0005 */
.L_x_217:
[----:B------:R-:W-:Y:S05]  /*1610*/  BSYNC.RECONVERGENT B1 ;  /* 0x0000000000017941 */ /* 0x000fea0003800200 */
.L_x_216:
        /* <DEDUP_REMOVED lines=21> */
.L_x_219:
[----:B------:R-:W-:Y:S05]  /*1770*/  BSYNC.RECONVERGENT B1 ;  /* 0x0000000000017941 */ /* 0x000fea0003800200 */
.L_x_218:
        /* <DEDUP_REMOVED lines=20> */
[----:B------:R-:W-:Y:S05]  /*18c0*/  CALL.REL.NOINC `($__internal_3_$__cuda_sm20_div_rn_f64_full) ;  /* 0x00000010006c7944 */ /* 0x000fea0003c00000 */
[----:B------:R-:W-:Y:S02]  /*18d0*/  IMAD.MOV.U32 R6, RZ, RZ, R4 ;  /* 0x000000ffff067224 */ /* 0x000fe400078e0004 */
[----:B------:R-:W-:-:S07]  /*18e0*/  IMAD.MOV.U32 R7, RZ, RZ, R5 ;  /* 0x000000ffff077224 */ /* 0x000fce00078e0005 */
.L_x_221:
[----:B------:R-:W-:Y:S05]  /*18f0*/  BSYNC.RECONVERGENT B1 ;  /* 0x0000000000017941 */ /* 0x000fea0003800200 */
.L_x_220:
        /* <DEDUP_REMOVED lines=21> */
.L_x_223:
[----:B------:R-:W-:Y:S05]  /*1a50*/  BSYNC.RECONVERGENT B1 ;  /* 0x0000000000017941 */ /* 0x000fea0003800200 */
.L_x_222:
        /* <DEDUP_REMOVED lines=21> */
[----:B------:R-:W-:Y:S01]  /*1bb0*/  IMAD.MOV.U32 R6, RZ, RZ, R4 ;  /* 0x000000ffff067224 */ /* 0x000fe200078e0004 */
[----:B------:R-:W-:-:S07]  /*1bc0*/  MOV R7, R5 ;  /* 0x0000000500077202 */ /* 0x000fce0000000f00 */
.L_x_225:
[----:B------:R-:W-:Y:S05]  /*1bd0*/  BSYNC.RECONVERGENT B1 ;  /* 0x0000000000017941 */ /* 0x000fea0003800200 */
.L_x_224:
        /* <DEDUP_REMOVED lines=21> */
.L_x_227:
[----:B------:R-:W-:Y:S05]  /*1d30*/  BSYNC.RECONVERGENT B1 ;  /* 0x0000000000017941 */ /* 0x000fea0003800200 */
.L_x_226:
        /* <DEDUP_REMOVED lines=20> */
[----:B------:R-:W-:Y:S05]  /*1e80*/  CALL.REL.NOINC `($__internal_3_$__cuda_sm20_div_rn_f64_full) ;  /* 0x0000000800fc7944 */ /* 0x000fea0003c00000 */
[----:B------:R-:W-:Y:S02]  /*1e90*/  IMAD.MOV.U32 R6, RZ, RZ, R4 ;  /* 0x000000ffff067224 */ /* 0x000fe400078e0004 */
[----:B------:R-:W-:-:S07]  /*1ea0*/  IMAD.MOV.U32 R7, RZ, RZ, R5 ;  /* 0x000000ffff077224 */ /* 0x000fce00078e0005 */
.L_x_229:
[----:B------:R-:W-:Y:S05]  /*1eb0*/  BSYNC.RECONVERGENT B1 ;  /* 0x0000000000017941 */ /* 0x000fea0003800200 */
.L_x_228:
        /* <DEDUP_REMOVED lines=21> */
.L_x_231:
[----:B------:R-:W-:Y:S05]  /*2010*/  BSYNC.RECONVERGENT B1 ;  /* 0x0000000000017941 */ /* 0x000fea0003800200 */
.L_x_230:
        /* <DEDUP_REMOVED lines=21> */
[----:B------:R-:W-:Y:S01]  /*2170*/  MOV R6, R4 ;  /* 0x0000000400067202 */ /* 0x000fe20000000f00 */
[----:B------:R-:W-:-:S07]  /*2180*/  IMAD.MOV.U32 R7, RZ, RZ, R5 ;  /* 0x000000ffff077224 */ /* 0x000fce00078e0005 */
.L_x_233:
[----:B------:R-:W-:Y:S05]  /*2190*/  BSYNC.RECONVERGENT B1 ;  /* 0x0000000000017941 */ /* 0x000fea0003800200 */
.L_x_232:
        /* <DEDUP_REMOVED lines=21> */
.L_x_235:
[----:B------:R-:W-:Y:S05]  /*22f0*/  BSYNC.RECONVERGENT B1 ;  /* 0x0000000000017941 */ /* 0x000fea0003800200 */
.L_x_234:
        /* <DEDUP_REMOVED lines=23> */
.L_x_237:
[----:B------:R-:W-:Y:S05]  /*2470*/  BSYNC.RECONVERGENT B1 ;  /* 0x0000000000017941 */ /* 0x000fea0003800200 */
.L_x_236:
        /* <DEDUP_REMOVED lines=21> */
.L_x_239:
[----:B------:R-:W-:Y:S05]  /*25d0*/  BSYNC.RECONVERGENT B1 ;  /* 0x0000000000017941 */ /* 0x000fea0003800200 */
.L_x_238:
        /* <DEDUP_REMOVED lines=23> */
.L_x_241:
[----:B------:R-:W-:Y:S05]  /*2750*/  BSYNC.RECONVERGENT B1 ;  /* 0x0000000000017941 */ /* 0x000fea0003800200 */
.L_x_240:
        /* <DEDUP_REMOVED lines=21> */
.L_x_243:
[----:B------:R-:W-:Y:S05]  /*28b0*/  BSYNC.RECONVERGENT B1 ;  /* 0x0000000000017941 */ /* 0x000fea0003800200 */
.L_x_242:
        /* <DEDUP_REMOVED lines=23> */
.L_x_245:
[----:B------:R-:W-:Y:S05]  /*2a30*/  BSYNC.RECONVERGENT B1 ;  /* 0x0000000000017941 */ /* 0x000fea0003800200 */
.L_x_244:
[----:B------:R0:W-:Y:S01]  /*2a40*/  STG.E.64 desc[UR14][R8.64+0x38], R6 ;  /* 0x0000380608007986 */ /* 0x0001e2000c101b0e */
[----:B------:R-:W-:Y:S01]  /*2a50*/  VIADD R2, R2, 0x10 ;  /* 0x0000001002027836 */ /* 0x000fe20000000000 */
[----:B------:R-:W-:Y:S06]  /*2a60*/  BRA.U UP0, `(.L_x_246) ;  /* 0xffffffe900247547 */ /* 0x000fec000b83ffff */
[----:B------:R-:W-:Y:S05]  /*2a70*/  EXIT ;  /* 0x000000000000794d */ /* 0x000fea0003800000 */
        .weak           $__internal_3_$__cuda_sm20_div_rn_f64_full
        .type           $__internal_3_$__cuda_sm20_div_rn_f64_full,@function
        .size           $__internal_3_$__cuda_sm20_div_rn_f64_full,(.L_x_257 - $__internal_3_$__cuda_sm20_div_rn_f64_full)
$__internal_3_$__cuda_sm20_div_rn_f64_full:
[C---:B------:R-:W-:Y:S01]  /*2a80*/  FSETP.GEU.AND P0, PT, |R15|.reuse, 1.469367938527859385e-39, PT ;  /* 0x001000000f00780b */ /* 0x040fe20003f0e200 */
[----:B------:R-:W-:Y:S01]  /*2a90*/  IMAD.MOV.U32 R18, RZ, RZ, 0x1 ;  /* 0x00000001ff127424 */ /* 0x000fe200078e00ff */
[----:B------:R-:W-:Y:S01]  /*2aa0*/  LOP3.LUT R12, R15, 0x800fffff, RZ, 0xc0, !PT ;  /* 0x800fffff0f0c7812 */ /* 0x000fe200078ec0ff */
[----:B------:R-:W-:Y:S01]  /*2ab0*/  BSSY.RECONVERGENT B0, `(.L_x_247) ;  /* 0x0000054000007945 */ /* 0x000fe20003800200 */
[C---:B------:R-:W-:Y:S02]  /*2ac0*/  FSETP.GEU.AND P2, PT, |R17|.reuse, 1.469367938527859385e-39, PT ;  /* 0x001000001100780b */ /* 0x040fe40003f4e200 */
[----:B------:R-:W-:Y:S01]  /*2ad0*/  LOP3.LUT R13, R12, 0x3ff00000, RZ, 0xfc, !PT ;  /* 0x3ff000000c0d7812 */ /* 0x000fe200078efcff */
[----:B------:R-:W-:Y:S01]  /*2ae0*/  IMAD.MOV.U32 R12, RZ, RZ, R14 ;  /* 0x000000ffff0c7224 */ /* 0x000fe200078e000e */
[----:B------:R-:W-:Y:S02]  /*2af0*/  LOP3.LUT R3, R17, 0x7ff00000, RZ, 0xc0, !PT ;  /* 0x7ff0000011037812 */ /* 0x000fe400078ec0ff */
[----:B------:R-:W-:-:S03]  /*2b00*/  LOP3.LUT R6, R15, 0x7ff00000, RZ, 0xc0, !PT ;  /* 0x7ff000000f067812 */ /* 0x000fc600078ec0ff */
[----:B------:R-:W-:Y:S01]  /*2b10*/  @!P0 DMUL R12, R14, 8.98846567431157953865e+307 ;  /* 0x7fe000000e0c8828 */ /* 0x000fe20000000000 */
[----:B------:R-:W-:-:S03]  /*2b20*/  ISETP.GE.U32.AND P1, PT, R3, R6, PT ;  /* 0x000000060300720c */ /* 0x000fc60003f26070 */
[----:B------:R-:W-:Y:S01]  /*2b30*/  @!P2 LOP3.LUT R4, R15, 0x7ff00000, RZ, 0xc0, !PT ;  /* 0x7ff000000f04a812 */ /* 0x000fe200078ec0ff */
[----:B------:R-:W-:Y:S01]  /*2b40*/  @!P2 IMAD.MOV.U32 R26, RZ, RZ, RZ ;  /* 0x000000ffff1aa224 */ /* 0x000fe200078e00ff */
[----:B------:R-:W0:Y:S02]  /*2b50*/  MUFU.RCP64H R19, R13 ;  /* 0x0000000d00137308 */ /* 0x000e240000001800 */
[----:B------:R-:W-:Y:S02]  /*2b60*/  @!P2 ISETP.GE.U32.AND P3, PT, R3, R4, PT ;  /* 0x000000040300a20c */ /* 0x000fe40003f66070 */
[----:B------:R-:W-:Y:S02]  /*2b70*/  MOV R4, 0x1ca00000 ;  /* 0x1ca0000000047802 */ /* 0x000fe40000000f00 */
[----:B------:R-:W-:Y:S02]  /*2b80*/  @!P0 LOP3.LUT R6, R13, 0x7ff00000, RZ, 0xc0, !PT ;  /* 0x7ff000000d068812 */ /* 0x000fe400078ec0ff */
[----:B------:R-:W-:-:S04]  /*2b90*/  @!P2 SEL R5, R4, 0x63400000, !P3 ;  /* 0x634000000405a807 */ /* 0x000fc80005800000 */
[----:B------:R-:W-:-:S04]  /*2ba0*/  @!P2 LOP3.LUT R5, R5, 0x80000000, R17, 0xf8, !PT ;  /* 0x800000000505a812 */ /* 0x000fc800078ef811 */
[----:B------:R-:W-:Y:S01]  /*2bb0*/  @!P2 LOP3.LUT R27, R5, 0x100000, RZ, 0xfc, !PT ;  /* 0x00100000051ba812 */ /* 0x000fe200078efcff */
[----:B0-----:R-:W-:Y:S01]  /*2bc0*/  DFMA R24, R18, -R12, 1 ;  /* 0x3ff000001218742b */ /* 0x001fe2000000080c */
[----:B------:R-:W-:-:S07]  /*2bd0*/  IMAD.MOV.U32 R5, RZ, RZ, R3 ;  /* 0x000000ffff057224 */ /* 0x000fce00078e0003 */
        /* <DEDUP_REMOVED lines=20> */
[----:B------:R-:W-:Y:S02]  /*2d20*/  VIMNMX R5, PT, PT, R5, 0x46a00000, PT ;  /* 0x46a0000005057848 */ /* 0x000fe40003fe0100 */
[----:B------:R-:W-:Y:S02]  /*2d30*/  SEL R4, R4, 0x63400000, !P0 ;  /* 0x6340000004047807 */ /* 0x000fe40004000000 */
[----:B------:R-:W-:-:S03]  /*2d40*/  MOV R6, RZ ;  /* 0x000000ff00067202 */ /* 0x000fc60000000f00 */
[----:B------:R-:W-:-:S04]  /*2d50*/  IMAD.IADD R4, R5, 0x1, -R4 ;  /* 0x0000000105047824 */ /* 0x000fc800078e0a04 */
[----:B------:R-:W-:-:S06]  /*2d60*/  VIADD R7, R4, 0x7fe00000 ;  /* 0x7fe0000004077836 */ /* 0x000fcc0000000000 */
[----:B------:R-:W-:-:S10]  /*2d70*/  DMUL R24, R22, R6 ;  /* 0x0000000616187228 */ /* 0x000fd40000000000 */
[----:B------:R-:W-:-:S13]  /*2d80*/  FSETP.GTU.AND P0, PT, |R25|, 1.469367938527859385e-39, PT ;  /* 0x001000001900780b */ /* 0x000fda0003f0c200 */
[----:B------:R-:W-:Y:S05]  /*2d90*/  @P0 BRA `(.L_x_249) ;  /* 0x0000000000940947 */ /* 0x000fea0003800000 */
[----:B------:R-:W-:-:S06]  /*2da0*/  DFMA R12, R22, -R12, R18 ;  /* 0x8000000c160c722b */ /* 0x000fcc0000000012 */
[----:B------:R-:W-:-:S04]  /*2db0*/  IMAD.MOV.U32 R12, RZ, RZ, RZ ;  /* 0x000000ffff0c7224 */ /* 0x000fc800078e00ff */
[C---:B------:R-:W-:Y:S02]  /*2dc0*/  FSETP.NEU.AND P0, PT, R13.reuse, RZ, PT ;  /* 0x000000ff0d00720b */ /* 0x040fe40003f0d000 */
[----:B------:R-:W-:-:S04]  /*2dd0*/  LOP3.LUT R14, R13, 0x80000000, R15, 0x48, !PT ;  /* 0x800000000d0e7812 */ /* 0x000fc800078e480f */
[----:B------:R-:W-:-:S07]  /*2de0*/  LOP3.LUT R13, R14, R7, RZ, 0xfc, !PT ;  /* 0x000000070e0d7212 */ /* 0x000fce00078efcff */
[----:B------:R-:W-:Y:S05]  /*2df0*/  @!P0 BRA `(.L_x_249) ;  /* 0x00000000007c8947 */ /* 0x000fea0003800000 */
[----:B------:R-:W-:Y:S01]  /*2e00*/  IMAD.MOV R7, RZ, RZ, -R4 ;  /* 0x000000ffff077224 */ /* 0x000fe200078e0a04 */
[----:B------:R-:W-:Y:S01]  /*2e10*/  IADD3 R4, PT, PT, -R4, -0x43300000, RZ ;  /* 0xbcd0000004047810 */ /* 0x000fe20007ffe1ff */
[----:B------:R-:W-:-:S06]  /*2e20*/  IMAD.MOV.U32 R6, RZ, RZ, RZ ;  /* 0x000000ffff067224 */ /* 0x000fcc00078e00ff */
[----:B------:R-:W-:Y:S02]  /*2e30*/  DFMA R6, R24, -R6, R22 ;  /* 0x800000061806722b */ /* 0x000fe40000000016 */
[----:B------:R-:W-:-:S08]  /*2e40*/  DMUL.RP R22, R22, R12 ;  /* 0x0000000c16167228 */ /* 0x000fd00000008000 */
[----:B------:R-:W-:Y:S02]  /*2e50*/  FSETP.NEU.AND P0, PT, |R7|, R4, PT ;  /* 0x000000040700720b */ /* 0x000fe40003f0d200 */
[----:B------:R-:W-:Y:S02]  /*2e60*/  LOP3.LUT R3, R23, R14, RZ, 0x3c, !PT ;  /* 0x0000000e17037212 */ /* 0x000fe400078e3cff */
[----:B------:R-:W-:Y:S02]  /*2e70*/  FSEL R24, R22, R24, !P0 ;  /* 0x0000001816187208 */ /* 0x000fe40004000000 */
[----:B------:R-:W-:Y:S01]  /*2e80*/  FSEL R25, R3, R25, !P0 ;  /* 0x0000001903197208 */ /* 0x000fe20004000000 */
[----:B------:R-:W-:Y:S06]  /*2e90*/  BRA `(.L_x_249) ;  /* 0x0000000000547947 */ /* 0x000fec0003800000 */
.L_x_248:
[----:B------:R-:W-:-:S14]  /*2ea0*/  DSETP.NAN.AND P0, PT, R16, R16, PT ;  /* 0x000000101000722a */ /* 0x000fdc0003f08000 */
[----:B------:R-:W-:Y:S05]  /*2eb0*/  @P0 BRA `(.L_x_250) ;  /* 0x0000000000440947 */ /* 0x000fea0003800000 */
[----:B------:R-:W-:-:S14]  /*2ec0*/  DSETP.NAN.AND P0, PT, R14, R14, PT ;  /* 0x0000000e0e00722a */ /* 0x000fdc0003f08000 */
[----:B------:R-:W-:Y:S05]  /*2ed0*/  @P0 BRA `(.L_x_251) ;  /* 0x0000000000300947 */ /* 0x000fea0003800000 */
[----:B------:R-:W-:Y:S01]  /*2ee0*/  ISETP.NE.AND P0, PT, R5, R6, PT ;  /* 0x000000060500720c */ /* 0x000fe20003f05270 */
[----:B------:R-:W-:Y:S01]  /*2ef0*/  IMAD.MOV.U32 R25, RZ, RZ, -0x80000 ;  /* 0xfff80000ff197424 */ /* 0x000fe200078e00ff */
[----:B------:R-:W-:-:S11]  /*2f00*/  MOV R24, 0x0 ;  /* 0x0000000000187802 */ /* 0x000fd60000000f00 */
[----:B------:R-:W-:Y:S05]  /*2f10*/  @!P0 BRA `(.L_x_249) ;  /* 0x0000000000348947 */ /* 0x000fea0003800000 */
[----:B------:R-:W-:Y:S02]  /*2f20*/  ISETP.NE.AND P0, PT, R5, 0x7ff00000, PT ;  /* 0x7ff000000500780c */ /* 0x000fe40003f05270 */
[----:B------:R-:W-:Y:S02]  /*2f30*/  LOP3.LUT R25, R17, 0x80000000, R15, 0x48, !PT ;  /* 0x8000000011197812 */ /* 0x000fe400078e480f */
[----:B------:R-:W-:-:S13]  /*2f40*/  ISETP.EQ.OR P0, PT, R6, RZ, !P0 ;  /* 0x000000ff0600720c */ /* 0x000fda0004702670 */
[----:B------:R-:W-:Y:S01]  /*2f50*/  @P0 LOP3.LUT R3, R25, 0x7ff00000, RZ, 0xfc, !PT ;  /* 0x7ff0000019030812 */ /* 0x000fe200078efcff */
[----:B------:R-:W-:Y:S02]  /*2f60*/  @!P0 IMAD.MOV.U32 R24, RZ, RZ, RZ ;  /* 0x000000ffff188224 */ /* 0x000fe400078e00ff */
[----:B------:R-:W-:Y:S01]  /*2f70*/  @P0 IMAD.MOV.U32 R24, RZ, RZ, RZ ;  /* 0x000000ffff180224 */ /* 0x000fe200078e00ff */
[----:B------:R-:W-:Y:S01]  /*2f80*/  @P0 MOV R25, R3 ;  /* 0x0000000300190202 */ /* 0x000fe20000000f00 */
[----:B------:R-:W-:Y:S06]  /*2f90*/  BRA `(.L_x_249) ;  /* 0x0000000000147947 */ /* 0x000fec0003800000 */
.L_x_251:
[----:B------:R-:W-:Y:S01]  /*2fa0*/  LOP3.LUT R25, R15, 0x80000, RZ, 0xfc, !PT ;  /* 0x000800000f197812 */ /* 0x000fe200078efcff */
[----:B------:R-:W-:Y:S01]  /*2fb0*/  IMAD.MOV.U32 R24, RZ, RZ, R14 ;  /* 0x000000ffff187224 */ /* 0x000fe200078e000e */
[----:B------:R-:W-:Y:S06]  /*2fc0*/  BRA `(.L_x_249) ;  /* 0x0000000000087947 */ /* 0x000fec0003800000 */
.L_x_250:
[----:B------:R-:W-:Y:S01]  /*2fd0*/  LOP3.LUT R25, R17, 0x80000, RZ, 0xfc, !PT ;  /* 0x0008000011197812 */ /* 0x000fe200078efcff */
[----:B------:R-:W-:-:S07]  /*2fe0*/  IMAD.MOV.U32 R24, RZ, RZ, R16 ;  /* 0x000000ffff187224 */ /* 0x000fce00078e0010 */
.L_x_249:
[----:B------:R-:W-:Y:S05]  /*2ff0*/  BSYNC.RECONVERGENT B0 ;  /* 0x0000000000007941 */ /* 0x000fea0003800200 */
.L_x_247:
[----:B------:R-:W-:Y:S01]  /*3000*/  IMAD.MOV.U32 R6, RZ, RZ, R0 ;  /* 0x000000ffff067224 */ /* 0x000fe200078e0000 */
[----:B------:R-:W-:Y:S01]  /*3010*/  MOV R5, R25 ;  /* 0x0000001900057202 */ /* 0x000fe20000000f00 */
[----:B------:R-:W-:Y:S02]  /*3020*/  IMAD.MOV.U32 R7, RZ, RZ, 0x0 ;  /* 0x00000000ff077424 */ /* 0x000fe400078e00ff */
[----:B------:R-:W-:Y:S02]  /*3030*/  IMAD.MOV.U32 R4, RZ, RZ, R24 ;  /* 0x000000ffff047224 */ /* 0x000fe400078e0018 */
[----:B------:R-:W-:Y:S05]  /*3040*/  RET.REL.NODEC R6 `(_Z17init_theta_kerneliPdj) ;  /* 0xffffffcc06ec7950 */ /* 0x000fea0003c3ffff */
.L_x_252:
        /* <DEDUP_REMOVED lines=11> */
.L_x_257:


//--------------------- .nv.global.init           --------------------------
	.section	.nv.global.init,"aw",@progbits
	.align	4
.nv.global.init:
	.type		mrg32k3aM1SubSeq,@object
	.size		mrg32k3aM1SubSeq,(mrg32k3aM2SubSeq - mrg32k3aM1SubSeq)
mrg32k3aM1SubSeq:
        /*0000*/ 	.byte	0x0b, 0xcc, 0xee, 0x04, 0x73, 0x29, 0x8b, 0x6f, 0xf6, 0x53, 0x03, 0xf6, 0x23, 0xf6, 0xea, 0xda
        /* <DEDUP_REMOVED lines=125> */
	.type		mrg32k3aM2SubSeq,@object
	.size		mrg32k3aM2SubSeq,(mrg32k3aM1 - mrg32k3aM2SubSeq)
mrg32k3aM2SubSeq:
        /* <DEDUP_REMOVED lines=126> */
	.type		mrg32k3aM1,@object
	.size		mrg32k3aM1,(mrg32k3aM1Seq - mrg32k3aM1)
mrg32k3aM1:
        /* <DEDUP_REMOVED lines=144> */
	.type		mrg32k3aM1Seq,@object
	.size		mrg32k3aM1Seq,(mrg32k3aM2 - mrg32k3aM1Seq)
mrg32k3aM1Seq:
        /* <DEDUP_REMOVED lines=144> */
	.type		mrg32k3aM2,@object
	.size		mrg32k3aM2,(mrg32k3aM2Seq - mrg32k3aM2)
mrg32k3aM2:
        /* <DEDUP_REMOVED lines=144> */
	.type		mrg32k3aM2Seq,@object
	.size		mrg32k3aM2Seq,(precalc_xorwow_matrix - mrg32k3aM2Seq)
mrg32k3aM2Seq:
        /* <DEDUP_REMOVED lines=144> */
	.type		precalc_xorwow_matrix,@object
	.size		precalc_xorwow_matrix,(precalc_xorwow_offset_matrix - precalc_xorwow_matrix)
precalc_xorwow_matrix:
        /* <DEDUP_REMOVED lines=6400> */
	.type		precalc_xorwow_offset_matrix,@object
	.size		precalc_xorwow_offset_matrix,(.L_1 - precalc_xorwow_offset_matrix)
precalc_xorwow_offset_matrix:
        /* <DEDUP_REMOVED lines=6400> */
.L_1:


//--------------------- .nv.shared.reserved.0     --------------------------
	.section	.nv.shared.reserved.0,"aw",@nobits
	.weak		__nv_reservedSMEM_offset_0_alias
	.size		__nv_reservedSMEM_offset_0_alias, 0, 64
	.other		__nv_reservedSMEM_offset_0_alias,@"STO_CUDA_RESERVED_SHARED STV_DEFAULT"
__nv_reservedSMEM_offset_0_alias:
	.zero		0
	.zero		64


//--------------------- .nv.constant0._Z22normalize_theta_kerneliPd --------------------------
	.section	.nv.constant0._Z22normalize_theta_kerneliPd,"a",@progbits
	.sectionflags	@""
	.align	4
.nv.constant0._Z22normalize_theta_kerneliPd:
	.zero		912


//--------------------- .nv.constant0._Z17update_phi_kerneliPd --------------------------
	.section	.nv.constant0._Z17update_phi_kerneliPd,"a",@progbits
	.sectionflags	@""
	.align	4
.nv.constant0._Z17update_phi_kerneliPd:
	.zero		912


//--------------------- .nv.constant0._Z19update_theta_kerneliPiPd --------------------------
	.section	.nv.constant0._Z19update_theta_kerneliPiPd,"a",@progbits
	.sectionflags	@""
	.align	4
.nv.constant0._Z19update_theta_kerneliPiPd:
	.zero		920


//--------------------- .nv.constant0._Z37recalculate_params_from_topics_kerneliPiS_S_PdS0_S_ --------------------------
	.section	.nv.constant0._Z37recalculate_params_from_topics_kerneliPiS_S_PdS0_S_,"a",@progbits
	.sectionflags	@""
	.align	4
.nv.constant0._Z37recalculate_params_from_topics_kerneliPiS_S_PdS0_S_:
	.zero		952


//--------------------- .nv.constant0._Z17reinit_phi_kerneliPd --------------------------
	.section	.nv.constant0._Z17reinit_phi_kerneliPd,"a",@progbits
	.sectionflags	@""
	.align	4
.nv.constant0._Z17reinit_phi_kerneliPd:
	.zero		912


//--------------------- .nv.constant0._Z19reinit_theta_kerneliPd --------------------------
	.section	.nv.constant0._Z19reinit_theta_kerneliPd,"a",@progbits
	.sectionflags	@""
	.align	4
.nv.constant0._Z19reinit_theta_kerneliPd:
	.zero		912


//--------------------- .nv.constant0._Z20lda_butterfly_kerneliiPiS_S_PdS0_S_d --------------------------
	.section	.nv.constant0._Z20lda_butterfly_kerneliiPiS_S_PdS0_S_d,"a",@progbits
	.sectionflags	@""
	.align	4
.nv.constant0._Z20lda_butterfly_kerneliiPiS_S_PdS0_S_d:
	.zero		960


//--------------------- .nv.constant0._Z15init_phi_kerneliPdj --------------------------
	.section	.nv.constant0._Z15init_phi_kerneliPdj,"a",@progbits
	.sectionflags	@""
	.align	4
.nv.constant0._Z15init_phi_kerneliPdj:
	.zero		916


//--------------------- .nv.constant0._Z17init_theta_kerneliPdj --------------------------
	.section	.nv.constant0._Z17init_theta_kerneliPdj,"a",@progbits
	.sectionflags	@""
	.align	4
.nv.constant0._Z17init_theta_kerneliPdj:
	.zero		916


//--------------------- SYMBOLS --------------------------

	.type		.nv.reservedSmem.offset0,@object
	.size		.nv.reservedSmem.offset0,0x4
